//
// Generated by NVIDIA NVVM Compiler
//
// Compiler Build ID: CL-36424714
// Cuda compilation tools, release 13.0, V13.0.88
// Based on NVVM 20.0.0
//

.version 9.0
.target sm_100
.address_size 64

	// .globl	_Z16myHGEMMAlignedV5P6__halfS0_S0_iii
.extern .shared .align 16 .b8 smem[];

.visible .entry _Z16myHGEMMAlignedV5P6__halfS0_S0_iii(
	.param .u64 .ptr .align 1 _Z16myHGEMMAlignedV5P6__halfS0_S0_iii_param_0,
	.param .u64 .ptr .align 1 _Z16myHGEMMAlignedV5P6__halfS0_S0_iii_param_1,
	.param .u64 .ptr .align 1 _Z16myHGEMMAlignedV5P6__halfS0_S0_iii_param_2,
	.param .u32 _Z16myHGEMMAlignedV5P6__halfS0_S0_iii_param_3,
	.param .u32 _Z16myHGEMMAlignedV5P6__halfS0_S0_iii_param_4,
	.param .u32 _Z16myHGEMMAlignedV5P6__halfS0_S0_iii_param_5
)
{
	.reg .pred 	%p<9>;
	.reg .b16 	%rs<2>;
	.reg .b32 	%r<9837>;
	.reg .b32 	%f<2>;
	.reg .b64 	%rd<290>;

	ld.param.u64 	%rd13, [_Z16myHGEMMAlignedV5P6__halfS0_S0_iii_param_0];
	ld.param.u64 	%rd14, [_Z16myHGEMMAlignedV5P6__halfS0_S0_iii_param_1];
	ld.param.u32 	%r538, [_Z16myHGEMMAlignedV5P6__halfS0_S0_iii_param_3];
	ld.param.u32 	%r536, [_Z16myHGEMMAlignedV5P6__halfS0_S0_iii_param_4];
	ld.param.u32 	%r537, [_Z16myHGEMMAlignedV5P6__halfS0_S0_iii_param_5];
	mov.u32 	%r539, %ctaid.z;
	mov.u32 	%r540, %nctaid.x;
	mov.u32 	%r541, %ctaid.x;
	mad.lo.s32 	%r1, %r539, %r540, %r541;
	mov.u32 	%r2, %ctaid.y;
	shr.s32 	%r542, %r536, 31;
	shr.u32 	%r543, %r542, 24;
	add.s32 	%r544, %r536, %r543;
	shr.s32 	%r545, %r544, 8;
	setp.ge.s32 	%p1, %r1, %r545;
	shr.s32 	%r546, %r538, 31;
	shr.u32 	%r547, %r546, 25;
	add.s32 	%r548, %r538, %r547;
	shr.s32 	%r549, %r548, 7;
	setp.ge.s32 	%p2, %r2, %r549;
	or.pred  	%p3, %p2, %p1;
	@%p3 bra 	$L__BB0_10;
	mov.u32 	%r556, %tid.x;
	shr.u32 	%r557, %r556, 5;
	mov.f32 	%f1, 0f00000000;
	// begin inline asm
	{  cvt.rn.f16.f32 %rs1, %f1;}

	// end inline asm
	mov.b32 	%r9773, {%rs1, %rs1};
	shr.u32 	%r558, %r556, 1;
	and.b32  	%r559, %r558, 510;
	shl.b32 	%r560, %r556, 3;
	and.b32  	%r4, %r560, 24;
	shr.u32 	%r561, %r556, 3;
	and.b32  	%r5, %r561, 124;
	and.b32  	%r6, %r560, 248;
	mad.lo.s32 	%r562, %r559, 40, %r4;
	shl.b32 	%r563, %r562, 1;
	mov.u32 	%r564, smem;
	add.s32 	%r550, %r563, %r564;
	add.s32 	%r8, %r550, 80;
	mad.lo.s32 	%r565, %r5, 264, %r6;
	shl.b32 	%r9, %r565, 1;
	add.s32 	%r566, %r564, %r9;
	add.s32 	%r10, %r566, 20480;
	add.s32 	%r553, %r566, 21008;
	add.s32 	%r554, %r566, 21536;
	add.s32 	%r555, %r566, 22064;
	shl.b32 	%r14, %r2, 7;
	add.s32 	%r15, %r14, %r559;
	shl.b32 	%r16, %r1, 8;
	or.b32  	%r567, %r16, %r6;
	mad.lo.s32 	%r9637, %r537, %r15, %r4;
	mad.lo.s32 	%r9570, %r536, %r5, %r567;
	and.b32  	%r19, %r557, 1;
	and.b32  	%r20, %r556, 960;
	mul.wide.s32 	%rd22, %r9637, 2;
	add.s64 	%rd16, %rd13, %rd22;
	// begin inline asm
	cp.async.ca.shared.global [%r550], [%rd16], 16;

	// end inline asm
	mul.wide.s32 	%rd23, %r537, 2;
	add.s64 	%rd17, %rd16, %rd23;
	// begin inline asm
	cp.async.ca.shared.global [%r8], [%rd17], 16;

	// end inline asm
	mul.wide.s32 	%rd24, %r9570, 2;
	add.s64 	%rd18, %rd14, %rd24;
	// begin inline asm
	cp.async.ca.shared.global [%r10], [%rd18], 16;

	// end inline asm
	mul.wide.s32 	%rd1, %r536, 2;
	add.s64 	%rd19, %rd18, %rd1;
	// begin inline asm
	cp.async.ca.shared.global [%r553], [%rd19], 16;

	// end inline asm
	add.s64 	%rd20, %rd19, %rd1;
	// begin inline asm
	cp.async.ca.shared.global [%r554], [%rd20], 16;

	// end inline asm
	add.s64 	%rd21, %rd20, %rd1;
	// begin inline asm
	cp.async.ca.shared.global [%r555], [%rd21], 16;

	// end inline asm
	// begin inline asm
	cp.async.commit_group;

	// end inline asm
	// begin inline asm
	cp.async.wait_group 0;

	// end inline asm
	bar.sync 	0;
	shr.s32 	%r568, %r537, 31;
	shr.u32 	%r569, %r568, 27;
	add.s32 	%r570, %r537, %r569;
	shr.s32 	%r21, %r570, 5;
	setp.lt.s32 	%p4, %r537, 64;
	mov.u32 	%r9774, %r9773;
	mov.u32 	%r9775, %r9773;
	mov.u32 	%r9776, %r9773;
	mov.u32 	%r9777, %r9773;
	mov.u32 	%r9778, %r9773;
	mov.u32 	%r9779, %r9773;
	mov.u32 	%r9780, %r9773;
	mov.u32 	%r9781, %r9773;
	mov.u32 	%r9782, %r9773;
	mov.u32 	%r9783, %r9773;
	mov.u32 	%r9784, %r9773;
	mov.u32 	%r9785, %r9773;
	mov.u32 	%r9786, %r9773;
	mov.u32 	%r9787, %r9773;
	mov.u32 	%r9788, %r9773;
	mov.u32 	%r9789, %r9773;
	mov.u32 	%r9790, %r9773;
	mov.u32 	%r9791, %r9773;
	mov.u32 	%r9792, %r9773;
	mov.u32 	%r9793, %r9773;
	mov.u32 	%r9794, %r9773;
	mov.u32 	%r9795, %r9773;
	mov.u32 	%r9796, %r9773;
	mov.u32 	%r9797, %r9773;
	mov.u32 	%r9798, %r9773;
	mov.u32 	%r9799, %r9773;
	mov.u32 	%r9800, %r9773;
	mov.u32 	%r9801, %r9773;
	mov.u32 	%r9802, %r9773;
	mov.u32 	%r9803, %r9773;
	mov.u32 	%r9804, %r9773;
	mov.u32 	%r9805, %r9773;
	mov.u32 	%r9806, %r9773;
	mov.u32 	%r9807, %r9773;
	mov.u32 	%r9808, %r9773;
	mov.u32 	%r9809, %r9773;
	mov.u32 	%r9810, %r9773;
	mov.u32 	%r9811, %r9773;
	mov.u32 	%r9812, %r9773;
	mov.u32 	%r9813, %r9773;
	mov.u32 	%r9814, %r9773;
	mov.u32 	%r9815, %r9773;
	mov.u32 	%r9816, %r9773;
	mov.u32 	%r9817, %r9773;
	mov.u32 	%r9818, %r9773;
	mov.u32 	%r9819, %r9773;
	mov.u32 	%r9820, %r9773;
	mov.u32 	%r9821, %r9773;
	mov.u32 	%r9822, %r9773;
	mov.u32 	%r9823, %r9773;
	mov.u32 	%r9824, %r9773;
	mov.u32 	%r9825, %r9773;
	mov.u32 	%r9826, %r9773;
	mov.u32 	%r9827, %r9773;
	mov.u32 	%r9828, %r9773;
	mov.u32 	%r9829, %r9773;
	mov.u32 	%r9830, %r9773;
	mov.u32 	%r9831, %r9773;
	mov.u32 	%r9832, %r9773;
	mov.u32 	%r9833, %r9773;
	mov.u32 	%r9834, %r9773;
	mov.u32 	%r9835, %r9773;
	mov.u32 	%r9836, %r9773;
	@%p4 bra 	$L__BB0_9;
	mul.lo.s32 	%r22, %r19, 2560;
	max.s32 	%r572, %r21, 2;
	add.s32 	%r23, %r572, -1;
	and.b32  	%r24, %r23, 31;
	setp.lt.u32 	%p5, %r537, 1056;
	mov.b32 	%r9771, 1;
	mov.u32 	%r9774, %r9773;
	mov.u32 	%r9775, %r9773;
	mov.u32 	%r9776, %r9773;
	mov.u32 	%r9777, %r9773;
	mov.u32 	%r9778, %r9773;
	mov.u32 	%r9779, %r9773;
	mov.u32 	%r9780, %r9773;
	mov.u32 	%r9781, %r9773;
	mov.u32 	%r9782, %r9773;
	mov.u32 	%r9783, %r9773;
	mov.u32 	%r9784, %r9773;
	mov.u32 	%r9785, %r9773;
	mov.u32 	%r9786, %r9773;
	mov.u32 	%r9787, %r9773;
	mov.u32 	%r9788, %r9773;
	mov.u32 	%r9789, %r9773;
	mov.u32 	%r9790, %r9773;
	mov.u32 	%r9791, %r9773;
	mov.u32 	%r9792, %r9773;
	mov.u32 	%r9793, %r9773;
	mov.u32 	%r9794, %r9773;
	mov.u32 	%r9795, %r9773;
	mov.u32 	%r9796, %r9773;
	mov.u32 	%r9797, %r9773;
	mov.u32 	%r9798, %r9773;
	mov.u32 	%r9799, %r9773;
	mov.u32 	%r9800, %r9773;
	mov.u32 	%r9801, %r9773;
	mov.u32 	%r9802, %r9773;
	mov.u32 	%r9803, %r9773;
	mov.u32 	%r9804, %r9773;
	mov.u32 	%r9805, %r9773;
	mov.u32 	%r9806, %r9773;
	mov.u32 	%r9807, %r9773;
	mov.u32 	%r9808, %r9773;
	mov.u32 	%r9809, %r9773;
	mov.u32 	%r9810, %r9773;
	mov.u32 	%r9811, %r9773;
	mov.u32 	%r9812, %r9773;
	mov.u32 	%r9813, %r9773;
	mov.u32 	%r9814, %r9773;
	mov.u32 	%r9815, %r9773;
	mov.u32 	%r9816, %r9773;
	mov.u32 	%r9817, %r9773;
	mov.u32 	%r9818, %r9773;
	mov.u32 	%r9819, %r9773;
	mov.u32 	%r9820, %r9773;
	mov.u32 	%r9821, %r9773;
	mov.u32 	%r9822, %r9773;
	mov.u32 	%r9823, %r9773;
	mov.u32 	%r9824, %r9773;
	mov.u32 	%r9825, %r9773;
	mov.u32 	%r9826, %r9773;
	mov.u32 	%r9827, %r9773;
	mov.u32 	%r9828, %r9773;
	mov.u32 	%r9829, %r9773;
	mov.u32 	%r9830, %r9773;
	mov.u32 	%r9831, %r9773;
	mov.u32 	%r9832, %r9773;
	mov.u32 	%r9833, %r9773;
	mov.u32 	%r9834, %r9773;
	mov.u32 	%r9835, %r9773;
	mov.u32 	%r9836, %r9773;
	@%p5 bra 	$L__BB0_6;
	add.s32 	%r575, %r564, 20480;
	add.s32 	%r576, %r575, %r9;
	add.s32 	%r25, %r576, 17952;
	add.s32 	%r26, %r576, 18480;
	shl.b32 	%r577, %r22, 1;
	add.s32 	%r27, %r564, %r577;
	shl.b32 	%r578, %r20, 1;
	add.s32 	%r28, %r575, %r578;
	and.b32  	%r579, %r23, -32;
	neg.s32 	%r9572, %r579;
	or.b32  	%r580, %r5, 1024;
	mad.lo.s32 	%r581, %r536, %r580, %r16;
	add.s32 	%r9569, %r581, %r6;
	add.s32 	%r582, %r5, 992;
	mad.lo.s32 	%r583, %r536, %r582, %r16;
	add.s32 	%r9568, %r583, %r6;
	add.s32 	%r584, %r5, 960;
	mad.lo.s32 	%r585, %r536, %r584, %r16;
	add.s32 	%r9567, %r585, %r6;
	add.s32 	%r586, %r5, 928;
	mad.lo.s32 	%r587, %r536, %r586, %r16;
	add.s32 	%r9566, %r587, %r6;
	or.b32  	%r588, %r5, 896;
	mad.lo.s32 	%r589, %r536, %r588, %r16;
	add.s32 	%r9565, %r589, %r6;
	add.s32 	%r590, %r5, 864;
	mad.lo.s32 	%r591, %r536, %r590, %r16;
	add.s32 	%r9564, %r591, %r6;
	add.s32 	%r592, %r5, 832;
	mad.lo.s32 	%r593, %r536, %r592, %r16;
	add.s32 	%r9563, %r593, %r6;
	add.s32 	%r594, %r5, 800;
	mad.lo.s32 	%r595, %r536, %r594, %r16;
	add.s32 	%r9562, %r595, %r6;
	or.b32  	%r596, %r5, 768;
	mad.lo.s32 	%r597, %r536, %r596, %r16;
	add.s32 	%r9561, %r597, %r6;
	add.s32 	%r598, %r5, 736;
	mad.lo.s32 	%r599, %r536, %r598, %r16;
	add.s32 	%r9560, %r599, %r6;
	add.s32 	%r600, %r5, 704;
	mad.lo.s32 	%r601, %r536, %r600, %r16;
	add.s32 	%r9559, %r601, %r6;
	add.s32 	%r602, %r5, 672;
	mad.lo.s32 	%r603, %r536, %r602, %r16;
	add.s32 	%r9558, %r603, %r6;
	or.b32  	%r604, %r5, 640;
	mad.lo.s32 	%r605, %r536, %r604, %r16;
	add.s32 	%r9557, %r605, %r6;
	add.s32 	%r606, %r5, 608;
	mad.lo.s32 	%r607, %r536, %r606, %r16;
	add.s32 	%r9556, %r607, %r6;
	add.s32 	%r608, %r5, 576;
	mad.lo.s32 	%r609, %r536, %r608, %r16;
	add.s32 	%r9555, %r609, %r6;
	add.s32 	%r610, %r5, 544;
	mad.lo.s32 	%r611, %r536, %r610, %r16;
	add.s32 	%r9554, %r611, %r6;
	or.b32  	%r612, %r5, 512;
	mad.lo.s32 	%r613, %r536, %r612, %r16;
	add.s32 	%r9553, %r613, %r6;
	add.s32 	%r614, %r5, 480;
	mad.lo.s32 	%r615, %r536, %r614, %r16;
	add.s32 	%r9552, %r615, %r6;
	add.s32 	%r616, %r5, 448;
	mad.lo.s32 	%r617, %r536, %r616, %r16;
	add.s32 	%r9551, %r617, %r6;
	add.s32 	%r618, %r5, 416;
	mad.lo.s32 	%r619, %r536, %r618, %r16;
	add.s32 	%r9550, %r619, %r6;
	or.b32  	%r620, %r5, 384;
	mad.lo.s32 	%r621, %r536, %r620, %r16;
	add.s32 	%r9549, %r621, %r6;
	add.s32 	%r622, %r5, 352;
	mad.lo.s32 	%r623, %r536, %r622, %r16;
	add.s32 	%r9548, %r623, %r6;
	add.s32 	%r624, %r5, 320;
	mad.lo.s32 	%r625, %r536, %r624, %r16;
	add.s32 	%r9547, %r625, %r6;
	add.s32 	%r626, %r5, 288;
	mad.lo.s32 	%r627, %r536, %r626, %r16;
	add.s32 	%r9546, %r627, %r6;
	or.b32  	%r628, %r5, 256;
	mad.lo.s32 	%r629, %r536, %r628, %r16;
	add.s32 	%r9545, %r629, %r6;
	add.s32 	%r630, %r5, 224;
	mad.lo.s32 	%r631, %r536, %r630, %r16;
	add.s32 	%r9544, %r631, %r6;
	add.s32 	%r632, %r5, 192;
	mad.lo.s32 	%r633, %r536, %r632, %r16;
	add.s32 	%r9543, %r633, %r6;
	add.s32 	%r634, %r5, 160;
	mad.lo.s32 	%r635, %r536, %r634, %r16;
	add.s32 	%r9542, %r635, %r6;
	or.b32  	%r636, %r5, 128;
	mad.lo.s32 	%r637, %r536, %r636, %r16;
	add.s32 	%r9541, %r637, %r6;
	add.s32 	%r638, %r5, 96;
	mad.lo.s32 	%r639, %r536, %r638, %r16;
	add.s32 	%r9540, %r639, %r6;
	add.s32 	%r640, %r5, 64;
	mad.lo.s32 	%r641, %r536, %r640, %r16;
	add.s32 	%r9539, %r641, %r6;
	add.s32 	%r642, %r5, 32;
	mad.lo.s32 	%r643, %r536, %r642, %r16;
	add.s32 	%r9538, %r643, %r6;
	mad.lo.s32 	%r644, %r537, %r15, %r537;
	add.s32 	%r9537, %r644, %r4;
	mul.wide.u32 	%rd25, %r9637, 2;
	add.s64 	%rd26, %rd25, %rd13;
	add.s64 	%rd288, %rd26, 1024;
	mov.b32 	%r9571, 0;
	mov.u32 	%r9774, %r9773;
	mov.u32 	%r9775, %r9773;
	mov.u32 	%r9776, %r9773;
	mov.u32 	%r9777, %r9773;
	mov.u32 	%r9778, %r9773;
	mov.u32 	%r9779, %r9773;
	mov.u32 	%r9780, %r9773;
	mov.u32 	%r9781, %r9773;
	mov.u32 	%r9782, %r9773;
	mov.u32 	%r9783, %r9773;
	mov.u32 	%r9784, %r9773;
	mov.u32 	%r9785, %r9773;
	mov.u32 	%r9786, %r9773;
	mov.u32 	%r9787, %r9773;
	mov.u32 	%r9788, %r9773;
	mov.u32 	%r9789, %r9773;
	mov.u32 	%r9790, %r9773;
	mov.u32 	%r9791, %r9773;
	mov.u32 	%r9792, %r9773;
	mov.u32 	%r9793, %r9773;
	mov.u32 	%r9794, %r9773;
	mov.u32 	%r9795, %r9773;
	mov.u32 	%r9796, %r9773;
	mov.u32 	%r9797, %r9773;
	mov.u32 	%r9798, %r9773;
	mov.u32 	%r9799, %r9773;
	mov.u32 	%r9800, %r9773;
	mov.u32 	%r9801, %r9773;
	mov.u32 	%r9802, %r9773;
	mov.u32 	%r9803, %r9773;
	mov.u32 	%r9804, %r9773;
	mov.u32 	%r9805, %r9773;
	mov.u32 	%r9806, %r9773;
	mov.u32 	%r9807, %r9773;
	mov.u32 	%r9808, %r9773;
	mov.u32 	%r9809, %r9773;
	mov.u32 	%r9810, %r9773;
	mov.u32 	%r9811, %r9773;
	mov.u32 	%r9812, %r9773;
	mov.u32 	%r9813, %r9773;
	mov.u32 	%r9814, %r9773;
	mov.u32 	%r9815, %r9773;
	mov.u32 	%r9816, %r9773;
	mov.u32 	%r9817, %r9773;
	mov.u32 	%r9818, %r9773;
	mov.u32 	%r9819, %r9773;
	mov.u32 	%r9820, %r9773;
	mov.u32 	%r9821, %r9773;
	mov.u32 	%r9822, %r9773;
	mov.u32 	%r9823, %r9773;
	mov.u32 	%r9824, %r9773;
	mov.u32 	%r9825, %r9773;
	mov.u32 	%r9826, %r9773;
	mov.u32 	%r9827, %r9773;
	mov.u32 	%r9828, %r9773;
	mov.u32 	%r9829, %r9773;
	mov.u32 	%r9830, %r9773;
	mov.u32 	%r9831, %r9773;
	mov.u32 	%r9832, %r9773;
	mov.u32 	%r9833, %r9773;
	mov.u32 	%r9834, %r9773;
	mov.u32 	%r9835, %r9773;
	mov.u32 	%r9836, %r9773;
$L__BB0_4:
	.pragma "nounroll";
	add.s64 	%rd27, %rd288, -960;
	mov.u32 	%r837, %tid.x;
	shr.u32 	%r838, %r837, 1;
	and.b32  	%r839, %r838, 510;
	shl.b32 	%r840, %r837, 3;
	and.b32  	%r841, %r840, 24;
	mad.lo.s32 	%r842, %r839, 40, %r841;
	shl.b32 	%r843, %r842, 1;
	mov.u32 	%r844, smem;
	add.s32 	%r845, %r844, %r843;
	add.s32 	%r645, %r845, 10240;
	// begin inline asm
	cp.async.ca.shared.global [%r645], [%rd27], 16;

	// end inline asm
	mul.wide.u32 	%rd219, %r9537, 2;
	add.s64 	%rd220, %rd13, %rd219;
	add.s64 	%rd28, %rd220, 64;
	add.s32 	%r646, %r845, 10320;
	// begin inline asm
	cp.async.ca.shared.global [%r646], [%rd28], 16;

	// end inline asm
	mul.wide.s32 	%rd221, %r9538, 2;
	add.s64 	%rd29, %rd14, %rd221;
	shr.u32 	%r846, %r837, 3;
	and.b32  	%r847, %r846, 124;
	and.b32  	%r848, %r840, 248;
	mad.lo.s32 	%r849, %r847, 264, %r848;
	shl.b32 	%r850, %r849, 1;
	add.s32 	%r851, %r844, %r850;
	add.s32 	%r827, %r851, 37376;
	// begin inline asm
	cp.async.ca.shared.global [%r827], [%rd29], 16;

	// end inline asm
	add.s64 	%rd30, %rd29, %rd1;
	add.s32 	%r828, %r851, 37904;
	// begin inline asm
	cp.async.ca.shared.global [%r828], [%rd30], 16;

	// end inline asm
	add.s64 	%rd31, %rd30, %rd1;
	// begin inline asm
	cp.async.ca.shared.global [%r25], [%rd31], 16;

	// end inline asm
	add.s64 	%rd32, %rd31, %rd1;
	// begin inline asm
	cp.async.ca.shared.global [%r26], [%rd32], 16;

	// end inline asm
	mov.b32 	%r852, 40;
	wmma.load.a.sync.aligned.row.m16n16k16.shared.f16 	{%r853, %r854, %r855, %r856, %r857, %r858, %r859, %r860}, [%r27], %r852;
	add.s32 	%r861, %r27, 1280;
	wmma.load.a.sync.aligned.row.m16n16k16.shared.f16 	{%r862, %r863, %r864, %r865, %r866, %r867, %r868, %r869}, [%r861], %r852;
	add.s32 	%r870, %r27, 2560;
	wmma.load.a.sync.aligned.row.m16n16k16.shared.f16 	{%r871, %r872, %r873, %r874, %r875, %r876, %r877, %r878}, [%r870], %r852;
	add.s32 	%r879, %r27, 3840;
	wmma.load.a.sync.aligned.row.m16n16k16.shared.f16 	{%r880, %r881, %r882, %r883, %r884, %r885, %r886, %r887}, [%r879], %r852;
	add.s32 	%r888, %r27, 32;
	wmma.load.a.sync.aligned.row.m16n16k16.shared.f16 	{%r889, %r890, %r891, %r892, %r893, %r894, %r895, %r896}, [%r888], %r852;
	add.s32 	%r897, %r27, 1312;
	wmma.load.a.sync.aligned.row.m16n16k16.shared.f16 	{%r898, %r899, %r900, %r901, %r902, %r903, %r904, %r905}, [%r897], %r852;
	add.s32 	%r906, %r27, 2592;
	wmma.load.a.sync.aligned.row.m16n16k16.shared.f16 	{%r907, %r908, %r909, %r910, %r911, %r912, %r913, %r914}, [%r906], %r852;
	add.s32 	%r915, %r27, 3872;
	wmma.load.a.sync.aligned.row.m16n16k16.shared.f16 	{%r916, %r917, %r918, %r919, %r920, %r921, %r922, %r923}, [%r915], %r852;
	mov.b32 	%r924, 264;
	wmma.load.b.sync.aligned.row.m16n16k16.shared.f16 	{%r925, %r926, %r927, %r928, %r929, %r930, %r931, %r932}, [%r28], %r924;
	add.s32 	%r933, %r28, 32;
	wmma.load.b.sync.aligned.row.m16n16k16.shared.f16 	{%r934, %r935, %r936, %r937, %r938, %r939, %r940, %r941}, [%r933], %r924;
	add.s32 	%r942, %r28, 64;
	wmma.load.b.sync.aligned.row.m16n16k16.shared.f16 	{%r943, %r944, %r945, %r946, %r947, %r948, %r949, %r950}, [%r942], %r924;
	add.s32 	%r951, %r28, 96;
	wmma.load.b.sync.aligned.row.m16n16k16.shared.f16 	{%r952, %r953, %r954, %r955, %r956, %r957, %r958, %r959}, [%r951], %r924;
	add.s32 	%r960, %r28, 8448;
	wmma.load.b.sync.aligned.row.m16n16k16.shared.f16 	{%r961, %r962, %r963, %r964, %r965, %r966, %r967, %r968}, [%r960], %r924;
	add.s32 	%r969, %r28, 8480;
	wmma.load.b.sync.aligned.row.m16n16k16.shared.f16 	{%r970, %r971, %r972, %r973, %r974, %r975, %r976, %r977}, [%r969], %r924;
	add.s32 	%r978, %r28, 8512;
	wmma.load.b.sync.aligned.row.m16n16k16.shared.f16 	{%r979, %r980, %r981, %r982, %r983, %r984, %r985, %r986}, [%r978], %r924;
	add.s32 	%r987, %r28, 8544;
	wmma.load.b.sync.aligned.row.m16n16k16.shared.f16 	{%r988, %r989, %r990, %r991, %r992, %r993, %r994, %r995}, [%r987], %r924;
	wmma.mma.sync.aligned.row.row.m16n16k16.f16.f16 {%r996, %r997, %r998, %r999}, {%r853, %r854, %r855, %r856, %r857, %r858, %r859, %r860}, {%r925, %r926, %r927, %r928, %r929, %r930, %r931, %r932}, {%r9836, %r9835, %r9834, %r9833};
	wmma.mma.sync.aligned.row.row.m16n16k16.f16.f16 {%r1000, %r1001, %r1002, %r1003}, {%r889, %r890, %r891, %r892, %r893, %r894, %r895, %r896}, {%r961, %r962, %r963, %r964, %r965, %r966, %r967, %r968}, {%r996, %r997, %r998, %r999};
	wmma.mma.sync.aligned.row.row.m16n16k16.f16.f16 {%r1004, %r1005, %r1006, %r1007}, {%r853, %r854, %r855, %r856, %r857, %r858, %r859, %r860}, {%r934, %r935, %r936, %r937, %r938, %r939, %r940, %r941}, {%r9832, %r9831, %r9830, %r9829};
	wmma.mma.sync.aligned.row.row.m16n16k16.f16.f16 {%r1008, %r1009, %r1010, %r1011}, {%r889, %r890, %r891, %r892, %r893, %r894, %r895, %r896}, {%r970, %r971, %r972, %r973, %r974, %r975, %r976, %r977}, {%r1004, %r1005, %r1006, %r1007};
	wmma.mma.sync.aligned.row.row.m16n16k16.f16.f16 {%r1012, %r1013, %r1014, %r1015}, {%r853, %r854, %r855, %r856, %r857, %r858, %r859, %r860}, {%r943, %r944, %r945, %r946, %r947, %r948, %r949, %r950}, {%r9828, %r9827, %r9826, %r9825};
	wmma.mma.sync.aligned.row.row.m16n16k16.f16.f16 {%r1016, %r1017, %r1018, %r1019}, {%r889, %r890, %r891, %r892, %r893, %r894, %r895, %r896}, {%r979, %r980, %r981, %r982, %r983, %r984, %r985, %r986}, {%r1012, %r1013, %r1014, %r1015};
	wmma.mma.sync.aligned.row.row.m16n16k16.f16.f16 {%r1020, %r1021, %r1022, %r1023}, {%r853, %r854, %r855, %r856, %r857, %r858, %r859, %r860}, {%r952, %r953, %r954, %r955, %r956, %r957, %r958, %r959}, {%r9824, %r9823, %r9822, %r9821};
	wmma.mma.sync.aligned.row.row.m16n16k16.f16.f16 {%r1024, %r1025, %r1026, %r1027}, {%r889, %r890, %r891, %r892, %r893, %r894, %r895, %r896}, {%r988, %r989, %r990, %r991, %r992, %r993, %r994, %r995}, {%r1020, %r1021, %r1022, %r1023};
	wmma.mma.sync.aligned.row.row.m16n16k16.f16.f16 {%r1028, %r1029, %r1030, %r1031}, {%r862, %r863, %r864, %r865, %r866, %r867, %r868, %r869}, {%r925, %r926, %r927, %r928, %r929, %r930, %r931, %r932}, {%r9820, %r9819, %r9818, %r9817};
	wmma.mma.sync.aligned.row.row.m16n16k16.f16.f16 {%r1032, %r1033, %r1034, %r1035}, {%r898, %r899, %r900, %r901, %r902, %r903, %r904, %r905}, {%r961, %r962, %r963, %r964, %r965, %r966, %r967, %r968}, {%r1028, %r1029, %r1030, %r1031};
	wmma.mma.sync.aligned.row.row.m16n16k16.f16.f16 {%r1036, %r1037, %r1038, %r1039}, {%r862, %r863, %r864, %r865, %r866, %r867, %r868, %r869}, {%r934, %r935, %r936, %r937, %r938, %r939, %r940, %r941}, {%r9816, %r9815, %r9814, %r9813};
	wmma.mma.sync.aligned.row.row.m16n16k16.f16.f16 {%r1040, %r1041, %r1042, %r1043}, {%r898, %r899, %r900, %r901, %r902, %r903, %r904, %r905}, {%r970, %r971, %r972, %r973, %r974, %r975, %r976, %r977}, {%r1036, %r1037, %r1038, %r1039};
	wmma.mma.sync.aligned.row.row.m16n16k16.f16.f16 {%r1044, %r1045, %r1046, %r1047}, {%r862, %r863, %r864, %r865, %r866, %r867, %r868, %r869}, {%r943, %r944, %r945, %r946, %r947, %r948, %r949, %r950}, {%r9812, %r9811, %r9810, %r9809};
	wmma.mma.sync.aligned.row.row.m16n16k16.f16.f16 {%r1048, %r1049, %r1050, %r1051}, {%r898, %r899, %r900, %r901, %r902, %r903, %r904, %r905}, {%r979, %r980, %r981, %r982, %r983, %r984, %r985, %r986}, {%r1044, %r1045, %r1046, %r1047};
	wmma.mma.sync.aligned.row.row.m16n16k16.f16.f16 {%r1052, %r1053, %r1054, %r1055}, {%r862, %r863, %r864, %r865, %r866, %r867, %r868, %r869}, {%r952, %r953, %r954, %r955, %r956, %r957, %r958, %r959}, {%r9808, %r9807, %r9806, %r9805};
	wmma.mma.sync.aligned.row.row.m16n16k16.f16.f16 {%r1056, %r1057, %r1058, %r1059}, {%r898, %r899, %r900, %r901, %r902, %r903, %r904, %r905}, {%r988, %r989, %r990, %r991, %r992, %r993, %r994, %r995}, {%r1052, %r1053, %r1054, %r1055};
	wmma.mma.sync.aligned.row.row.m16n16k16.f16.f16 {%r1060, %r1061, %r1062, %r1063}, {%r871, %r872, %r873, %r874, %r875, %r876, %r877, %r878}, {%r925, %r926, %r927, %r928, %r929, %r930, %r931, %r932}, {%r9804, %r9803, %r9802, %r9801};
	wmma.mma.sync.aligned.row.row.m16n16k16.f16.f16 {%r1064, %r1065, %r1066, %r1067}, {%r907, %r908, %r909, %r910, %r911, %r912, %r913, %r914}, {%r961, %r962, %r963, %r964, %r965, %r966, %r967, %r968}, {%r1060, %r1061, %r1062, %r1063};
	wmma.mma.sync.aligned.row.row.m16n16k16.f16.f16 {%r1068, %r1069, %r1070, %r1071}, {%r871, %r872, %r873, %r874, %r875, %r876, %r877, %r878}, {%r934, %r935, %r936, %r937, %r938, %r939, %r940, %r941}, {%r9800, %r9799, %r9798, %r9797};
	wmma.mma.sync.aligned.row.row.m16n16k16.f16.f16 {%r1072, %r1073, %r1074, %r1075}, {%r907, %r908, %r909, %r910, %r911, %r912, %r913, %r914}, {%r970, %r971, %r972, %r973, %r974, %r975, %r976, %r977}, {%r1068, %r1069, %r1070, %r1071};
	wmma.mma.sync.aligned.row.row.m16n16k16.f16.f16 {%r1076, %r1077, %r1078, %r1079}, {%r871, %r872, %r873, %r874, %r875, %r876, %r877, %r878}, {%r943, %r944, %r945, %r946, %r947, %r948, %r949, %r950}, {%r9796, %r9795, %r9794, %r9793};
	wmma.mma.sync.aligned.row.row.m16n16k16.f16.f16 {%r1080, %r1081, %r1082, %r1083}, {%r907, %r908, %r909, %r910, %r911, %r912, %r913, %r914}, {%r979, %r980, %r981, %r982, %r983, %r984, %r985, %r986}, {%r1076, %r1077, %r1078, %r1079};
	wmma.mma.sync.aligned.row.row.m16n16k16.f16.f16 {%r1084, %r1085, %r1086, %r1087}, {%r871, %r872, %r873, %r874, %r875, %r876, %r877, %r878}, {%r952, %r953, %r954, %r955, %r956, %r957, %r958, %r959}, {%r9792, %r9791, %r9790, %r9789};
	wmma.mma.sync.aligned.row.row.m16n16k16.f16.f16 {%r1088, %r1089, %r1090, %r1091}, {%r907, %r908, %r909, %r910, %r911, %r912, %r913, %r914}, {%r988, %r989, %r990, %r991, %r992, %r993, %r994, %r995}, {%r1084, %r1085, %r1086, %r1087};
	wmma.mma.sync.aligned.row.row.m16n16k16.f16.f16 {%r1092, %r1093, %r1094, %r1095}, {%r880, %r881, %r882, %r883, %r884, %r885, %r886, %r887}, {%r925, %r926, %r927, %r928, %r929, %r930, %r931, %r932}, {%r9788, %r9787, %r9786, %r9785};
	wmma.mma.sync.aligned.row.row.m16n16k16.f16.f16 {%r1096, %r1097, %r1098, %r1099}, {%r916, %r917, %r918, %r919, %r920, %r921, %r922, %r923}, {%r961, %r962, %r963, %r964, %r965, %r966, %r967, %r968}, {%r1092, %r1093, %r1094, %r1095};
	wmma.mma.sync.aligned.row.row.m16n16k16.f16.f16 {%r1100, %r1101, %r1102, %r1103}, {%r880, %r881, %r882, %r883, %r884, %r885, %r886, %r887}, {%r934, %r935, %r936, %r937, %r938, %r939, %r940, %r941}, {%r9784, %r9783, %r9782, %r9781};
	wmma.mma.sync.aligned.row.row.m16n16k16.f16.f16 {%r1104, %r1105, %r1106, %r1107}, {%r916, %r917, %r918, %r919, %r920, %r921, %r922, %r923}, {%r970, %r971, %r972, %r973, %r974, %r975, %r976, %r977}, {%r1100, %r1101, %r1102, %r1103};
	wmma.mma.sync.aligned.row.row.m16n16k16.f16.f16 {%r1108, %r1109, %r1110, %r1111}, {%r880, %r881, %r882, %r883, %r884, %r885, %r886, %r887}, {%r943, %r944, %r945, %r946, %r947, %r948, %r949, %r950}, {%r9780, %r9779, %r9778, %r9777};
	wmma.mma.sync.aligned.row.row.m16n16k16.f16.f16 {%r1112, %r1113, %r1114, %r1115}, {%r916, %r917, %r918, %r919, %r920, %r921, %r922, %r923}, {%r979, %r980, %r981, %r982, %r983, %r984, %r985, %r986}, {%r1108, %r1109, %r1110, %r1111};
	wmma.mma.sync.aligned.row.row.m16n16k16.f16.f16 {%r1116, %r1117, %r1118, %r1119}, {%r880, %r881, %r882, %r883, %r884, %r885, %r886, %r887}, {%r952, %r953, %r954, %r955, %r956, %r957, %r958, %r959}, {%r9776, %r9775, %r9774, %r9773};
	wmma.mma.sync.aligned.row.row.m16n16k16.f16.f16 {%r1120, %r1121, %r1122, %r1123}, {%r916, %r917, %r918, %r919, %r920, %r921, %r922, %r923}, {%r988, %r989, %r990, %r991, %r992, %r993, %r994, %r995}, {%r1116, %r1117, %r1118, %r1119};
	// begin inline asm
	cp.async.commit_group;

	// end inline asm
	// begin inline asm
	cp.async.wait_group 0;

	// end inline asm
	bar.sync 	0;
	add.s64 	%rd33, %rd288, -896;
	// begin inline asm
	cp.async.ca.shared.global [%r550], [%rd33], 16;

	// end inline asm
	add.s64 	%rd34, %rd220, 128;
	// begin inline asm
	cp.async.ca.shared.global [%r8], [%rd34], 16;

	// end inline asm
	mul.wide.s32 	%rd222, %r9539, 2;
	add.s64 	%rd35, %rd14, %rd222;
	// begin inline asm
	cp.async.ca.shared.global [%r10], [%rd35], 16;

	// end inline asm
	add.s64 	%rd36, %rd35, %rd1;
	// begin inline asm
	cp.async.ca.shared.global [%r553], [%rd36], 16;

	// end inline asm
	add.s64 	%rd37, %rd36, %rd1;
	// begin inline asm
	cp.async.ca.shared.global [%r554], [%rd37], 16;

	// end inline asm
	add.s64 	%rd38, %rd37, %rd1;
	// begin inline asm
	cp.async.ca.shared.global [%r555], [%rd38], 16;

	// end inline asm
	add.s32 	%r1124, %r27, 10240;
	wmma.load.a.sync.aligned.row.m16n16k16.shared.f16 	{%r1125, %r1126, %r1127, %r1128, %r1129, %r1130, %r1131, %r1132}, [%r1124], %r852;
	add.s32 	%r1133, %r27, 11520;
	wmma.load.a.sync.aligned.row.m16n16k16.shared.f16 	{%r1134, %r1135, %r1136, %r1137, %r1138, %r1139, %r1140, %r1141}, [%r1133], %r852;
	add.s32 	%r1142, %r27, 12800;
	wmma.load.a.sync.aligned.row.m16n16k16.shared.f16 	{%r1143, %r1144, %r1145, %r1146, %r1147, %r1148, %r1149, %r1150}, [%r1142], %r852;
	add.s32 	%r1151, %r27, 14080;
	wmma.load.a.sync.aligned.row.m16n16k16.shared.f16 	{%r1152, %r1153, %r1154, %r1155, %r1156, %r1157, %r1158, %r1159}, [%r1151], %r852;
	add.s32 	%r1160, %r27, 10272;
	wmma.load.a.sync.aligned.row.m16n16k16.shared.f16 	{%r1161, %r1162, %r1163, %r1164, %r1165, %r1166, %r1167, %r1168}, [%r1160], %r852;
	add.s32 	%r1169, %r27, 11552;
	wmma.load.a.sync.aligned.row.m16n16k16.shared.f16 	{%r1170, %r1171, %r1172, %r1173, %r1174, %r1175, %r1176, %r1177}, [%r1169], %r852;
	add.s32 	%r1178, %r27, 12832;
	wmma.load.a.sync.aligned.row.m16n16k16.shared.f16 	{%r1179, %r1180, %r1181, %r1182, %r1183, %r1184, %r1185, %r1186}, [%r1178], %r852;
	add.s32 	%r1187, %r27, 14112;
	wmma.load.a.sync.aligned.row.m16n16k16.shared.f16 	{%r1188, %r1189, %r1190, %r1191, %r1192, %r1193, %r1194, %r1195}, [%r1187], %r852;
	add.s32 	%r1196, %r28, 16896;
	wmma.load.b.sync.aligned.row.m16n16k16.shared.f16 	{%r1197, %r1198, %r1199, %r1200, %r1201, %r1202, %r1203, %r1204}, [%r1196], %r924;
	add.s32 	%r1205, %r28, 16928;
	wmma.load.b.sync.aligned.row.m16n16k16.shared.f16 	{%r1206, %r1207, %r1208, %r1209, %r1210, %r1211, %r1212, %r1213}, [%r1205], %r924;
	add.s32 	%r1214, %r28, 16960;
	wmma.load.b.sync.aligned.row.m16n16k16.shared.f16 	{%r1215, %r1216, %r1217, %r1218, %r1219, %r1220, %r1221, %r1222}, [%r1214], %r924;
	add.s32 	%r1223, %r28, 16992;
	wmma.load.b.sync.aligned.row.m16n16k16.shared.f16 	{%r1224, %r1225, %r1226, %r1227, %r1228, %r1229, %r1230, %r1231}, [%r1223], %r924;
	add.s32 	%r1232, %r28, 25344;
	wmma.load.b.sync.aligned.row.m16n16k16.shared.f16 	{%r1233, %r1234, %r1235, %r1236, %r1237, %r1238, %r1239, %r1240}, [%r1232], %r924;
	add.s32 	%r1241, %r28, 25376;
	wmma.load.b.sync.aligned.row.m16n16k16.shared.f16 	{%r1242, %r1243, %r1244, %r1245, %r1246, %r1247, %r1248, %r1249}, [%r1241], %r924;
	add.s32 	%r1250, %r28, 25408;
	wmma.load.b.sync.aligned.row.m16n16k16.shared.f16 	{%r1251, %r1252, %r1253, %r1254, %r1255, %r1256, %r1257, %r1258}, [%r1250], %r924;
	add.s32 	%r1259, %r28, 25440;
	wmma.load.b.sync.aligned.row.m16n16k16.shared.f16 	{%r1260, %r1261, %r1262, %r1263, %r1264, %r1265, %r1266, %r1267}, [%r1259], %r924;
	wmma.mma.sync.aligned.row.row.m16n16k16.f16.f16 {%r1268, %r1269, %r1270, %r1271}, {%r1125, %r1126, %r1127, %r1128, %r1129, %r1130, %r1131, %r1132}, {%r1197, %r1198, %r1199, %r1200, %r1201, %r1202, %r1203, %r1204}, {%r1000, %r1001, %r1002, %r1003};
	wmma.mma.sync.aligned.row.row.m16n16k16.f16.f16 {%r1272, %r1273, %r1274, %r1275}, {%r1161, %r1162, %r1163, %r1164, %r1165, %r1166, %r1167, %r1168}, {%r1233, %r1234, %r1235, %r1236, %r1237, %r1238, %r1239, %r1240}, {%r1268, %r1269, %r1270, %r1271};
	wmma.mma.sync.aligned.row.row.m16n16k16.f16.f16 {%r1276, %r1277, %r1278, %r1279}, {%r1125, %r1126, %r1127, %r1128, %r1129, %r1130, %r1131, %r1132}, {%r1206, %r1207, %r1208, %r1209, %r1210, %r1211, %r1212, %r1213}, {%r1008, %r1009, %r1010, %r1011};
	wmma.mma.sync.aligned.row.row.m16n16k16.f16.f16 {%r1280, %r1281, %r1282, %r1283}, {%r1161, %r1162, %r1163, %r1164, %r1165, %r1166, %r1167, %r1168}, {%r1242, %r1243, %r1244, %r1245, %r1246, %r1247, %r1248, %r1249}, {%r1276, %r1277, %r1278, %r1279};
	wmma.mma.sync.aligned.row.row.m16n16k16.f16.f16 {%r1284, %r1285, %r1286, %r1287}, {%r1125, %r1126, %r1127, %r1128, %r1129, %r1130, %r1131, %r1132}, {%r1215, %r1216, %r1217, %r1218, %r1219, %r1220, %r1221, %r1222}, {%r1016, %r1017, %r1018, %r1019};
	wmma.mma.sync.aligned.row.row.m16n16k16.f16.f16 {%r1288, %r1289, %r1290, %r1291}, {%r1161, %r1162, %r1163, %r1164, %r1165, %r1166, %r1167, %r1168}, {%r1251, %r1252, %r1253, %r1254, %r1255, %r1256, %r1257, %r1258}, {%r1284, %r1285, %r1286, %r1287};
	wmma.mma.sync.aligned.row.row.m16n16k16.f16.f16 {%r1292, %r1293, %r1294, %r1295}, {%r1125, %r1126, %r1127, %r1128, %r1129, %r1130, %r1131, %r1132}, {%r1224, %r1225, %r1226, %r1227, %r1228, %r1229, %r1230, %r1231}, {%r1024, %r1025, %r1026, %r1027};
	wmma.mma.sync.aligned.row.row.m16n16k16.f16.f16 {%r1296, %r1297, %r1298, %r1299}, {%r1161, %r1162, %r1163, %r1164, %r1165, %r1166, %r1167, %r1168}, {%r1260, %r1261, %r1262, %r1263, %r1264, %r1265, %r1266, %r1267}, {%r1292, %r1293, %r1294, %r1295};
	wmma.mma.sync.aligned.row.row.m16n16k16.f16.f16 {%r1300, %r1301, %r1302, %r1303}, {%r1134, %r1135, %r1136, %r1137, %r1138, %r1139, %r1140, %r1141}, {%r1197, %r1198, %r1199, %r1200, %r1201, %r1202, %r1203, %r1204}, {%r1032, %r1033, %r1034, %r1035};
	wmma.mma.sync.aligned.row.row.m16n16k16.f16.f16 {%r1304, %r1305, %r1306, %r1307}, {%r1170, %r1171, %r1172, %r1173, %r1174, %r1175, %r1176, %r1177}, {%r1233, %r1234, %r1235, %r1236, %r1237, %r1238, %r1239, %r1240}, {%r1300, %r1301, %r1302, %r1303};
	wmma.mma.sync.aligned.row.row.m16n16k16.f16.f16 {%r1308, %r1309, %r1310, %r1311}, {%r1134, %r1135, %r1136, %r1137, %r1138, %r1139, %r1140, %r1141}, {%r1206, %r1207, %r1208, %r1209, %r1210, %r1211, %r1212, %r1213}, {%r1040, %r1041, %r1042, %r1043};
	wmma.mma.sync.aligned.row.row.m16n16k16.f16.f16 {%r1312, %r1313, %r1314, %r1315}, {%r1170, %r1171, %r1172, %r1173, %r1174, %r1175, %r1176, %r1177}, {%r1242, %r1243, %r1244, %r1245, %r1246, %r1247, %r1248, %r1249}, {%r1308, %r1309, %r1310, %r1311};
	wmma.mma.sync.aligned.row.row.m16n16k16.f16.f16 {%r1316, %r1317, %r1318, %r1319}, {%r1134, %r1135, %r1136, %r1137, %r1138, %r1139, %r1140, %r1141}, {%r1215, %r1216, %r1217, %r1218, %r1219, %r1220, %r1221, %r1222}, {%r1048, %r1049, %r1050, %r1051};
	wmma.mma.sync.aligned.row.row.m16n16k16.f16.f16 {%r1320, %r1321, %r1322, %r1323}, {%r1170, %r1171, %r1172, %r1173, %r1174, %r1175, %r1176, %r1177}, {%r1251, %r1252, %r1253, %r1254, %r1255, %r1256, %r1257, %r1258}, {%r1316, %r1317, %r1318, %r1319};
	wmma.mma.sync.aligned.row.row.m16n16k16.f16.f16 {%r1324, %r1325, %r1326, %r1327}, {%r1134, %r1135, %r1136, %r1137, %r1138, %r1139, %r1140, %r1141}, {%r1224, %r1225, %r1226, %r1227, %r1228, %r1229, %r1230, %r1231}, {%r1056, %r1057, %r1058, %r1059};
	wmma.mma.sync.aligned.row.row.m16n16k16.f16.f16 {%r1328, %r1329, %r1330, %r1331}, {%r1170, %r1171, %r1172, %r1173, %r1174, %r1175, %r1176, %r1177}, {%r1260, %r1261, %r1262, %r1263, %r1264, %r1265, %r1266, %r1267}, {%r1324, %r1325, %r1326, %r1327};
	wmma.mma.sync.aligned.row.row.m16n16k16.f16.f16 {%r1332, %r1333, %r1334, %r1335}, {%r1143, %r1144, %r1145, %r1146, %r1147, %r1148, %r1149, %r1150}, {%r1197, %r1198, %r1199, %r1200, %r1201, %r1202, %r1203, %r1204}, {%r1064, %r1065, %r1066, %r1067};
	wmma.mma.sync.aligned.row.row.m16n16k16.f16.f16 {%r1336, %r1337, %r1338, %r1339}, {%r1179, %r1180, %r1181, %r1182, %r1183, %r1184, %r1185, %r1186}, {%r1233, %r1234, %r1235, %r1236, %r1237, %r1238, %r1239, %r1240}, {%r1332, %r1333, %r1334, %r1335};
	wmma.mma.sync.aligned.row.row.m16n16k16.f16.f16 {%r1340, %r1341, %r1342, %r1343}, {%r1143, %r1144, %r1145, %r1146, %r1147, %r1148, %r1149, %r1150}, {%r1206, %r1207, %r1208, %r1209, %r1210, %r1211, %r1212, %r1213}, {%r1072, %r1073, %r1074, %r1075};
	wmma.mma.sync.aligned.row.row.m16n16k16.f16.f16 {%r1344, %r1345, %r1346, %r1347}, {%r1179, %r1180, %r1181, %r1182, %r1183, %r1184, %r1185, %r1186}, {%r1242, %r1243, %r1244, %r1245, %r1246, %r1247, %r1248, %r1249}, {%r1340, %r1341, %r1342, %r1343};
	wmma.mma.sync.aligned.row.row.m16n16k16.f16.f16 {%r1348, %r1349, %r1350, %r1351}, {%r1143, %r1144, %r1145, %r1146, %r1147, %r1148, %r1149, %r1150}, {%r1215, %r1216, %r1217, %r1218, %r1219, %r1220, %r1221, %r1222}, {%r1080, %r1081, %r1082, %r1083};
	wmma.mma.sync.aligned.row.row.m16n16k16.f16.f16 {%r1352, %r1353, %r1354, %r1355}, {%r1179, %r1180, %r1181, %r1182, %r1183, %r1184, %r1185, %r1186}, {%r1251, %r1252, %r1253, %r1254, %r1255, %r1256, %r1257, %r1258}, {%r1348, %r1349, %r1350, %r1351};
	wmma.mma.sync.aligned.row.row.m16n16k16.f16.f16 {%r1356, %r1357, %r1358, %r1359}, {%r1143, %r1144, %r1145, %r1146, %r1147, %r1148, %r1149, %r1150}, {%r1224, %r1225, %r1226, %r1227, %r1228, %r1229, %r1230, %r1231}, {%r1088, %r1089, %r1090, %r1091};
	wmma.mma.sync.aligned.row.row.m16n16k16.f16.f16 {%r1360, %r1361, %r1362, %r1363}, {%r1179, %r1180, %r1181, %r1182, %r1183, %r1184, %r1185, %r1186}, {%r1260, %r1261, %r1262, %r1263, %r1264, %r1265, %r1266, %r1267}, {%r1356, %r1357, %r1358, %r1359};
	wmma.mma.sync.aligned.row.row.m16n16k16.f16.f16 {%r1364, %r1365, %r1366, %r1367}, {%r1152, %r1153, %r1154, %r1155, %r1156, %r1157, %r1158, %r1159}, {%r1197, %r1198, %r1199, %r1200, %r1201, %r1202, %r1203, %r1204}, {%r1096, %r1097, %r1098, %r1099};
	wmma.mma.sync.aligned.row.row.m16n16k16.f16.f16 {%r1368, %r1369, %r1370, %r1371}, {%r1188, %r1189, %r1190, %r1191, %r1192, %r1193, %r1194, %r1195}, {%r1233, %r1234, %r1235, %r1236, %r1237, %r1238, %r1239, %r1240}, {%r1364, %r1365, %r1366, %r1367};
	wmma.mma.sync.aligned.row.row.m16n16k16.f16.f16 {%r1372, %r1373, %r1374, %r1375}, {%r1152, %r1153, %r1154, %r1155, %r1156, %r1157, %r1158, %r1159}, {%r1206, %r1207, %r1208, %r1209, %r1210, %r1211, %r1212, %r1213}, {%r1104, %r1105, %r1106, %r1107};
	wmma.mma.sync.aligned.row.row.m16n16k16.f16.f16 {%r1376, %r1377, %r1378, %r1379}, {%r1188, %r1189, %r1190, %r1191, %r1192, %r1193, %r1194, %r1195}, {%r1242, %r1243, %r1244, %r1245, %r1246, %r1247, %r1248, %r1249}, {%r1372, %r1373, %r1374, %r1375};
	wmma.mma.sync.aligned.row.row.m16n16k16.f16.f16 {%r1380, %r1381, %r1382, %r1383}, {%r1152, %r1153, %r1154, %r1155, %r1156, %r1157, %r1158, %r1159}, {%r1215, %r1216, %r1217, %r1218, %r1219, %r1220, %r1221, %r1222}, {%r1112, %r1113, %r1114, %r1115};
	wmma.mma.sync.aligned.row.row.m16n16k16.f16.f16 {%r1384, %r1385, %r1386, %r1387}, {%r1188, %r1189, %r1190, %r1191, %r1192, %r1193, %r1194, %r1195}, {%r1251, %r1252, %r1253, %r1254, %r1255, %r1256, %r1257, %r1258}, {%r1380, %r1381, %r1382, %r1383};
	wmma.mma.sync.aligned.row.row.m16n16k16.f16.f16 {%r1388, %r1389, %r1390, %r1391}, {%r1152, %r1153, %r1154, %r1155, %r1156, %r1157, %r1158, %r1159}, {%r1224, %r1225, %r1226, %r1227, %r1228, %r1229, %r1230, %r1231}, {%r1120, %r1121, %r1122, %r1123};
	wmma.mma.sync.aligned.row.row.m16n16k16.f16.f16 {%r1392, %r1393, %r1394, %r1395}, {%r1188, %r1189, %r1190, %r1191, %r1192, %r1193, %r1194, %r1195}, {%r1260, %r1261, %r1262, %r1263, %r1264, %r1265, %r1266, %r1267}, {%r1388, %r1389, %r1390, %r1391};
	// begin inline asm
	cp.async.commit_group;

	// end inline asm
	// begin inline asm
	cp.async.wait_group 0;

	// end inline asm
	bar.sync 	0;
	add.s64 	%rd39, %rd288, -832;
	// begin inline asm
	cp.async.ca.shared.global [%r645], [%rd39], 16;

	// end inline asm
	add.s64 	%rd40, %rd220, 192;
	// begin inline asm
	cp.async.ca.shared.global [%r646], [%rd40], 16;

	// end inline asm
	mul.wide.s32 	%rd223, %r9540, 2;
	add.s64 	%rd41, %rd14, %rd223;
	// begin inline asm
	cp.async.ca.shared.global [%r827], [%rd41], 16;

	// end inline asm
	add.s64 	%rd42, %rd41, %rd1;
	// begin inline asm
	cp.async.ca.shared.global [%r828], [%rd42], 16;

	// end inline asm
	add.s64 	%rd43, %rd42, %rd1;
	// begin inline asm
	cp.async.ca.shared.global [%r25], [%rd43], 16;

	// end inline asm
	add.s64 	%rd44, %rd43, %rd1;
	// begin inline asm
	cp.async.ca.shared.global [%r26], [%rd44], 16;

	// end inline asm
	wmma.load.a.sync.aligned.row.m16n16k16.shared.f16 	{%r1396, %r1397, %r1398, %r1399, %r1400, %r1401, %r1402, %r1403}, [%r27], %r852;
	wmma.load.a.sync.aligned.row.m16n16k16.shared.f16 	{%r1404, %r1405, %r1406, %r1407, %r1408, %r1409, %r1410, %r1411}, [%r861], %r852;
	wmma.load.a.sync.aligned.row.m16n16k16.shared.f16 	{%r1412, %r1413, %r1414, %r1415, %r1416, %r1417, %r1418, %r1419}, [%r870], %r852;
	wmma.load.a.sync.aligned.row.m16n16k16.shared.f16 	{%r1420, %r1421, %r1422, %r1423, %r1424, %r1425, %r1426, %r1427}, [%r879], %r852;
	wmma.load.a.sync.aligned.row.m16n16k16.shared.f16 	{%r1428, %r1429, %r1430, %r1431, %r1432, %r1433, %r1434, %r1435}, [%r888], %r852;
	wmma.load.a.sync.aligned.row.m16n16k16.shared.f16 	{%r1436, %r1437, %r1438, %r1439, %r1440, %r1441, %r1442, %r1443}, [%r897], %r852;
	wmma.load.a.sync.aligned.row.m16n16k16.shared.f16 	{%r1444, %r1445, %r1446, %r1447, %r1448, %r1449, %r1450, %r1451}, [%r906], %r852;
	wmma.load.a.sync.aligned.row.m16n16k16.shared.f16 	{%r1452, %r1453, %r1454, %r1455, %r1456, %r1457, %r1458, %r1459}, [%r915], %r852;
	wmma.load.b.sync.aligned.row.m16n16k16.shared.f16 	{%r1460, %r1461, %r1462, %r1463, %r1464, %r1465, %r1466, %r1467}, [%r28], %r924;
	wmma.load.b.sync.aligned.row.m16n16k16.shared.f16 	{%r1468, %r1469, %r1470, %r1471, %r1472, %r1473, %r1474, %r1475}, [%r933], %r924;
	wmma.load.b.sync.aligned.row.m16n16k16.shared.f16 	{%r1476, %r1477, %r1478, %r1479, %r1480, %r1481, %r1482, %r1483}, [%r942], %r924;
	wmma.load.b.sync.aligned.row.m16n16k16.shared.f16 	{%r1484, %r1485, %r1486, %r1487, %r1488, %r1489, %r1490, %r1491}, [%r951], %r924;
	wmma.load.b.sync.aligned.row.m16n16k16.shared.f16 	{%r1492, %r1493, %r1494, %r1495, %r1496, %r1497, %r1498, %r1499}, [%r960], %r924;
	wmma.load.b.sync.aligned.row.m16n16k16.shared.f16 	{%r1500, %r1501, %r1502, %r1503, %r1504, %r1505, %r1506, %r1507}, [%r969], %r924;
	wmma.load.b.sync.aligned.row.m16n16k16.shared.f16 	{%r1508, %r1509, %r1510, %r1511, %r1512, %r1513, %r1514, %r1515}, [%r978], %r924;
	wmma.load.b.sync.aligned.row.m16n16k16.shared.f16 	{%r1516, %r1517, %r1518, %r1519, %r1520, %r1521, %r1522, %r1523}, [%r987], %r924;
	wmma.mma.sync.aligned.row.row.m16n16k16.f16.f16 {%r1524, %r1525, %r1526, %r1527}, {%r1396, %r1397, %r1398, %r1399, %r1400, %r1401, %r1402, %r1403}, {%r1460, %r1461, %r1462, %r1463, %r1464, %r1465, %r1466, %r1467}, {%r1272, %r1273, %r1274, %r1275};
	wmma.mma.sync.aligned.row.row.m16n16k16.f16.f16 {%r1528, %r1529, %r1530, %r1531}, {%r1428, %r1429, %r1430, %r1431, %r1432, %r1433, %r1434, %r1435}, {%r1492, %r1493, %r1494, %r1495, %r1496, %r1497, %r1498, %r1499}, {%r1524, %r1525, %r1526, %r1527};
	wmma.mma.sync.aligned.row.row.m16n16k16.f16.f16 {%r1532, %r1533, %r1534, %r1535}, {%r1396, %r1397, %r1398, %r1399, %r1400, %r1401, %r1402, %r1403}, {%r1468, %r1469, %r1470, %r1471, %r1472, %r1473, %r1474, %r1475}, {%r1280, %r1281, %r1282, %r1283};
	wmma.mma.sync.aligned.row.row.m16n16k16.f16.f16 {%r1536, %r1537, %r1538, %r1539}, {%r1428, %r1429, %r1430, %r1431, %r1432, %r1433, %r1434, %r1435}, {%r1500, %r1501, %r1502, %r1503, %r1504, %r1505, %r1506, %r1507}, {%r1532, %r1533, %r1534, %r1535};
	wmma.mma.sync.aligned.row.row.m16n16k16.f16.f16 {%r1540, %r1541, %r1542, %r1543}, {%r1396, %r1397, %r1398, %r1399, %r1400, %r1401, %r1402, %r1403}, {%r1476, %r1477, %r1478, %r1479, %r1480, %r1481, %r1482, %r1483}, {%r1288, %r1289, %r1290, %r1291};
	wmma.mma.sync.aligned.row.row.m16n16k16.f16.f16 {%r1544, %r1545, %r1546, %r1547}, {%r1428, %r1429, %r1430, %r1431, %r1432, %r1433, %r1434, %r1435}, {%r1508, %r1509, %r1510, %r1511, %r1512, %r1513, %r1514, %r1515}, {%r1540, %r1541, %r1542, %r1543};
	wmma.mma.sync.aligned.row.row.m16n16k16.f16.f16 {%r1548, %r1549, %r1550, %r1551}, {%r1396, %r1397, %r1398, %r1399, %r1400, %r1401, %r1402, %r1403}, {%r1484, %r1485, %r1486, %r1487, %r1488, %r1489, %r1490, %r1491}, {%r1296, %r1297, %r1298, %r1299};
	wmma.mma.sync.aligned.row.row.m16n16k16.f16.f16 {%r1552, %r1553, %r1554, %r1555}, {%r1428, %r1429, %r1430, %r1431, %r1432, %r1433, %r1434, %r1435}, {%r1516, %r1517, %r1518, %r1519, %r1520, %r1521, %r1522, %r1523}, {%r1548, %r1549, %r1550, %r1551};
	wmma.mma.sync.aligned.row.row.m16n16k16.f16.f16 {%r1556, %r1557, %r1558, %r1559}, {%r1404, %r1405, %r1406, %r1407, %r1408, %r1409, %r1410, %r1411}, {%r1460, %r1461, %r1462, %r1463, %r1464, %r1465, %r1466, %r1467}, {%r1304, %r1305, %r1306, %r1307};
	wmma.mma.sync.aligned.row.row.m16n16k16.f16.f16 {%r1560, %r1561, %r1562, %r1563}, {%r1436, %r1437, %r1438, %r1439, %r1440, %r1441, %r1442, %r1443}, {%r1492, %r1493, %r1494, %r1495, %r1496, %r1497, %r1498, %r1499}, {%r1556, %r1557, %r1558, %r1559};
	wmma.mma.sync.aligned.row.row.m16n16k16.f16.f16 {%r1564, %r1565, %r1566, %r1567}, {%r1404, %r1405, %r1406, %r1407, %r1408, %r1409, %r1410, %r1411}, {%r1468, %r1469, %r1470, %r1471, %r1472, %r1473, %r1474, %r1475}, {%r1312, %r1313, %r1314, %r1315};
	wmma.mma.sync.aligned.row.row.m16n16k16.f16.f16 {%r1568, %r1569, %r1570, %r1571}, {%r1436, %r1437, %r1438, %r1439, %r1440, %r1441, %r1442, %r1443}, {%r1500, %r1501, %r1502, %r1503, %r1504, %r1505, %r1506, %r1507}, {%r1564, %r1565, %r1566, %r1567};
	wmma.mma.sync.aligned.row.row.m16n16k16.f16.f16 {%r1572, %r1573, %r1574, %r1575}, {%r1404, %r1405, %r1406, %r1407, %r1408, %r1409, %r1410, %r1411}, {%r1476, %r1477, %r1478, %r1479, %r1480, %r1481, %r1482, %r1483}, {%r1320, %r1321, %r1322, %r1323};
	wmma.mma.sync.aligned.row.row.m16n16k16.f16.f16 {%r1576, %r1577, %r1578, %r1579}, {%r1436, %r1437, %r1438, %r1439, %r1440, %r1441, %r1442, %r1443}, {%r1508, %r1509, %r1510, %r1511, %r1512, %r1513, %r1514, %r1515}, {%r1572, %r1573, %r1574, %r1575};
	wmma.mma.sync.aligned.row.row.m16n16k16.f16.f16 {%r1580, %r1581, %r1582, %r1583}, {%r1404, %r1405, %r1406, %r1407, %r1408, %r1409, %r1410, %r1411}, {%r1484, %r1485, %r1486, %r1487, %r1488, %r1489, %r1490, %r1491}, {%r1328, %r1329, %r1330, %r1331};
	wmma.mma.sync.aligned.row.row.m16n16k16.f16.f16 {%r1584, %r1585, %r1586, %r1587}, {%r1436, %r1437, %r1438, %r1439, %r1440, %r1441, %r1442, %r1443}, {%r1516, %r1517, %r1518, %r1519, %r1520, %r1521, %r1522, %r1523}, {%r1580, %r1581, %r1582, %r1583};
	wmma.mma.sync.aligned.row.row.m16n16k16.f16.f16 {%r1588, %r1589, %r1590, %r1591}, {%r1412, %r1413, %r1414, %r1415, %r1416, %r1417, %r1418, %r1419}, {%r1460, %r1461, %r1462, %r1463, %r1464, %r1465, %r1466, %r1467}, {%r1336, %r1337, %r1338, %r1339};
	wmma.mma.sync.aligned.row.row.m16n16k16.f16.f16 {%r1592, %r1593, %r1594, %r1595}, {%r1444, %r1445, %r1446, %r1447, %r1448, %r1449, %r1450, %r1451}, {%r1492, %r1493, %r1494, %r1495, %r1496, %r1497, %r1498, %r1499}, {%r1588, %r1589, %r1590, %r1591};
	wmma.mma.sync.aligned.row.row.m16n16k16.f16.f16 {%r1596, %r1597, %r1598, %r1599}, {%r1412, %r1413, %r1414, %r1415, %r1416, %r1417, %r1418, %r1419}, {%r1468, %r1469, %r1470, %r1471, %r1472, %r1473, %r1474, %r1475}, {%r1344, %r1345, %r1346, %r1347};
	wmma.mma.sync.aligned.row.row.m16n16k16.f16.f16 {%r1600, %r1601, %r1602, %r1603}, {%r1444, %r1445, %r1446, %r1447, %r1448, %r1449, %r1450, %r1451}, {%r1500, %r1501, %r1502, %r1503, %r1504, %r1505, %r1506, %r1507}, {%r1596, %r1597, %r1598, %r1599};
	wmma.mma.sync.aligned.row.row.m16n16k16.f16.f16 {%r1604, %r1605, %r1606, %r1607}, {%r1412, %r1413, %r1414, %r1415, %r1416, %r1417, %r1418, %r1419}, {%r1476, %r1477, %r1478, %r1479, %r1480, %r1481, %r1482, %r1483}, {%r1352, %r1353, %r1354, %r1355};
	wmma.mma.sync.aligned.row.row.m16n16k16.f16.f16 {%r1608, %r1609, %r1610, %r1611}, {%r1444, %r1445, %r1446, %r1447, %r1448, %r1449, %r1450, %r1451}, {%r1508, %r1509, %r1510, %r1511, %r1512, %r1513, %r1514, %r1515}, {%r1604, %r1605, %r1606, %r1607};
	wmma.mma.sync.aligned.row.row.m16n16k16.f16.f16 {%r1612, %r1613, %r1614, %r1615}, {%r1412, %r1413, %r1414, %r1415, %r1416, %r1417, %r1418, %r1419}, {%r1484, %r1485, %r1486, %r1487, %r1488, %r1489, %r1490, %r1491}, {%r1360, %r1361, %r1362, %r1363};
	wmma.mma.sync.aligned.row.row.m16n16k16.f16.f16 {%r1616, %r1617, %r1618, %r1619}, {%r1444, %r1445, %r1446, %r1447, %r1448, %r1449, %r1450, %r1451}, {%r1516, %r1517, %r1518, %r1519, %r1520, %r1521, %r1522, %r1523}, {%r1612, %r1613, %r1614, %r1615};
	wmma.mma.sync.aligned.row.row.m16n16k16.f16.f16 {%r1620, %r1621, %r1622, %r1623}, {%r1420, %r1421, %r1422, %r1423, %r1424, %r1425, %r1426, %r1427}, {%r1460, %r1461, %r1462, %r1463, %r1464, %r1465, %r1466, %r1467}, {%r1368, %r1369, %r1370, %r1371};
	wmma.mma.sync.aligned.row.row.m16n16k16.f16.f16 {%r1624, %r1625, %r1626, %r1627}, {%r1452, %r1453, %r1454, %r1455, %r1456, %r1457, %r1458, %r1459}, {%r1492, %r1493, %r1494, %r1495, %r1496, %r1497, %r1498, %r1499}, {%r1620, %r1621, %r1622, %r1623};
	wmma.mma.sync.aligned.row.row.m16n16k16.f16.f16 {%r1628, %r1629, %r1630, %r1631}, {%r1420, %r1421, %r1422, %r1423, %r1424, %r1425, %r1426, %r1427}, {%r1468, %r1469, %r1470, %r1471, %r1472, %r1473, %r1474, %r1475}, {%r1376, %r1377, %r1378, %r1379};
	wmma.mma.sync.aligned.row.row.m16n16k16.f16.f16 {%r1632, %r1633, %r1634, %r1635}, {%r1452, %r1453, %r1454, %r1455, %r1456, %r1457, %r1458, %r1459}, {%r1500, %r1501, %r1502, %r1503, %r1504, %r1505, %r1506, %r1507}, {%r1628, %r1629, %r1630, %r1631};
	wmma.mma.sync.aligned.row.row.m16n16k16.f16.f16 {%r1636, %r1637, %r1638, %r1639}, {%r1420, %r1421, %r1422, %r1423, %r1424, %r1425, %r1426, %r1427}, {%r1476, %r1477, %r1478, %r1479, %r1480, %r1481, %r1482, %r1483}, {%r1384, %r1385, %r1386, %r1387};
	wmma.mma.sync.aligned.row.row.m16n16k16.f16.f16 {%r1640, %r1641, %r1642, %r1643}, {%r1452, %r1453, %r1454, %r1455, %r1456, %r1457, %r1458, %r1459}, {%r1508, %r1509, %r1510, %r1511, %r1512, %r1513, %r1514, %r1515}, {%r1636, %r1637, %r1638, %r1639};
	wmma.mma.sync.aligned.row.row.m16n16k16.f16.f16 {%r1644, %r1645, %r1646, %r1647}, {%r1420, %r1421, %r1422, %r1423, %r1424, %r1425, %r1426, %r1427}, {%r1484, %r1485, %r1486, %r1487, %r1488, %r1489, %r1490, %r1491}, {%r1392, %r1393, %r1394, %r1395};
	wmma.mma.sync.aligned.row.row.m16n16k16.f16.f16 {%r1648, %r1649, %r1650, %r1651}, {%r1452, %r1453, %r1454, %r1455, %r1456, %r1457, %r1458, %r1459}, {%r1516, %r1517, %r1518, %r1519, %r1520, %r1521, %r1522, %r1523}, {%r1644, %r1645, %r1646, %r1647};
	// begin inline asm
	cp.async.commit_group;

	// end inline asm
	// begin inline asm
	cp.async.wait_group 0;

	// end inline asm
	bar.sync 	0;
	add.s64 	%rd45, %rd288, -768;
	// begin inline asm
	cp.async.ca.shared.global [%r550], [%rd45], 16;

	// end inline asm
	add.s64 	%rd46, %rd220, 256;
	// begin inline asm
	cp.async.ca.shared.global [%r8], [%rd46], 16;

	// end inline asm
	mul.wide.s32 	%rd224, %r9541, 2;
	add.s64 	%rd47, %rd14, %rd224;
	// begin inline asm
	cp.async.ca.shared.global [%r10], [%rd47], 16;

	// end inline asm
	add.s64 	%rd48, %rd47, %rd1;
	// begin inline asm
	cp.async.ca.shared.global [%r553], [%rd48], 16;

	// end inline asm
	add.s64 	%rd49, %rd48, %rd1;
	// begin inline asm
	cp.async.ca.shared.global [%r554], [%rd49], 16;

	// end inline asm
	add.s64 	%rd50, %rd49, %rd1;
	// begin inline asm
	cp.async.ca.shared.global [%r555], [%rd50], 16;

	// end inline asm
	wmma.load.a.sync.aligned.row.m16n16k16.shared.f16 	{%r1652, %r1653, %r1654, %r1655, %r1656, %r1657, %r1658, %r1659}, [%r1124], %r852;
	wmma.load.a.sync.aligned.row.m16n16k16.shared.f16 	{%r1660, %r1661, %r1662, %r1663, %r1664, %r1665, %r1666, %r1667}, [%r1133], %r852;
	wmma.load.a.sync.aligned.row.m16n16k16.shared.f16 	{%r1668, %r1669, %r1670, %r1671, %r1672, %r1673, %r1674, %r1675}, [%r1142], %r852;
	wmma.load.a.sync.aligned.row.m16n16k16.shared.f16 	{%r1676, %r1677, %r1678, %r1679, %r1680, %r1681, %r1682, %r1683}, [%r1151], %r852;
	wmma.load.a.sync.aligned.row.m16n16k16.shared.f16 	{%r1684, %r1685, %r1686, %r1687, %r1688, %r1689, %r1690, %r1691}, [%r1160], %r852;
	wmma.load.a.sync.aligned.row.m16n16k16.shared.f16 	{%r1692, %r1693, %r1694, %r1695, %r1696, %r1697, %r1698, %r1699}, [%r1169], %r852;
	wmma.load.a.sync.aligned.row.m16n16k16.shared.f16 	{%r1700, %r1701, %r1702, %r1703, %r1704, %r1705, %r1706, %r1707}, [%r1178], %r852;
	wmma.load.a.sync.aligned.row.m16n16k16.shared.f16 	{%r1708, %r1709, %r1710, %r1711, %r1712, %r1713, %r1714, %r1715}, [%r1187], %r852;
	wmma.load.b.sync.aligned.row.m16n16k16.shared.f16 	{%r1716, %r1717, %r1718, %r1719, %r1720, %r1721, %r1722, %r1723}, [%r1196], %r924;
	wmma.load.b.sync.aligned.row.m16n16k16.shared.f16 	{%r1724, %r1725, %r1726, %r1727, %r1728, %r1729, %r1730, %r1731}, [%r1205], %r924;
	wmma.load.b.sync.aligned.row.m16n16k16.shared.f16 	{%r1732, %r1733, %r1734, %r1735, %r1736, %r1737, %r1738, %r1739}, [%r1214], %r924;
	wmma.load.b.sync.aligned.row.m16n16k16.shared.f16 	{%r1740, %r1741, %r1742, %r1743, %r1744, %r1745, %r1746, %r1747}, [%r1223], %r924;
	wmma.load.b.sync.aligned.row.m16n16k16.shared.f16 	{%r1748, %r1749, %r1750, %r1751, %r1752, %r1753, %r1754, %r1755}, [%r1232], %r924;
	wmma.load.b.sync.aligned.row.m16n16k16.shared.f16 	{%r1756, %r1757, %r1758, %r1759, %r1760, %r1761, %r1762, %r1763}, [%r1241], %r924;
	wmma.load.b.sync.aligned.row.m16n16k16.shared.f16 	{%r1764, %r1765, %r1766, %r1767, %r1768, %r1769, %r1770, %r1771}, [%r1250], %r924;
	wmma.load.b.sync.aligned.row.m16n16k16.shared.f16 	{%r1772, %r1773, %r1774, %r1775, %r1776, %r1777, %r1778, %r1779}, [%r1259], %r924;
	wmma.mma.sync.aligned.row.row.m16n16k16.f16.f16 {%r1780, %r1781, %r1782, %r1783}, {%r1652, %r1653, %r1654, %r1655, %r1656, %r1657, %r1658, %r1659}, {%r1716, %r1717, %r1718, %r1719, %r1720, %r1721, %r1722, %r1723}, {%r1528, %r1529, %r1530, %r1531};
	wmma.mma.sync.aligned.row.row.m16n16k16.f16.f16 {%r1784, %r1785, %r1786, %r1787}, {%r1684, %r1685, %r1686, %r1687, %r1688, %r1689, %r1690, %r1691}, {%r1748, %r1749, %r1750, %r1751, %r1752, %r1753, %r1754, %r1755}, {%r1780, %r1781, %r1782, %r1783};
	wmma.mma.sync.aligned.row.row.m16n16k16.f16.f16 {%r1788, %r1789, %r1790, %r1791}, {%r1652, %r1653, %r1654, %r1655, %r1656, %r1657, %r1658, %r1659}, {%r1724, %r1725, %r1726, %r1727, %r1728, %r1729, %r1730, %r1731}, {%r1536, %r1537, %r1538, %r1539};
	wmma.mma.sync.aligned.row.row.m16n16k16.f16.f16 {%r1792, %r1793, %r1794, %r1795}, {%r1684, %r1685, %r1686, %r1687, %r1688, %r1689, %r1690, %r1691}, {%r1756, %r1757, %r1758, %r1759, %r1760, %r1761, %r1762, %r1763}, {%r1788, %r1789, %r1790, %r1791};
	wmma.mma.sync.aligned.row.row.m16n16k16.f16.f16 {%r1796, %r1797, %r1798, %r1799}, {%r1652, %r1653, %r1654, %r1655, %r1656, %r1657, %r1658, %r1659}, {%r1732, %r1733, %r1734, %r1735, %r1736, %r1737, %r1738, %r1739}, {%r1544, %r1545, %r1546, %r1547};
	wmma.mma.sync.aligned.row.row.m16n16k16.f16.f16 {%r1800, %r1801, %r1802, %r1803}, {%r1684, %r1685, %r1686, %r1687, %r1688, %r1689, %r1690, %r1691}, {%r1764, %r1765, %r1766, %r1767, %r1768, %r1769, %r1770, %r1771}, {%r1796, %r1797, %r1798, %r1799};
	wmma.mma.sync.aligned.row.row.m16n16k16.f16.f16 {%r1804, %r1805, %r1806, %r1807}, {%r1652, %r1653, %r1654, %r1655, %r1656, %r1657, %r1658, %r1659}, {%r1740, %r1741, %r1742, %r1743, %r1744, %r1745, %r1746, %r1747}, {%r1552, %r1553, %r1554, %r1555};
	wmma.mma.sync.aligned.row.row.m16n16k16.f16.f16 {%r1808, %r1809, %r1810, %r1811}, {%r1684, %r1685, %r1686, %r1687, %r1688, %r1689, %r1690, %r1691}, {%r1772, %r1773, %r1774, %r1775, %r1776, %r1777, %r1778, %r1779}, {%r1804, %r1805, %r1806, %r1807};
	wmma.mma.sync.aligned.row.row.m16n16k16.f16.f16 {%r1812, %r1813, %r1814, %r1815}, {%r1660, %r1661, %r1662, %r1663, %r1664, %r1665, %r1666, %r1667}, {%r1716, %r1717, %r1718, %r1719, %r1720, %r1721, %r1722, %r1723}, {%r1560, %r1561, %r1562, %r1563};
	wmma.mma.sync.aligned.row.row.m16n16k16.f16.f16 {%r1816, %r1817, %r1818, %r1819}, {%r1692, %r1693, %r1694, %r1695, %r1696, %r1697, %r1698, %r1699}, {%r1748, %r1749, %r1750, %r1751, %r1752, %r1753, %r1754, %r1755}, {%r1812, %r1813, %r1814, %r1815};
	wmma.mma.sync.aligned.row.row.m16n16k16.f16.f16 {%r1820, %r1821, %r1822, %r1823}, {%r1660, %r1661, %r1662, %r1663, %r1664, %r1665, %r1666, %r1667}, {%r1724, %r1725, %r1726, %r1727, %r1728, %r1729, %r1730, %r1731}, {%r1568, %r1569, %r1570, %r1571};
	wmma.mma.sync.aligned.row.row.m16n16k16.f16.f16 {%r1824, %r1825, %r1826, %r1827}, {%r1692, %r1693, %r1694, %r1695, %r1696, %r1697, %r1698, %r1699}, {%r1756, %r1757, %r1758, %r1759, %r1760, %r1761, %r1762, %r1763}, {%r1820, %r1821, %r1822, %r1823};
	wmma.mma.sync.aligned.row.row.m16n16k16.f16.f16 {%r1828, %r1829, %r1830, %r1831}, {%r1660, %r1661, %r1662, %r1663, %r1664, %r1665, %r1666, %r1667}, {%r1732, %r1733, %r1734, %r1735, %r1736, %r1737, %r1738, %r1739}, {%r1576, %r1577, %r1578, %r1579};
	wmma.mma.sync.aligned.row.row.m16n16k16.f16.f16 {%r1832, %r1833, %r1834, %r1835}, {%r1692, %r1693, %r1694, %r1695, %r1696, %r1697, %r1698, %r1699}, {%r1764, %r1765, %r1766, %r1767, %r1768, %r1769, %r1770, %r1771}, {%r1828, %r1829, %r1830, %r1831};
	wmma.mma.sync.aligned.row.row.m16n16k16.f16.f16 {%r1836, %r1837, %r1838, %r1839}, {%r1660, %r1661, %r1662, %r1663, %r1664, %r1665, %r1666, %r1667}, {%r1740, %r1741, %r1742, %r1743, %r1744, %r1745, %r1746, %r1747}, {%r1584, %r1585, %r1586, %r1587};
	wmma.mma.sync.aligned.row.row.m16n16k16.f16.f16 {%r1840, %r1841, %r1842, %r1843}, {%r1692, %r1693, %r1694, %r1695, %r1696, %r1697, %r1698, %r1699}, {%r1772, %r1773, %r1774, %r1775, %r1776, %r1777, %r1778, %r1779}, {%r1836, %r1837, %r1838, %r1839};
	wmma.mma.sync.aligned.row.row.m16n16k16.f16.f16 {%r1844, %r1845, %r1846, %r1847}, {%r1668, %r1669, %r1670, %r1671, %r1672, %r1673, %r1674, %r1675}, {%r1716, %r1717, %r1718, %r1719, %r1720, %r1721, %r1722, %r1723}, {%r1592, %r1593, %r1594, %r1595};
	wmma.mma.sync.aligned.row.row.m16n16k16.f16.f16 {%r1848, %r1849, %r1850, %r1851}, {%r1700, %r1701, %r1702, %r1703, %r1704, %r1705, %r1706, %r1707}, {%r1748, %r1749, %r1750, %r1751, %r1752, %r1753, %r1754, %r1755}, {%r1844, %r1845, %r1846, %r1847};
	wmma.mma.sync.aligned.row.row.m16n16k16.f16.f16 {%r1852, %r1853, %r1854, %r1855}, {%r1668, %r1669, %r1670, %r1671, %r1672, %r1673, %r1674, %r1675}, {%r1724, %r1725, %r1726, %r1727, %r1728, %r1729, %r1730, %r1731}, {%r1600, %r1601, %r1602, %r1603};
	wmma.mma.sync.aligned.row.row.m16n16k16.f16.f16 {%r1856, %r1857, %r1858, %r1859}, {%r1700, %r1701, %r1702, %r1703, %r1704, %r1705, %r1706, %r1707}, {%r1756, %r1757, %r1758, %r1759, %r1760, %r1761, %r1762, %r1763}, {%r1852, %r1853, %r1854, %r1855};
	wmma.mma.sync.aligned.row.row.m16n16k16.f16.f16 {%r1860, %r1861, %r1862, %r1863}, {%r1668, %r1669, %r1670, %r1671, %r1672, %r1673, %r1674, %r1675}, {%r1732, %r1733, %r1734, %r1735, %r1736, %r1737, %r1738, %r1739}, {%r1608, %r1609, %r1610, %r1611};
	wmma.mma.sync.aligned.row.row.m16n16k16.f16.f16 {%r1864, %r1865, %r1866, %r1867}, {%r1700, %r1701, %r1702, %r1703, %r1704, %r1705, %r1706, %r1707}, {%r1764, %r1765, %r1766, %r1767, %r1768, %r1769, %r1770, %r1771}, {%r1860, %r1861, %r1862, %r1863};
	wmma.mma.sync.aligned.row.row.m16n16k16.f16.f16 {%r1868, %r1869, %r1870, %r1871}, {%r1668, %r1669, %r1670, %r1671, %r1672, %r1673, %r1674, %r1675}, {%r1740, %r1741, %r1742, %r1743, %r1744, %r1745, %r1746, %r1747}, {%r1616, %r1617, %r1618, %r1619};
	wmma.mma.sync.aligned.row.row.m16n16k16.f16.f16 {%r1872, %r1873, %r1874, %r1875}, {%r1700, %r1701, %r1702, %r1703, %r1704, %r1705, %r1706, %r1707}, {%r1772, %r1773, %r1774, %r1775, %r1776, %r1777, %r1778, %r1779}, {%r1868, %r1869, %r1870, %r1871};
	wmma.mma.sync.aligned.row.row.m16n16k16.f16.f16 {%r1876, %r1877, %r1878, %r1879}, {%r1676, %r1677, %r1678, %r1679, %r1680, %r1681, %r1682, %r1683}, {%r1716, %r1717, %r1718, %r1719, %r1720, %r1721, %r1722, %r1723}, {%r1624, %r1625, %r1626, %r1627};
	wmma.mma.sync.aligned.row.row.m16n16k16.f16.f16 {%r1880, %r1881, %r1882, %r1883}, {%r1708, %r1709, %r1710, %r1711, %r1712, %r1713, %r1714, %r1715}, {%r1748, %r1749, %r1750, %r1751, %r1752, %r1753, %r1754, %r1755}, {%r1876, %r1877, %r1878, %r1879};
	wmma.mma.sync.aligned.row.row.m16n16k16.f16.f16 {%r1884, %r1885, %r1886, %r1887}, {%r1676, %r1677, %r1678, %r1679, %r1680, %r1681, %r1682, %r1683}, {%r1724, %r1725, %r1726, %r1727, %r1728, %r1729, %r1730, %r1731}, {%r1632, %r1633, %r1634, %r1635};
	wmma.mma.sync.aligned.row.row.m16n16k16.f16.f16 {%r1888, %r1889, %r1890, %r1891}, {%r1708, %r1709, %r1710, %r1711, %r1712, %r1713, %r1714, %r1715}, {%r1756, %r1757, %r1758, %r1759, %r1760, %r1761, %r1762, %r1763}, {%r1884, %r1885, %r1886, %r1887};
	wmma.mma.sync.aligned.row.row.m16n16k16.f16.f16 {%r1892, %r1893, %r1894, %r1895}, {%r1676, %r1677, %r1678, %r1679, %r1680, %r1681, %r1682, %r1683}, {%r1732, %r1733, %r1734, %r1735, %r1736, %r1737, %r1738, %r1739}, {%r1640, %r1641, %r1642, %r1643};
	wmma.mma.sync.aligned.row.row.m16n16k16.f16.f16 {%r1896, %r1897, %r1898, %r1899}, {%r1708, %r1709, %r1710, %r1711, %r1712, %r1713, %r1714, %r1715}, {%r1764, %r1765, %r1766, %r1767, %r1768, %r1769, %r1770, %r1771}, {%r1892, %r1893, %r1894, %r1895};
	wmma.mma.sync.aligned.row.row.m16n16k16.f16.f16 {%r1900, %r1901, %r1902, %r1903}, {%r1676, %r1677, %r1678, %r1679, %r1680, %r1681, %r1682, %r1683}, {%r1740, %r1741, %r1742, %r1743, %r1744, %r1745, %r1746, %r1747}, {%r1648, %r1649, %r1650, %r1651};
	wmma.mma.sync.aligned.row.row.m16n16k16.f16.f16 {%r1904, %r1905, %r1906, %r1907}, {%r1708, %r1709, %r1710, %r1711, %r1712, %r1713, %r1714, %r1715}, {%r1772, %r1773, %r1774, %r1775, %r1776, %r1777, %r1778, %r1779}, {%r1900, %r1901, %r1902, %r1903};
	// begin inline asm
	cp.async.commit_group;

	// end inline asm
	// begin inline asm
	cp.async.wait_group 0;

	// end inline asm
	bar.sync 	0;
	add.s64 	%rd51, %rd288, -704;
	// begin inline asm
	cp.async.ca.shared.global [%r645], [%rd51], 16;

	// end inline asm
	add.s64 	%rd52, %rd220, 320;
	// begin inline asm
	cp.async.ca.shared.global [%r646], [%rd52], 16;

	// end inline asm
	mul.wide.s32 	%rd225, %r9542, 2;
	add.s64 	%rd53, %rd14, %rd225;
	// begin inline asm
	cp.async.ca.shared.global [%r827], [%rd53], 16;

	// end inline asm
	add.s64 	%rd54, %rd53, %rd1;
	// begin inline asm
	cp.async.ca.shared.global [%r828], [%rd54], 16;

	// end inline asm
	add.s64 	%rd55, %rd54, %rd1;
	// begin inline asm
	cp.async.ca.shared.global [%r25], [%rd55], 16;

	// end inline asm
	add.s64 	%rd56, %rd55, %rd1;
	// begin inline asm
	cp.async.ca.shared.global [%r26], [%rd56], 16;

	// end inline asm
	wmma.load.a.sync.aligned.row.m16n16k16.shared.f16 	{%r1908, %r1909, %r1910, %r1911, %r1912, %r1913, %r1914, %r1915}, [%r27], %r852;
	wmma.load.a.sync.aligned.row.m16n16k16.shared.f16 	{%r1916, %r1917, %r1918, %r1919, %r1920, %r1921, %r1922, %r1923}, [%r861], %r852;
	wmma.load.a.sync.aligned.row.m16n16k16.shared.f16 	{%r1924, %r1925, %r1926, %r1927, %r1928, %r1929, %r1930, %r1931}, [%r870], %r852;
	wmma.load.a.sync.aligned.row.m16n16k16.shared.f16 	{%r1932, %r1933, %r1934, %r1935, %r1936, %r1937, %r1938, %r1939}, [%r879], %r852;
	wmma.load.a.sync.aligned.row.m16n16k16.shared.f16 	{%r1940, %r1941, %r1942, %r1943, %r1944, %r1945, %r1946, %r1947}, [%r888], %r852;
	wmma.load.a.sync.aligned.row.m16n16k16.shared.f16 	{%r1948, %r1949, %r1950, %r1951, %r1952, %r1953, %r1954, %r1955}, [%r897], %r852;
	wmma.load.a.sync.aligned.row.m16n16k16.shared.f16 	{%r1956, %r1957, %r1958, %r1959, %r1960, %r1961, %r1962, %r1963}, [%r906], %r852;
	wmma.load.a.sync.aligned.row.m16n16k16.shared.f16 	{%r1964, %r1965, %r1966, %r1967, %r1968, %r1969, %r1970, %r1971}, [%r915], %r852;
	wmma.load.b.sync.aligned.row.m16n16k16.shared.f16 	{%r1972, %r1973, %r1974, %r1975, %r1976, %r1977, %r1978, %r1979}, [%r28], %r924;
	wmma.load.b.sync.aligned.row.m16n16k16.shared.f16 	{%r1980, %r1981, %r1982, %r1983, %r1984, %r1985, %r1986, %r1987}, [%r933], %r924;
	wmma.load.b.sync.aligned.row.m16n16k16.shared.f16 	{%r1988, %r1989, %r1990, %r1991, %r1992, %r1993, %r1994, %r1995}, [%r942], %r924;
	wmma.load.b.sync.aligned.row.m16n16k16.shared.f16 	{%r1996, %r1997, %r1998, %r1999, %r2000, %r2001, %r2002, %r2003}, [%r951], %r924;
	wmma.load.b.sync.aligned.row.m16n16k16.shared.f16 	{%r2004, %r2005, %r2006, %r2007, %r2008, %r2009, %r2010, %r2011}, [%r960], %r924;
	wmma.load.b.sync.aligned.row.m16n16k16.shared.f16 	{%r2012, %r2013, %r2014, %r2015, %r2016, %r2017, %r2018, %r2019}, [%r969], %r924;
	wmma.load.b.sync.aligned.row.m16n16k16.shared.f16 	{%r2020, %r2021, %r2022, %r2023, %r2024, %r2025, %r2026, %r2027}, [%r978], %r924;
	wmma.load.b.sync.aligned.row.m16n16k16.shared.f16 	{%r2028, %r2029, %r2030, %r2031, %r2032, %r2033, %r2034, %r2035}, [%r987], %r924;
	wmma.mma.sync.aligned.row.row.m16n16k16.f16.f16 {%r2036, %r2037, %r2038, %r2039}, {%r1908, %r1909, %r1910, %r1911, %r1912, %r1913, %r1914, %r1915}, {%r1972, %r1973, %r1974, %r1975, %r1976, %r1977, %r1978, %r1979}, {%r1784, %r1785, %r1786, %r1787};
	wmma.mma.sync.aligned.row.row.m16n16k16.f16.f16 {%r2040, %r2041, %r2042, %r2043}, {%r1940, %r1941, %r1942, %r1943, %r1944, %r1945, %r1946, %r1947}, {%r2004, %r2005, %r2006, %r2007, %r2008, %r2009, %r2010, %r2011}, {%r2036, %r2037, %r2038, %r2039};
	wmma.mma.sync.aligned.row.row.m16n16k16.f16.f16 {%r2044, %r2045, %r2046, %r2047}, {%r1908, %r1909, %r1910, %r1911, %r1912, %r1913, %r1914, %r1915}, {%r1980, %r1981, %r1982, %r1983, %r1984, %r1985, %r1986, %r1987}, {%r1792, %r1793, %r1794, %r1795};
	wmma.mma.sync.aligned.row.row.m16n16k16.f16.f16 {%r2048, %r2049, %r2050, %r2051}, {%r1940, %r1941, %r1942, %r1943, %r1944, %r1945, %r1946, %r1947}, {%r2012, %r2013, %r2014, %r2015, %r2016, %r2017, %r2018, %r2019}, {%r2044, %r2045, %r2046, %r2047};
	wmma.mma.sync.aligned.row.row.m16n16k16.f16.f16 {%r2052, %r2053, %r2054, %r2055}, {%r1908, %r1909, %r1910, %r1911, %r1912, %r1913, %r1914, %r1915}, {%r1988, %r1989, %r1990, %r1991, %r1992, %r1993, %r1994, %r1995}, {%r1800, %r1801, %r1802, %r1803};
	wmma.mma.sync.aligned.row.row.m16n16k16.f16.f16 {%r2056, %r2057, %r2058, %r2059}, {%r1940, %r1941, %r1942, %r1943, %r1944, %r1945, %r1946, %r1947}, {%r2020, %r2021, %r2022, %r2023, %r2024, %r2025, %r2026, %r2027}, {%r2052, %r2053, %r2054, %r2055};
	wmma.mma.sync.aligned.row.row.m16n16k16.f16.f16 {%r2060, %r2061, %r2062, %r2063}, {%r1908, %r1909, %r1910, %r1911, %r1912, %r1913, %r1914, %r1915}, {%r1996, %r1997, %r1998, %r1999, %r2000, %r2001, %r2002, %r2003}, {%r1808, %r1809, %r1810, %r1811};
	wmma.mma.sync.aligned.row.row.m16n16k16.f16.f16 {%r2064, %r2065, %r2066, %r2067}, {%r1940, %r1941, %r1942, %r1943, %r1944, %r1945, %r1946, %r1947}, {%r2028, %r2029, %r2030, %r2031, %r2032, %r2033, %r2034, %r2035}, {%r2060, %r2061, %r2062, %r2063};
	wmma.mma.sync.aligned.row.row.m16n16k16.f16.f16 {%r2068, %r2069, %r2070, %r2071}, {%r1916, %r1917, %r1918, %r1919, %r1920, %r1921, %r1922, %r1923}, {%r1972, %r1973, %r1974, %r1975, %r1976, %r1977, %r1978, %r1979}, {%r1816, %r1817, %r1818, %r1819};
	wmma.mma.sync.aligned.row.row.m16n16k16.f16.f16 {%r2072, %r2073, %r2074, %r2075}, {%r1948, %r1949, %r1950, %r1951, %r1952, %r1953, %r1954, %r1955}, {%r2004, %r2005, %r2006, %r2007, %r2008, %r2009, %r2010, %r2011}, {%r2068, %r2069, %r2070, %r2071};
	wmma.mma.sync.aligned.row.row.m16n16k16.f16.f16 {%r2076, %r2077, %r2078, %r2079}, {%r1916, %r1917, %r1918, %r1919, %r1920, %r1921, %r1922, %r1923}, {%r1980, %r1981, %r1982, %r1983, %r1984, %r1985, %r1986, %r1987}, {%r1824, %r1825, %r1826, %r1827};
	wmma.mma.sync.aligned.row.row.m16n16k16.f16.f16 {%r2080, %r2081, %r2082, %r2083}, {%r1948, %r1949, %r1950, %r1951, %r1952, %r1953, %r1954, %r1955}, {%r2012, %r2013, %r2014, %r2015, %r2016, %r2017, %r2018, %r2019}, {%r2076, %r2077, %r2078, %r2079};
	wmma.mma.sync.aligned.row.row.m16n16k16.f16.f16 {%r2084, %r2085, %r2086, %r2087}, {%r1916, %r1917, %r1918, %r1919, %r1920, %r1921, %r1922, %r1923}, {%r1988, %r1989, %r1990, %r1991, %r1992, %r1993, %r1994, %r1995}, {%r1832, %r1833, %r1834, %r1835};
	wmma.mma.sync.aligned.row.row.m16n16k16.f16.f16 {%r2088, %r2089, %r2090, %r2091}, {%r1948, %r1949, %r1950, %r1951, %r1952, %r1953, %r1954, %r1955}, {%r2020, %r2021, %r2022, %r2023, %r2024, %r2025, %r2026, %r2027}, {%r2084, %r2085, %r2086, %r2087};
	wmma.mma.sync.aligned.row.row.m16n16k16.f16.f16 {%r2092, %r2093, %r2094, %r2095}, {%r1916, %r1917, %r1918, %r1919, %r1920, %r1921, %r1922, %r1923}, {%r1996, %r1997, %r1998, %r1999, %r2000, %r2001, %r2002, %r2003}, {%r1840, %r1841, %r1842, %r1843};
	wmma.mma.sync.aligned.row.row.m16n16k16.f16.f16 {%r2096, %r2097, %r2098, %r2099}, {%r1948, %r1949, %r1950, %r1951, %r1952, %r1953, %r1954, %r1955}, {%r2028, %r2029, %r2030, %r2031, %r2032, %r2033, %r2034, %r2035}, {%r2092, %r2093, %r2094, %r2095};
	wmma.mma.sync.aligned.row.row.m16n16k16.f16.f16 {%r2100, %r2101, %r2102, %r2103}, {%r1924, %r1925, %r1926, %r1927, %r1928, %r1929, %r1930, %r1931}, {%r1972, %r1973, %r1974, %r1975, %r1976, %r1977, %r1978, %r1979}, {%r1848, %r1849, %r1850, %r1851};
	wmma.mma.sync.aligned.row.row.m16n16k16.f16.f16 {%r2104, %r2105, %r2106, %r2107}, {%r1956, %r1957, %r1958, %r1959, %r1960, %r1961, %r1962, %r1963}, {%r2004, %r2005, %r2006, %r2007, %r2008, %r2009, %r2010, %r2011}, {%r2100, %r2101, %r2102, %r2103};
	wmma.mma.sync.aligned.row.row.m16n16k16.f16.f16 {%r2108, %r2109, %r2110, %r2111}, {%r1924, %r1925, %r1926, %r1927, %r1928, %r1929, %r1930, %r1931}, {%r1980, %r1981, %r1982, %r1983, %r1984, %r1985, %r1986, %r1987}, {%r1856, %r1857, %r1858, %r1859};
	wmma.mma.sync.aligned.row.row.m16n16k16.f16.f16 {%r2112, %r2113, %r2114, %r2115}, {%r1956, %r1957, %r1958, %r1959, %r1960, %r1961, %r1962, %r1963}, {%r2012, %r2013, %r2014, %r2015, %r2016, %r2017, %r2018, %r2019}, {%r2108, %r2109, %r2110, %r2111};
	wmma.mma.sync.aligned.row.row.m16n16k16.f16.f16 {%r2116, %r2117, %r2118, %r2119}, {%r1924, %r1925, %r1926, %r1927, %r1928, %r1929, %r1930, %r1931}, {%r1988, %r1989, %r1990, %r1991, %r1992, %r1993, %r1994, %r1995}, {%r1864, %r1865, %r1866, %r1867};
	wmma.mma.sync.aligned.row.row.m16n16k16.f16.f16 {%r2120, %r2121, %r2122, %r2123}, {%r1956, %r1957, %r1958, %r1959, %r1960, %r1961, %r1962, %r1963}, {%r2020, %r2021, %r2022, %r2023, %r2024, %r2025, %r2026, %r2027}, {%r2116, %r2117, %r2118, %r2119};
	wmma.mma.sync.aligned.row.row.m16n16k16.f16.f16 {%r2124, %r2125, %r2126, %r2127}, {%r1924, %r1925, %r1926, %r1927, %r1928, %r1929, %r1930, %r1931}, {%r1996, %r1997, %r1998, %r1999, %r2000, %r2001, %r2002, %r2003}, {%r1872, %r1873, %r1874, %r1875};
	wmma.mma.sync.aligned.row.row.m16n16k16.f16.f16 {%r2128, %r2129, %r2130, %r2131}, {%r1956, %r1957, %r1958, %r1959, %r1960, %r1961, %r1962, %r1963}, {%r2028, %r2029, %r2030, %r2031, %r2032, %r2033, %r2034, %r2035}, {%r2124, %r2125, %r2126, %r2127};
	wmma.mma.sync.aligned.row.row.m16n16k16.f16.f16 {%r2132, %r2133, %r2134, %r2135}, {%r1932, %r1933, %r1934, %r1935, %r1936, %r1937, %r1938, %r1939}, {%r1972, %r1973, %r1974, %r1975, %r1976, %r1977, %r1978, %r1979}, {%r1880, %r1881, %r1882, %r1883};
	wmma.mma.sync.aligned.row.row.m16n16k16.f16.f16 {%r2136, %r2137, %r2138, %r2139}, {%r1964, %r1965, %r1966, %r1967, %r1968, %r1969, %r1970, %r1971}, {%r2004, %r2005, %r2006, %r2007, %r2008, %r2009, %r2010, %r2011}, {%r2132, %r2133, %r2134, %r2135};
	wmma.mma.sync.aligned.row.row.m16n16k16.f16.f16 {%r2140, %r2141, %r2142, %r2143}, {%r1932, %r1933, %r1934, %r1935, %r1936, %r1937, %r1938, %r1939}, {%r1980, %r1981, %r1982, %r1983, %r1984, %r1985, %r1986, %r1987}, {%r1888, %r1889, %r1890, %r1891};
	wmma.mma.sync.aligned.row.row.m16n16k16.f16.f16 {%r2144, %r2145, %r2146, %r2147}, {%r1964, %r1965, %r1966, %r1967, %r1968, %r1969, %r1970, %r1971}, {%r2012, %r2013, %r2014, %r2015, %r2016, %r2017, %r2018, %r2019}, {%r2140, %r2141, %r2142, %r2143};
	wmma.mma.sync.aligned.row.row.m16n16k16.f16.f16 {%r2148, %r2149, %r2150, %r2151}, {%r1932, %r1933, %r1934, %r1935, %r1936, %r1937, %r1938, %r1939}, {%r1988, %r1989, %r1990, %r1991, %r1992, %r1993, %r1994, %r1995}, {%r1896, %r1897, %r1898, %r1899};
	wmma.mma.sync.aligned.row.row.m16n16k16.f16.f16 {%r2152, %r2153, %r2154, %r2155}, {%r1964, %r1965, %r1966, %r1967, %r1968, %r1969, %r1970, %r1971}, {%r2020, %r2021, %r2022, %r2023, %r2024, %r2025, %r2026, %r2027}, {%r2148, %r2149, %r2150, %r2151};
	wmma.mma.sync.aligned.row.row.m16n16k16.f16.f16 {%r2156, %r2157, %r2158, %r2159}, {%r1932, %r1933, %r1934, %r1935, %r1936, %r1937, %r1938, %r1939}, {%r1996, %r1997, %r1998, %r1999, %r2000, %r2001, %r2002, %r2003}, {%r1904, %r1905, %r1906, %r1907};
	wmma.mma.sync.aligned.row.row.m16n16k16.f16.f16 {%r2160, %r2161, %r2162, %r2163}, {%r1964, %r1965, %r1966, %r1967, %r1968, %r1969, %r1970, %r1971}, {%r2028, %r2029, %r2030, %r2031, %r2032, %r2033, %r2034, %r2035}, {%r2156, %r2157, %r2158, %r2159};
	// begin inline asm
	cp.async.commit_group;

	// end inline asm
	// begin inline asm
	cp.async.wait_group 0;

	// end inline asm
	bar.sync 	0;
	add.s64 	%rd57, %rd288, -640;
	// begin inline asm
	cp.async.ca.shared.global [%r550], [%rd57], 16;

	// end inline asm
	add.s64 	%rd58, %rd220, 384;
	// begin inline asm
	cp.async.ca.shared.global [%r8], [%rd58], 16;

	// end inline asm
	mul.wide.s32 	%rd226, %r9543, 2;
	add.s64 	%rd59, %rd14, %rd226;
	// begin inline asm
	cp.async.ca.shared.global [%r10], [%rd59], 16;

	// end inline asm
	add.s64 	%rd60, %rd59, %rd1;
	// begin inline asm
	cp.async.ca.shared.global [%r553], [%rd60], 16;

	// end inline asm
	add.s64 	%rd61, %rd60, %rd1;
	// begin inline asm
	cp.async.ca.shared.global [%r554], [%rd61], 16;

	// end inline asm
	add.s64 	%rd62, %rd61, %rd1;
	// begin inline asm
	cp.async.ca.shared.global [%r555], [%rd62], 16;

	// end inline asm
	wmma.load.a.sync.aligned.row.m16n16k16.shared.f16 	{%r2164, %r2165, %r2166, %r2167, %r2168, %r2169, %r2170, %r2171}, [%r1124], %r852;
	wmma.load.a.sync.aligned.row.m16n16k16.shared.f16 	{%r2172, %r2173, %r2174, %r2175, %r2176, %r2177, %r2178, %r2179}, [%r1133], %r852;
	wmma.load.a.sync.aligned.row.m16n16k16.shared.f16 	{%r2180, %r2181, %r2182, %r2183, %r2184, %r2185, %r2186, %r2187}, [%r1142], %r852;
	wmma.load.a.sync.aligned.row.m16n16k16.shared.f16 	{%r2188, %r2189, %r2190, %r2191, %r2192, %r2193, %r2194, %r2195}, [%r1151], %r852;
	wmma.load.a.sync.aligned.row.m16n16k16.shared.f16 	{%r2196, %r2197, %r2198, %r2199, %r2200, %r2201, %r2202, %r2203}, [%r1160], %r852;
	wmma.load.a.sync.aligned.row.m16n16k16.shared.f16 	{%r2204, %r2205, %r2206, %r2207, %r2208, %r2209, %r2210, %r2211}, [%r1169], %r852;
	wmma.load.a.sync.aligned.row.m16n16k16.shared.f16 	{%r2212, %r2213, %r2214, %r2215, %r2216, %r2217, %r2218, %r2219}, [%r1178], %r852;
	wmma.load.a.sync.aligned.row.m16n16k16.shared.f16 	{%r2220, %r2221, %r2222, %r2223, %r2224, %r2225, %r2226, %r2227}, [%r1187], %r852;
	wmma.load.b.sync.aligned.row.m16n16k16.shared.f16 	{%r2228, %r2229, %r2230, %r2231, %r2232, %r2233, %r2234, %r2235}, [%r1196], %r924;
	wmma.load.b.sync.aligned.row.m16n16k16.shared.f16 	{%r2236, %r2237, %r2238, %r2239, %r2240, %r2241, %r2242, %r2243}, [%r1205], %r924;
	wmma.load.b.sync.aligned.row.m16n16k16.shared.f16 	{%r2244, %r2245, %r2246, %r2247, %r2248, %r2249, %r2250, %r2251}, [%r1214], %r924;
	wmma.load.b.sync.aligned.row.m16n16k16.shared.f16 	{%r2252, %r2253, %r2254, %r2255, %r2256, %r2257, %r2258, %r2259}, [%r1223], %r924;
	wmma.load.b.sync.aligned.row.m16n16k16.shared.f16 	{%r2260, %r2261, %r2262, %r2263, %r2264, %r2265, %r2266, %r2267}, [%r1232], %r924;
	wmma.load.b.sync.aligned.row.m16n16k16.shared.f16 	{%r2268, %r2269, %r2270, %r2271, %r2272, %r2273, %r2274, %r2275}, [%r1241], %r924;
	wmma.load.b.sync.aligned.row.m16n16k16.shared.f16 	{%r2276, %r2277, %r2278, %r2279, %r2280, %r2281, %r2282, %r2283}, [%r1250], %r924;
	wmma.load.b.sync.aligned.row.m16n16k16.shared.f16 	{%r2284, %r2285, %r2286, %r2287, %r2288, %r2289, %r2290, %r2291}, [%r1259], %r924;
	wmma.mma.sync.aligned.row.row.m16n16k16.f16.f16 {%r2292, %r2293, %r2294, %r2295}, {%r2164, %r2165, %r2166, %r2167, %r2168, %r2169, %r2170, %r2171}, {%r2228, %r2229, %r2230, %r2231, %r2232, %r2233, %r2234, %r2235}, {%r2040, %r2041, %r2042, %r2043};
	wmma.mma.sync.aligned.row.row.m16n16k16.f16.f16 {%r2296, %r2297, %r2298, %r2299}, {%r2196, %r2197, %r2198, %r2199, %r2200, %r2201, %r2202, %r2203}, {%r2260, %r2261, %r2262, %r2263, %r2264, %r2265, %r2266, %r2267}, {%r2292, %r2293, %r2294, %r2295};
	wmma.mma.sync.aligned.row.row.m16n16k16.f16.f16 {%r2300, %r2301, %r2302, %r2303}, {%r2164, %r2165, %r2166, %r2167, %r2168, %r2169, %r2170, %r2171}, {%r2236, %r2237, %r2238, %r2239, %r2240, %r2241, %r2242, %r2243}, {%r2048, %r2049, %r2050, %r2051};
	wmma.mma.sync.aligned.row.row.m16n16k16.f16.f16 {%r2304, %r2305, %r2306, %r2307}, {%r2196, %r2197, %r2198, %r2199, %r2200, %r2201, %r2202, %r2203}, {%r2268, %r2269, %r2270, %r2271, %r2272, %r2273, %r2274, %r2275}, {%r2300, %r2301, %r2302, %r2303};
	wmma.mma.sync.aligned.row.row.m16n16k16.f16.f16 {%r2308, %r2309, %r2310, %r2311}, {%r2164, %r2165, %r2166, %r2167, %r2168, %r2169, %r2170, %r2171}, {%r2244, %r2245, %r2246, %r2247, %r2248, %r2249, %r2250, %r2251}, {%r2056, %r2057, %r2058, %r2059};
	wmma.mma.sync.aligned.row.row.m16n16k16.f16.f16 {%r2312, %r2313, %r2314, %r2315}, {%r2196, %r2197, %r2198, %r2199, %r2200, %r2201, %r2202, %r2203}, {%r2276, %r2277, %r2278, %r2279, %r2280, %r2281, %r2282, %r2283}, {%r2308, %r2309, %r2310, %r2311};
	wmma.mma.sync.aligned.row.row.m16n16k16.f16.f16 {%r2316, %r2317, %r2318, %r2319}, {%r2164, %r2165, %r2166, %r2167, %r2168, %r2169, %r2170, %r2171}, {%r2252, %r2253, %r2254, %r2255, %r2256, %r2257, %r2258, %r2259}, {%r2064, %r2065, %r2066, %r2067};
	wmma.mma.sync.aligned.row.row.m16n16k16.f16.f16 {%r2320, %r2321, %r2322, %r2323}, {%r2196, %r2197, %r2198, %r2199, %r2200, %r2201, %r2202, %r2203}, {%r2284, %r2285, %r2286, %r2287, %r2288, %r2289, %r2290, %r2291}, {%r2316, %r2317, %r2318, %r2319};
	wmma.mma.sync.aligned.row.row.m16n16k16.f16.f16 {%r2324, %r2325, %r2326, %r2327}, {%r2172, %r2173, %r2174, %r2175, %r2176, %r2177, %r2178, %r2179}, {%r2228, %r2229, %r2230, %r2231, %r2232, %r2233, %r2234, %r2235}, {%r2072, %r2073, %r2074, %r2075};
	wmma.mma.sync.aligned.row.row.m16n16k16.f16.f16 {%r2328, %r2329, %r2330, %r2331}, {%r2204, %r2205, %r2206, %r2207, %r2208, %r2209, %r2210, %r2211}, {%r2260, %r2261, %r2262, %r2263, %r2264, %r2265, %r2266, %r2267}, {%r2324, %r2325, %r2326, %r2327};
	wmma.mma.sync.aligned.row.row.m16n16k16.f16.f16 {%r2332, %r2333, %r2334, %r2335}, {%r2172, %r2173, %r2174, %r2175, %r2176, %r2177, %r2178, %r2179}, {%r2236, %r2237, %r2238, %r2239, %r2240, %r2241, %r2242, %r2243}, {%r2080, %r2081, %r2082, %r2083};
	wmma.mma.sync.aligned.row.row.m16n16k16.f16.f16 {%r2336, %r2337, %r2338, %r2339}, {%r2204, %r2205, %r2206, %r2207, %r2208, %r2209, %r2210, %r2211}, {%r2268, %r2269, %r2270, %r2271, %r2272, %r2273, %r2274, %r2275}, {%r2332, %r2333, %r2334, %r2335};
	wmma.mma.sync.aligned.row.row.m16n16k16.f16.f16 {%r2340, %r2341, %r2342, %r2343}, {%r2172, %r2173, %r2174, %r2175, %r2176, %r2177, %r2178, %r2179}, {%r2244, %r2245, %r2246, %r2247, %r2248, %r2249, %r2250, %r2251}, {%r2088, %r2089, %r2090, %r2091};
	wmma.mma.sync.aligned.row.row.m16n16k16.f16.f16 {%r2344, %r2345, %r2346, %r2347}, {%r2204, %r2205, %r2206, %r2207, %r2208, %r2209, %r2210, %r2211}, {%r2276, %r2277, %r2278, %r2279, %r2280, %r2281, %r2282, %r2283}, {%r2340, %r2341, %r2342, %r2343};
	wmma.mma.sync.aligned.row.row.m16n16k16.f16.f16 {%r2348, %r2349, %r2350, %r2351}, {%r2172, %r2173, %r2174, %r2175, %r2176, %r2177, %r2178, %r2179}, {%r2252, %r2253, %r2254, %r2255, %r2256, %r2257, %r2258, %r2259}, {%r2096, %r2097, %r2098, %r2099};
	wmma.mma.sync.aligned.row.row.m16n16k16.f16.f16 {%r2352, %r2353, %r2354, %r2355}, {%r2204, %r2205, %r2206, %r2207, %r2208, %r2209, %r2210, %r2211}, {%r2284, %r2285, %r2286, %r2287, %r2288, %r2289, %r2290, %r2291}, {%r2348, %r2349, %r2350, %r2351};
	wmma.mma.sync.aligned.row.row.m16n16k16.f16.f16 {%r2356, %r2357, %r2358, %r2359}, {%r2180, %r2181, %r2182, %r2183, %r2184, %r2185, %r2186, %r2187}, {%r2228, %r2229, %r2230, %r2231, %r2232, %r2233, %r2234, %r2235}, {%r2104, %r2105, %r2106, %r2107};
	wmma.mma.sync.aligned.row.row.m16n16k16.f16.f16 {%r2360, %r2361, %r2362, %r2363}, {%r2212, %r2213, %r2214, %r2215, %r2216, %r2217, %r2218, %r2219}, {%r2260, %r2261, %r2262, %r2263, %r2264, %r2265, %r2266, %r2267}, {%r2356, %r2357, %r2358, %r2359};
	wmma.mma.sync.aligned.row.row.m16n16k16.f16.f16 {%r2364, %r2365, %r2366, %r2367}, {%r2180, %r2181, %r2182, %r2183, %r2184, %r2185, %r2186, %r2187}, {%r2236, %r2237, %r2238, %r2239, %r2240, %r2241, %r2242, %r2243}, {%r2112, %r2113, %r2114, %r2115};
	wmma.mma.sync.aligned.row.row.m16n16k16.f16.f16 {%r2368, %r2369, %r2370, %r2371}, {%r2212, %r2213, %r2214, %r2215, %r2216, %r2217, %r2218, %r2219}, {%r2268, %r2269, %r2270, %r2271, %r2272, %r2273, %r2274, %r2275}, {%r2364, %r2365, %r2366, %r2367};
	wmma.mma.sync.aligned.row.row.m16n16k16.f16.f16 {%r2372, %r2373, %r2374, %r2375}, {%r2180, %r2181, %r2182, %r2183, %r2184, %r2185, %r2186, %r2187}, {%r2244, %r2245, %r2246, %r2247, %r2248, %r2249, %r2250, %r2251}, {%r2120, %r2121, %r2122, %r2123};
	wmma.mma.sync.aligned.row.row.m16n16k16.f16.f16 {%r2376, %r2377, %r2378, %r2379}, {%r2212, %r2213, %r2214, %r2215, %r2216, %r2217, %r2218, %r2219}, {%r2276, %r2277, %r2278, %r2279, %r2280, %r2281, %r2282, %r2283}, {%r2372, %r2373, %r2374, %r2375};
	wmma.mma.sync.aligned.row.row.m16n16k16.f16.f16 {%r2380, %r2381, %r2382, %r2383}, {%r2180, %r2181, %r2182, %r2183, %r2184, %r2185, %r2186, %r2187}, {%r2252, %r2253, %r2254, %r2255, %r2256, %r2257, %r2258, %r2259}, {%r2128, %r2129, %r2130, %r2131};
	wmma.mma.sync.aligned.row.row.m16n16k16.f16.f16 {%r2384, %r2385, %r2386, %r2387}, {%r2212, %r2213, %r2214, %r2215, %r2216, %r2217, %r2218, %r2219}, {%r2284, %r2285, %r2286, %r2287, %r2288, %r2289, %r2290, %r2291}, {%r2380, %r2381, %r2382, %r2383};
	wmma.mma.sync.aligned.row.row.m16n16k16.f16.f16 {%r2388, %r2389, %r2390, %r2391}, {%r2188, %r2189, %r2190, %r2191, %r2192, %r2193, %r2194, %r2195}, {%r2228, %r2229, %r2230, %r2231, %r2232, %r2233, %r2234, %r2235}, {%r2136, %r2137, %r2138, %r2139};
	wmma.mma.sync.aligned.row.row.m16n16k16.f16.f16 {%r2392, %r2393, %r2394, %r2395}, {%r2220, %r2221, %r2222, %r2223, %r2224, %r2225, %r2226, %r2227}, {%r2260, %r2261, %r2262, %r2263, %r2264, %r2265, %r2266, %r2267}, {%r2388, %r2389, %r2390, %r2391};
	wmma.mma.sync.aligned.row.row.m16n16k16.f16.f16 {%r2396, %r2397, %r2398, %r2399}, {%r2188, %r2189, %r2190, %r2191, %r2192, %r2193, %r2194, %r2195}, {%r2236, %r2237, %r2238, %r2239, %r2240, %r2241, %r2242, %r2243}, {%r2144, %r2145, %r2146, %r2147};
	wmma.mma.sync.aligned.row.row.m16n16k16.f16.f16 {%r2400, %r2401, %r2402, %r2403}, {%r2220, %r2221, %r2222, %r2223, %r2224, %r2225, %r2226, %r2227}, {%r2268, %r2269, %r2270, %r2271, %r2272, %r2273, %r2274, %r2275}, {%r2396, %r2397, %r2398, %r2399};
	wmma.mma.sync.aligned.row.row.m16n16k16.f16.f16 {%r2404, %r2405, %r2406, %r2407}, {%r2188, %r2189, %r2190, %r2191, %r2192, %r2193, %r2194, %r2195}, {%r2244, %r2245, %r2246, %r2247, %r2248, %r2249, %r2250, %r2251}, {%r2152, %r2153, %r2154, %r2155};
	wmma.mma.sync.aligned.row.row.m16n16k16.f16.f16 {%r2408, %r2409, %r2410, %r2411}, {%r2220, %r2221, %r2222, %r2223, %r2224, %r2225, %r2226, %r2227}, {%r2276, %r2277, %r2278, %r2279, %r2280, %r2281, %r2282, %r2283}, {%r2404, %r2405, %r2406, %r2407};
	wmma.mma.sync.aligned.row.row.m16n16k16.f16.f16 {%r2412, %r2413, %r2414, %r2415}, {%r2188, %r2189, %r2190, %r2191, %r2192, %r2193, %r2194, %r2195}, {%r2252, %r2253, %r2254, %r2255, %r2256, %r2257, %r2258, %r2259}, {%r2160, %r2161, %r2162, %r2163};
	wmma.mma.sync.aligned.row.row.m16n16k16.f16.f16 {%r2416, %r2417, %r2418, %r2419}, {%r2220, %r2221, %r2222, %r2223, %r2224, %r2225, %r2226, %r2227}, {%r2284, %r2285, %r2286, %r2287, %r2288, %r2289, %r2290, %r2291}, {%r2412, %r2413, %r2414, %r2415};
	// begin inline asm
	cp.async.commit_group;

	// end inline asm
	// begin inline asm
	cp.async.wait_group 0;

	// end inline asm
	bar.sync 	0;
	add.s64 	%rd63, %rd288, -576;
	// begin inline asm
	cp.async.ca.shared.global [%r645], [%rd63], 16;

	// end inline asm
	add.s64 	%rd64, %rd220, 448;
	// begin inline asm
	cp.async.ca.shared.global [%r646], [%rd64], 16;

	// end inline asm
	mul.wide.s32 	%rd227, %r9544, 2;
	add.s64 	%rd65, %rd14, %rd227;
	// begin inline asm
	cp.async.ca.shared.global [%r827], [%rd65], 16;

	// end inline asm
	add.s64 	%rd66, %rd65, %rd1;
	// begin inline asm
	cp.async.ca.shared.global [%r828], [%rd66], 16;

	// end inline asm
	add.s64 	%rd67, %rd66, %rd1;
	// begin inline asm
	cp.async.ca.shared.global [%r25], [%rd67], 16;

	// end inline asm
	add.s64 	%rd68, %rd67, %rd1;
	// begin inline asm
	cp.async.ca.shared.global [%r26], [%rd68], 16;

	// end inline asm
	wmma.load.a.sync.aligned.row.m16n16k16.shared.f16 	{%r2420, %r2421, %r2422, %r2423, %r2424, %r2425, %r2426, %r2427}, [%r27], %r852;
	wmma.load.a.sync.aligned.row.m16n16k16.shared.f16 	{%r2428, %r2429, %r2430, %r2431, %r2432, %r2433, %r2434, %r2435}, [%r861], %r852;
	wmma.load.a.sync.aligned.row.m16n16k16.shared.f16 	{%r2436, %r2437, %r2438, %r2439, %r2440, %r2441, %r2442, %r2443}, [%r870], %r852;
	wmma.load.a.sync.aligned.row.m16n16k16.shared.f16 	{%r2444, %r2445, %r2446, %r2447, %r2448, %r2449, %r2450, %r2451}, [%r879], %r852;
	wmma.load.a.sync.aligned.row.m16n16k16.shared.f16 	{%r2452, %r2453, %r2454, %r2455, %r2456, %r2457, %r2458, %r2459}, [%r888], %r852;
	wmma.load.a.sync.aligned.row.m16n16k16.shared.f16 	{%r2460, %r2461, %r2462, %r2463, %r2464, %r2465, %r2466, %r2467}, [%r897], %r852;
	wmma.load.a.sync.aligned.row.m16n16k16.shared.f16 	{%r2468, %r2469, %r2470, %r2471, %r2472, %r2473, %r2474, %r2475}, [%r906], %r852;
	wmma.load.a.sync.aligned.row.m16n16k16.shared.f16 	{%r2476, %r2477, %r2478, %r2479, %r2480, %r2481, %r2482, %r2483}, [%r915], %r852;
	wmma.load.b.sync.aligned.row.m16n16k16.shared.f16 	{%r2484, %r2485, %r2486, %r2487, %r2488, %r2489, %r2490, %r2491}, [%r28], %r924;
	wmma.load.b.sync.aligned.row.m16n16k16.shared.f16 	{%r2492, %r2493, %r2494, %r2495, %r2496, %r2497, %r2498, %r2499}, [%r933], %r924;
	wmma.load.b.sync.aligned.row.m16n16k16.shared.f16 	{%r2500, %r2501, %r2502, %r2503, %r2504, %r2505, %r2506, %r2507}, [%r942], %r924;
	wmma.load.b.sync.aligned.row.m16n16k16.shared.f16 	{%r2508, %r2509, %r2510, %r2511, %r2512, %r2513, %r2514, %r2515}, [%r951], %r924;
	wmma.load.b.sync.aligned.row.m16n16k16.shared.f16 	{%r2516, %r2517, %r2518, %r2519, %r2520, %r2521, %r2522, %r2523}, [%r960], %r924;
	wmma.load.b.sync.aligned.row.m16n16k16.shared.f16 	{%r2524, %r2525, %r2526, %r2527, %r2528, %r2529, %r2530, %r2531}, [%r969], %r924;
	wmma.load.b.sync.aligned.row.m16n16k16.shared.f16 	{%r2532, %r2533, %r2534, %r2535, %r2536, %r2537, %r2538, %r2539}, [%r978], %r924;
	wmma.load.b.sync.aligned.row.m16n16k16.shared.f16 	{%r2540, %r2541, %r2542, %r2543, %r2544, %r2545, %r2546, %r2547}, [%r987], %r924;
	wmma.mma.sync.aligned.row.row.m16n16k16.f16.f16 {%r2548, %r2549, %r2550, %r2551}, {%r2420, %r2421, %r2422, %r2423, %r2424, %r2425, %r2426, %r2427}, {%r2484, %r2485, %r2486, %r2487, %r2488, %r2489, %r2490, %r2491}, {%r2296, %r2297, %r2298, %r2299};
	wmma.mma.sync.aligned.row.row.m16n16k16.f16.f16 {%r2552, %r2553, %r2554, %r2555}, {%r2452, %r2453, %r2454, %r2455, %r2456, %r2457, %r2458, %r2459}, {%r2516, %r2517, %r2518, %r2519, %r2520, %r2521, %r2522, %r2523}, {%r2548, %r2549, %r2550, %r2551};
	wmma.mma.sync.aligned.row.row.m16n16k16.f16.f16 {%r2556, %r2557, %r2558, %r2559}, {%r2420, %r2421, %r2422, %r2423, %r2424, %r2425, %r2426, %r2427}, {%r2492, %r2493, %r2494, %r2495, %r2496, %r2497, %r2498, %r2499}, {%r2304, %r2305, %r2306, %r2307};
	wmma.mma.sync.aligned.row.row.m16n16k16.f16.f16 {%r2560, %r2561, %r2562, %r2563}, {%r2452, %r2453, %r2454, %r2455, %r2456, %r2457, %r2458, %r2459}, {%r2524, %r2525, %r2526, %r2527, %r2528, %r2529, %r2530, %r2531}, {%r2556, %r2557, %r2558, %r2559};
	wmma.mma.sync.aligned.row.row.m16n16k16.f16.f16 {%r2564, %r2565, %r2566, %r2567}, {%r2420, %r2421, %r2422, %r2423, %r2424, %r2425, %r2426, %r2427}, {%r2500, %r2501, %r2502, %r2503, %r2504, %r2505, %r2506, %r2507}, {%r2312, %r2313, %r2314, %r2315};
	wmma.mma.sync.aligned.row.row.m16n16k16.f16.f16 {%r2568, %r2569, %r2570, %r2571}, {%r2452, %r2453, %r2454, %r2455, %r2456, %r2457, %r2458, %r2459}, {%r2532, %r2533, %r2534, %r2535, %r2536, %r2537, %r2538, %r2539}, {%r2564, %r2565, %r2566, %r2567};
	wmma.mma.sync.aligned.row.row.m16n16k16.f16.f16 {%r2572, %r2573, %r2574, %r2575}, {%r2420, %r2421, %r2422, %r2423, %r2424, %r2425, %r2426, %r2427}, {%r2508, %r2509, %r2510, %r2511, %r2512, %r2513, %r2514, %r2515}, {%r2320, %r2321, %r2322, %r2323};
	wmma.mma.sync.aligned.row.row.m16n16k16.f16.f16 {%r2576, %r2577, %r2578, %r2579}, {%r2452, %r2453, %r2454, %r2455, %r2456, %r2457, %r2458, %r2459}, {%r2540, %r2541, %r2542, %r2543, %r2544, %r2545, %r2546, %r2547}, {%r2572, %r2573, %r2574, %r2575};
	wmma.mma.sync.aligned.row.row.m16n16k16.f16.f16 {%r2580, %r2581, %r2582, %r2583}, {%r2428, %r2429, %r2430, %r2431, %r2432, %r2433, %r2434, %r2435}, {%r2484, %r2485, %r2486, %r2487, %r2488, %r2489, %r2490, %r2491}, {%r2328, %r2329, %r2330, %r2331};
	wmma.mma.sync.aligned.row.row.m16n16k16.f16.f16 {%r2584, %r2585, %r2586, %r2587}, {%r2460, %r2461, %r2462, %r2463, %r2464, %r2465, %r2466, %r2467}, {%r2516, %r2517, %r2518, %r2519, %r2520, %r2521, %r2522, %r2523}, {%r2580, %r2581, %r2582, %r2583};
	wmma.mma.sync.aligned.row.row.m16n16k16.f16.f16 {%r2588, %r2589, %r2590, %r2591}, {%r2428, %r2429, %r2430, %r2431, %r2432, %r2433, %r2434, %r2435}, {%r2492, %r2493, %r2494, %r2495, %r2496, %r2497, %r2498, %r2499}, {%r2336, %r2337, %r2338, %r2339};
	wmma.mma.sync.aligned.row.row.m16n16k16.f16.f16 {%r2592, %r2593, %r2594, %r2595}, {%r2460, %r2461, %r2462, %r2463, %r2464, %r2465, %r2466, %r2467}, {%r2524, %r2525, %r2526, %r2527, %r2528, %r2529, %r2530, %r2531}, {%r2588, %r2589, %r2590, %r2591};
	wmma.mma.sync.aligned.row.row.m16n16k16.f16.f16 {%r2596, %r2597, %r2598, %r2599}, {%r2428, %r2429, %r2430, %r2431, %r2432, %r2433, %r2434, %r2435}, {%r2500, %r2501, %r2502, %r2503, %r2504, %r2505, %r2506, %r2507}, {%r2344, %r2345, %r2346, %r2347};
	wmma.mma.sync.aligned.row.row.m16n16k16.f16.f16 {%r2600, %r2601, %r2602, %r2603}, {%r2460, %r2461, %r2462, %r2463, %r2464, %r2465, %r2466, %r2467}, {%r2532, %r2533, %r2534, %r2535, %r2536, %r2537, %r2538, %r2539}, {%r2596, %r2597, %r2598, %r2599};
	wmma.mma.sync.aligned.row.row.m16n16k16.f16.f16 {%r2604, %r2605, %r2606, %r2607}, {%r2428, %r2429, %r2430, %r2431, %r2432, %r2433, %r2434, %r2435}, {%r2508, %r2509, %r2510, %r2511, %r2512, %r2513, %r2514, %r2515}, {%r2352, %r2353, %r2354, %r2355};
	wmma.mma.sync.aligned.row.row.m16n16k16.f16.f16 {%r2608, %r2609, %r2610, %r2611}, {%r2460, %r2461, %r2462, %r2463, %r2464, %r2465, %r2466, %r2467}, {%r2540, %r2541, %r2542, %r2543, %r2544, %r2545, %r2546, %r2547}, {%r2604, %r2605, %r2606, %r2607};
	wmma.mma.sync.aligned.row.row.m16n16k16.f16.f16 {%r2612, %r2613, %r2614, %r2615}, {%r2436, %r2437, %r2438, %r2439, %r2440, %r2441, %r2442, %r2443}, {%r2484, %r2485, %r2486, %r2487, %r2488, %r2489, %r2490, %r2491}, {%r2360, %r2361, %r2362, %r2363};
	wmma.mma.sync.aligned.row.row.m16n16k16.f16.f16 {%r2616, %r2617, %r2618, %r2619}, {%r2468, %r2469, %r2470, %r2471, %r2472, %r2473, %r2474, %r2475}, {%r2516, %r2517, %r2518, %r2519, %r2520, %r2521, %r2522, %r2523}, {%r2612, %r2613, %r2614, %r2615};
	wmma.mma.sync.aligned.row.row.m16n16k16.f16.f16 {%r2620, %r2621, %r2622, %r2623}, {%r2436, %r2437, %r2438, %r2439, %r2440, %r2441, %r2442, %r2443}, {%r2492, %r2493, %r2494, %r2495, %r2496, %r2497, %r2498, %r2499}, {%r2368, %r2369, %r2370, %r2371};
	wmma.mma.sync.aligned.row.row.m16n16k16.f16.f16 {%r2624, %r2625, %r2626, %r2627}, {%r2468, %r2469, %r2470, %r2471, %r2472, %r2473, %r2474, %r2475}, {%r2524, %r2525, %r2526, %r2527, %r2528, %r2529, %r2530, %r2531}, {%r2620, %r2621, %r2622, %r2623};
	wmma.mma.sync.aligned.row.row.m16n16k16.f16.f16 {%r2628, %r2629, %r2630, %r2631}, {%r2436, %r2437, %r2438, %r2439, %r2440, %r2441, %r2442, %r2443}, {%r2500, %r2501, %r2502, %r2503, %r2504, %r2505, %r2506, %r2507}, {%r2376, %r2377, %r2378, %r2379};
	wmma.mma.sync.aligned.row.row.m16n16k16.f16.f16 {%r2632, %r2633, %r2634, %r2635}, {%r2468, %r2469, %r2470, %r2471, %r2472, %r2473, %r2474, %r2475}, {%r2532, %r2533, %r2534, %r2535, %r2536, %r2537, %r2538, %r2539}, {%r2628, %r2629, %r2630, %r2631};
	wmma.mma.sync.aligned.row.row.m16n16k16.f16.f16 {%r2636, %r2637, %r2638, %r2639}, {%r2436, %r2437, %r2438, %r2439, %r2440, %r2441, %r2442, %r2443}, {%r2508, %r2509, %r2510, %r2511, %r2512, %r2513, %r2514, %r2515}, {%r2384, %r2385, %r2386, %r2387};
	wmma.mma.sync.aligned.row.row.m16n16k16.f16.f16 {%r2640, %r2641, %r2642, %r2643}, {%r2468, %r2469, %r2470, %r2471, %r2472, %r2473, %r2474, %r2475}, {%r2540, %r2541, %r2542, %r2543, %r2544, %r2545, %r2546, %r2547}, {%r2636, %r2637, %r2638, %r2639};
	wmma.mma.sync.aligned.row.row.m16n16k16.f16.f16 {%r2644, %r2645, %r2646, %r2647}, {%r2444, %r2445, %r2446, %r2447, %r2448, %r2449, %r2450, %r2451}, {%r2484, %r2485, %r2486, %r2487, %r2488, %r2489, %r2490, %r2491}, {%r2392, %r2393, %r2394, %r2395};
	wmma.mma.sync.aligned.row.row.m16n16k16.f16.f16 {%r2648, %r2649, %r2650, %r2651}, {%r2476, %r2477, %r2478, %r2479, %r2480, %r2481, %r2482, %r2483}, {%r2516, %r2517, %r2518, %r2519, %r2520, %r2521, %r2522, %r2523}, {%r2644, %r2645, %r2646, %r2647};
	wmma.mma.sync.aligned.row.row.m16n16k16.f16.f16 {%r2652, %r2653, %r2654, %r2655}, {%r2444, %r2445, %r2446, %r2447, %r2448, %r2449, %r2450, %r2451}, {%r2492, %r2493, %r2494, %r2495, %r2496, %r2497, %r2498, %r2499}, {%r2400, %r2401, %r2402, %r2403};
	wmma.mma.sync.aligned.row.row.m16n16k16.f16.f16 {%r2656, %r2657, %r2658, %r2659}, {%r2476, %r2477, %r2478, %r2479, %r2480, %r2481, %r2482, %r2483}, {%r2524, %r2525, %r2526, %r2527, %r2528, %r2529, %r2530, %r2531}, {%r2652, %r2653, %r2654, %r2655};
	wmma.mma.sync.aligned.row.row.m16n16k16.f16.f16 {%r2660, %r2661, %r2662, %r2663}, {%r2444, %r2445, %r2446, %r2447, %r2448, %r2449, %r2450, %r2451}, {%r2500, %r2501, %r2502, %r2503, %r2504, %r2505, %r2506, %r2507}, {%r2408, %r2409, %r2410, %r2411};
	wmma.mma.sync.aligned.row.row.m16n16k16.f16.f16 {%r2664, %r2665, %r2666, %r2667}, {%r2476, %r2477, %r2478, %r2479, %r2480, %r2481, %r2482, %r2483}, {%r2532, %r2533, %r2534, %r2535, %r2536, %r2537, %r2538, %r2539}, {%r2660, %r2661, %r2662, %r2663};
	wmma.mma.sync.aligned.row.row.m16n16k16.f16.f16 {%r2668, %r2669, %r2670, %r2671}, {%r2444, %r2445, %r2446, %r2447, %r2448, %r2449, %r2450, %r2451}, {%r2508, %r2509, %r2510, %r2511, %r2512, %r2513, %r2514, %r2515}, {%r2416, %r2417, %r2418, %r2419};
	wmma.mma.sync.aligned.row.row.m16n16k16.f16.f16 {%r2672, %r2673, %r2674, %r2675}, {%r2476, %r2477, %r2478, %r2479, %r2480, %r2481, %r2482, %r2483}, {%r2540, %r2541, %r2542, %r2543, %r2544, %r2545, %r2546, %r2547}, {%r2668, %r2669, %r2670, %r2671};
	// begin inline asm
	cp.async.commit_group;

	// end inline asm
	// begin inline asm
	cp.async.wait_group 0;

	// end inline asm
	bar.sync 	0;
	add.s64 	%rd69, %rd288, -512;
	// begin inline asm
	cp.async.ca.shared.global [%r550], [%rd69], 16;

	// end inline asm
	add.s64 	%rd70, %rd220, 512;
	// begin inline asm
	cp.async.ca.shared.global [%r8], [%rd70], 16;

	// end inline asm
	mul.wide.s32 	%rd228, %r9545, 2;
	add.s64 	%rd71, %rd14, %rd228;
	// begin inline asm
	cp.async.ca.shared.global [%r10], [%rd71], 16;

	// end inline asm
	add.s64 	%rd72, %rd71, %rd1;
	// begin inline asm
	cp.async.ca.shared.global [%r553], [%rd72], 16;

	// end inline asm
	add.s64 	%rd73, %rd72, %rd1;
	// begin inline asm
	cp.async.ca.shared.global [%r554], [%rd73], 16;

	// end inline asm
	add.s64 	%rd74, %rd73, %rd1;
	// begin inline asm
	cp.async.ca.shared.global [%r555], [%rd74], 16;

	// end inline asm
	wmma.load.a.sync.aligned.row.m16n16k16.shared.f16 	{%r2676, %r2677, %r2678, %r2679, %r2680, %r2681, %r2682, %r2683}, [%r1124], %r852;
	wmma.load.a.sync.aligned.row.m16n16k16.shared.f16 	{%r2684, %r2685, %r2686, %r2687, %r2688, %r2689, %r2690, %r2691}, [%r1133], %r852;
	wmma.load.a.sync.aligned.row.m16n16k16.shared.f16 	{%r2692, %r2693, %r2694, %r2695, %r2696, %r2697, %r2698, %r2699}, [%r1142], %r852;
	wmma.load.a.sync.aligned.row.m16n16k16.shared.f16 	{%r2700, %r2701, %r2702, %r2703, %r2704, %r2705, %r2706, %r2707}, [%r1151], %r852;
	wmma.load.a.sync.aligned.row.m16n16k16.shared.f16 	{%r2708, %r2709, %r2710, %r2711, %r2712, %r2713, %r2714, %r2715}, [%r1160], %r852;
	wmma.load.a.sync.aligned.row.m16n16k16.shared.f16 	{%r2716, %r2717, %r2718, %r2719, %r2720, %r2721, %r2722, %r2723}, [%r1169], %r852;
	wmma.load.a.sync.aligned.row.m16n16k16.shared.f16 	{%r2724, %r2725, %r2726, %r2727, %r2728, %r2729, %r2730, %r2731}, [%r1178], %r852;
	wmma.load.a.sync.aligned.row.m16n16k16.shared.f16 	{%r2732, %r2733, %r2734, %r2735, %r2736, %r2737, %r2738, %r2739}, [%r1187], %r852;
	wmma.load.b.sync.aligned.row.m16n16k16.shared.f16 	{%r2740, %r2741, %r2742, %r2743, %r2744, %r2745, %r2746, %r2747}, [%r1196], %r924;
	wmma.load.b.sync.aligned.row.m16n16k16.shared.f16 	{%r2748, %r2749, %r2750, %r2751, %r2752, %r2753, %r2754, %r2755}, [%r1205], %r924;
	wmma.load.b.sync.aligned.row.m16n16k16.shared.f16 	{%r2756, %r2757, %r2758, %r2759, %r2760, %r2761, %r2762, %r2763}, [%r1214], %r924;
	wmma.load.b.sync.aligned.row.m16n16k16.shared.f16 	{%r2764, %r2765, %r2766, %r2767, %r2768, %r2769, %r2770, %r2771}, [%r1223], %r924;
	wmma.load.b.sync.aligned.row.m16n16k16.shared.f16 	{%r2772, %r2773, %r2774, %r2775, %r2776, %r2777, %r2778, %r2779}, [%r1232], %r924;
	wmma.load.b.sync.aligned.row.m16n16k16.shared.f16 	{%r2780, %r2781, %r2782, %r2783, %r2784, %r2785, %r2786, %r2787}, [%r1241], %r924;
	wmma.load.b.sync.aligned.row.m16n16k16.shared.f16 	{%r2788, %r2789, %r2790, %r2791, %r2792, %r2793, %r2794, %r2795}, [%r1250], %r924;
	wmma.load.b.sync.aligned.row.m16n16k16.shared.f16 	{%r2796, %r2797, %r2798, %r2799, %r2800, %r2801, %r2802, %r2803}, [%r1259], %r924;
	wmma.mma.sync.aligned.row.row.m16n16k16.f16.f16 {%r2804, %r2805, %r2806, %r2807}, {%r2676, %r2677, %r2678, %r2679, %r2680, %r2681, %r2682, %r2683}, {%r2740, %r2741, %r2742, %r2743, %r2744, %r2745, %r2746, %r2747}, {%r2552, %r2553, %r2554, %r2555};
	wmma.mma.sync.aligned.row.row.m16n16k16.f16.f16 {%r2808, %r2809, %r2810, %r2811}, {%r2708, %r2709, %r2710, %r2711, %r2712, %r2713, %r2714, %r2715}, {%r2772, %r2773, %r2774, %r2775, %r2776, %r2777, %r2778, %r2779}, {%r2804, %r2805, %r2806, %r2807};
	wmma.mma.sync.aligned.row.row.m16n16k16.f16.f16 {%r2812, %r2813, %r2814, %r2815}, {%r2676, %r2677, %r2678, %r2679, %r2680, %r2681, %r2682, %r2683}, {%r2748, %r2749, %r2750, %r2751, %r2752, %r2753, %r2754, %r2755}, {%r2560, %r2561, %r2562, %r2563};
	wmma.mma.sync.aligned.row.row.m16n16k16.f16.f16 {%r2816, %r2817, %r2818, %r2819}, {%r2708, %r2709, %r2710, %r2711, %r2712, %r2713, %r2714, %r2715}, {%r2780, %r2781, %r2782, %r2783, %r2784, %r2785, %r2786, %r2787}, {%r2812, %r2813, %r2814, %r2815};
	wmma.mma.sync.aligned.row.row.m16n16k16.f16.f16 {%r2820, %r2821, %r2822, %r2823}, {%r2676, %r2677, %r2678, %r2679, %r2680, %r2681, %r2682, %r2683}, {%r2756, %r2757, %r2758, %r2759, %r2760, %r2761, %r2762, %r2763}, {%r2568, %r2569, %r2570, %r2571};
	wmma.mma.sync.aligned.row.row.m16n16k16.f16.f16 {%r2824, %r2825, %r2826, %r2827}, {%r2708, %r2709, %r2710, %r2711, %r2712, %r2713, %r2714, %r2715}, {%r2788, %r2789, %r2790, %r2791, %r2792, %r2793, %r2794, %r2795}, {%r2820, %r2821, %r2822, %r2823};
	wmma.mma.sync.aligned.row.row.m16n16k16.f16.f16 {%r2828, %r2829, %r2830, %r2831}, {%r2676, %r2677, %r2678, %r2679, %r2680, %r2681, %r2682, %r2683}, {%r2764, %r2765, %r2766, %r2767, %r2768, %r2769, %r2770, %r2771}, {%r2576, %r2577, %r2578, %r2579};
	wmma.mma.sync.aligned.row.row.m16n16k16.f16.f16 {%r2832, %r2833, %r2834, %r2835}, {%r2708, %r2709, %r2710, %r2711, %r2712, %r2713, %r2714, %r2715}, {%r2796, %r2797, %r2798, %r2799, %r2800, %r2801, %r2802, %r2803}, {%r2828, %r2829, %r2830, %r2831};
	wmma.mma.sync.aligned.row.row.m16n16k16.f16.f16 {%r2836, %r2837, %r2838, %r2839}, {%r2684, %r2685, %r2686, %r2687, %r2688, %r2689, %r2690, %r2691}, {%r2740, %r2741, %r2742, %r2743, %r2744, %r2745, %r2746, %r2747}, {%r2584, %r2585, %r2586, %r2587};
	wmma.mma.sync.aligned.row.row.m16n16k16.f16.f16 {%r2840, %r2841, %r2842, %r2843}, {%r2716, %r2717, %r2718, %r2719, %r2720, %r2721, %r2722, %r2723}, {%r2772, %r2773, %r2774, %r2775, %r2776, %r2777, %r2778, %r2779}, {%r2836, %r2837, %r2838, %r2839};
	wmma.mma.sync.aligned.row.row.m16n16k16.f16.f16 {%r2844, %r2845, %r2846, %r2847}, {%r2684, %r2685, %r2686, %r2687, %r2688, %r2689, %r2690, %r2691}, {%r2748, %r2749, %r2750, %r2751, %r2752, %r2753, %r2754, %r2755}, {%r2592, %r2593, %r2594, %r2595};
	wmma.mma.sync.aligned.row.row.m16n16k16.f16.f16 {%r2848, %r2849, %r2850, %r2851}, {%r2716, %r2717, %r2718, %r2719, %r2720, %r2721, %r2722, %r2723}, {%r2780, %r2781, %r2782, %r2783, %r2784, %r2785, %r2786, %r2787}, {%r2844, %r2845, %r2846, %r2847};
	wmma.mma.sync.aligned.row.row.m16n16k16.f16.f16 {%r2852, %r2853, %r2854, %r2855}, {%r2684, %r2685, %r2686, %r2687, %r2688, %r2689, %r2690, %r2691}, {%r2756, %r2757, %r2758, %r2759, %r2760, %r2761, %r2762, %r2763}, {%r2600, %r2601, %r2602, %r2603};
	wmma.mma.sync.aligned.row.row.m16n16k16.f16.f16 {%r2856, %r2857, %r2858, %r2859}, {%r2716, %r2717, %r2718, %r2719, %r2720, %r2721, %r2722, %r2723}, {%r2788, %r2789, %r2790, %r2791, %r2792, %r2793, %r2794, %r2795}, {%r2852, %r2853, %r2854, %r2855};
	wmma.mma.sync.aligned.row.row.m16n16k16.f16.f16 {%r2860, %r2861, %r2862, %r2863}, {%r2684, %r2685, %r2686, %r2687, %r2688, %r2689, %r2690, %r2691}, {%r2764, %r2765, %r2766, %r2767, %r2768, %r2769, %r2770, %r2771}, {%r2608, %r2609, %r2610, %r2611};
	wmma.mma.sync.aligned.row.row.m16n16k16.f16.f16 {%r2864, %r2865, %r2866, %r2867}, {%r2716, %r2717, %r2718, %r2719, %r2720, %r2721, %r2722, %r2723}, {%r2796, %r2797, %r2798, %r2799, %r2800, %r2801, %r2802, %r2803}, {%r2860, %r2861, %r2862, %r2863};
	wmma.mma.sync.aligned.row.row.m16n16k16.f16.f16 {%r2868, %r2869, %r2870, %r2871}, {%r2692, %r2693, %r2694, %r2695, %r2696, %r2697, %r2698, %r2699}, {%r2740, %r2741, %r2742, %r2743, %r2744, %r2745, %r2746, %r2747}, {%r2616, %r2617, %r2618, %r2619};
	wmma.mma.sync.aligned.row.row.m16n16k16.f16.f16 {%r2872, %r2873, %r2874, %r2875}, {%r2724, %r2725, %r2726, %r2727, %r2728, %r2729, %r2730, %r2731}, {%r2772, %r2773, %r2774, %r2775, %r2776, %r2777, %r2778, %r2779}, {%r2868, %r2869, %r2870, %r2871};
	wmma.mma.sync.aligned.row.row.m16n16k16.f16.f16 {%r2876, %r2877, %r2878, %r2879}, {%r2692, %r2693, %r2694, %r2695, %r2696, %r2697, %r2698, %r2699}, {%r2748, %r2749, %r2750, %r2751, %r2752, %r2753, %r2754, %r2755}, {%r2624, %r2625, %r2626, %r2627};
	wmma.mma.sync.aligned.row.row.m16n16k16.f16.f16 {%r2880, %r2881, %r2882, %r2883}, {%r2724, %r2725, %r2726, %r2727, %r2728, %r2729, %r2730, %r2731}, {%r2780, %r2781, %r2782, %r2783, %r2784, %r2785, %r2786, %r2787}, {%r2876, %r2877, %r2878, %r2879};
	wmma.mma.sync.aligned.row.row.m16n16k16.f16.f16 {%r2884, %r2885, %r2886, %r2887}, {%r2692, %r2693, %r2694, %r2695, %r2696, %r2697, %r2698, %r2699}, {%r2756, %r2757, %r2758, %r2759, %r2760, %r2761, %r2762, %r2763}, {%r2632, %r2633, %r2634, %r2635};
	wmma.mma.sync.aligned.row.row.m16n16k16.f16.f16 {%r2888, %r2889, %r2890, %r2891}, {%r2724, %r2725, %r2726, %r2727, %r2728, %r2729, %r2730, %r2731}, {%r2788, %r2789, %r2790, %r2791, %r2792, %r2793, %r2794, %r2795}, {%r2884, %r2885, %r2886, %r2887};
	wmma.mma.sync.aligned.row.row.m16n16k16.f16.f16 {%r2892, %r2893, %r2894, %r2895}, {%r2692, %r2693, %r2694, %r2695, %r2696, %r2697, %r2698, %r2699}, {%r2764, %r2765, %r2766, %r2767, %r2768, %r2769, %r2770, %r2771}, {%r2640, %r2641, %r2642, %r2643};
	wmma.mma.sync.aligned.row.row.m16n16k16.f16.f16 {%r2896, %r2897, %r2898, %r2899}, {%r2724, %r2725, %r2726, %r2727, %r2728, %r2729, %r2730, %r2731}, {%r2796, %r2797, %r2798, %r2799, %r2800, %r2801, %r2802, %r2803}, {%r2892, %r2893, %r2894, %r2895};
	wmma.mma.sync.aligned.row.row.m16n16k16.f16.f16 {%r2900, %r2901, %r2902, %r2903}, {%r2700, %r2701, %r2702, %r2703, %r2704, %r2705, %r2706, %r2707}, {%r2740, %r2741, %r2742, %r2743, %r2744, %r2745, %r2746, %r2747}, {%r2648, %r2649, %r2650, %r2651};
	wmma.mma.sync.aligned.row.row.m16n16k16.f16.f16 {%r2904, %r2905, %r2906, %r2907}, {%r2732, %r2733, %r2734, %r2735, %r2736, %r2737, %r2738, %r2739}, {%r2772, %r2773, %r2774, %r2775, %r2776, %r2777, %r2778, %r2779}, {%r2900, %r2901, %r2902, %r2903};
	wmma.mma.sync.aligned.row.row.m16n16k16.f16.f16 {%r2908, %r2909, %r2910, %r2911}, {%r2700, %r2701, %r2702, %r2703, %r2704, %r2705, %r2706, %r2707}, {%r2748, %r2749, %r2750, %r2751, %r2752, %r2753, %r2754, %r2755}, {%r2656, %r2657, %r2658, %r2659};
	wmma.mma.sync.aligned.row.row.m16n16k16.f16.f16 {%r2912, %r2913, %r2914, %r2915}, {%r2732, %r2733, %r2734, %r2735, %r2736, %r2737, %r2738, %r2739}, {%r2780, %r2781, %r2782, %r2783, %r2784, %r2785, %r2786, %r2787}, {%r2908, %r2909, %r2910, %r2911};
	wmma.mma.sync.aligned.row.row.m16n16k16.f16.f16 {%r2916, %r2917, %r2918, %r2919}, {%r2700, %r2701, %r2702, %r2703, %r2704, %r2705, %r2706, %r2707}, {%r2756, %r2757, %r2758, %r2759, %r2760, %r2761, %r2762, %r2763}, {%r2664, %r2665, %r2666, %r2667};
	wmma.mma.sync.aligned.row.row.m16n16k16.f16.f16 {%r2920, %r2921, %r2922, %r2923}, {%r2732, %r2733, %r2734, %r2735, %r2736, %r2737, %r2738, %r2739}, {%r2788, %r2789, %r2790, %r2791, %r2792, %r2793, %r2794, %r2795}, {%r2916, %r2917, %r2918, %r2919};
	wmma.mma.sync.aligned.row.row.m16n16k16.f16.f16 {%r2924, %r2925, %r2926, %r2927}, {%r2700, %r2701, %r2702, %r2703, %r2704, %r2705, %r2706, %r2707}, {%r2764, %r2765, %r2766, %r2767, %r2768, %r2769, %r2770, %r2771}, {%r2672, %r2673, %r2674, %r2675};
	wmma.mma.sync.aligned.row.row.m16n16k16.f16.f16 {%r2928, %r2929, %r2930, %r2931}, {%r2732, %r2733, %r2734, %r2735, %r2736, %r2737, %r2738, %r2739}, {%r2796, %r2797, %r2798, %r2799, %r2800, %r2801, %r2802, %r2803}, {%r2924, %r2925, %r2926, %r2927};
	// begin inline asm
	cp.async.commit_group;

	// end inline asm
	// begin inline asm
	cp.async.wait_group 0;

	// end inline asm
	bar.sync 	0;
	add.s64 	%rd75, %rd288, -448;
	// begin inline asm
	cp.async.ca.shared.global [%r645], [%rd75], 16;

	// end inline asm
	add.s64 	%rd76, %rd220, 576;
	// begin inline asm
	cp.async.ca.shared.global [%r646], [%rd76], 16;

	// end inline asm
	mul.wide.s32 	%rd229, %r9546, 2;
	add.s64 	%rd77, %rd14, %rd229;
	// begin inline asm
	cp.async.ca.shared.global [%r827], [%rd77], 16;

	// end inline asm
	add.s64 	%rd78, %rd77, %rd1;
	// begin inline asm
	cp.async.ca.shared.global [%r828], [%rd78], 16;

	// end inline asm
	add.s64 	%rd79, %rd78, %rd1;
	// begin inline asm
	cp.async.ca.shared.global [%r25], [%rd79], 16;

	// end inline asm
	add.s64 	%rd80, %rd79, %rd1;
	// begin inline asm
	cp.async.ca.shared.global [%r26], [%rd80], 16;

	// end inline asm
	wmma.load.a.sync.aligned.row.m16n16k16.shared.f16 	{%r2932, %r2933, %r2934, %r2935, %r2936, %r2937, %r2938, %r2939}, [%r27], %r852;
	wmma.load.a.sync.aligned.row.m16n16k16.shared.f16 	{%r2940, %r2941, %r2942, %r2943, %r2944, %r2945, %r2946, %r2947}, [%r861], %r852;
	wmma.load.a.sync.aligned.row.m16n16k16.shared.f16 	{%r2948, %r2949, %r2950, %r2951, %r2952, %r2953, %r2954, %r2955}, [%r870], %r852;
	wmma.load.a.sync.aligned.row.m16n16k16.shared.f16 	{%r2956, %r2957, %r2958, %r2959, %r2960, %r2961, %r2962, %r2963}, [%r879], %r852;
	wmma.load.a.sync.aligned.row.m16n16k16.shared.f16 	{%r2964, %r2965, %r2966, %r2967, %r2968, %r2969, %r2970, %r2971}, [%r888], %r852;
	wmma.load.a.sync.aligned.row.m16n16k16.shared.f16 	{%r2972, %r2973, %r2974, %r2975, %r2976, %r2977, %r2978, %r2979}, [%r897], %r852;
	wmma.load.a.sync.aligned.row.m16n16k16.shared.f16 	{%r2980, %r2981, %r2982, %r2983, %r2984, %r2985, %r2986, %r2987}, [%r906], %r852;
	wmma.load.a.sync.aligned.row.m16n16k16.shared.f16 	{%r2988, %r2989, %r2990, %r2991, %r2992, %r2993, %r2994, %r2995}, [%r915], %r852;
	wmma.load.b.sync.aligned.row.m16n16k16.shared.f16 	{%r2996, %r2997, %r2998, %r2999, %r3000, %r3001, %r3002, %r3003}, [%r28], %r924;
	wmma.load.b.sync.aligned.row.m16n16k16.shared.f16 	{%r3004, %r3005, %r3006, %r3007, %r3008, %r3009, %r3010, %r3011}, [%r933], %r924;
	wmma.load.b.sync.aligned.row.m16n16k16.shared.f16 	{%r3012, %r3013, %r3014, %r3015, %r3016, %r3017, %r3018, %r3019}, [%r942], %r924;
	wmma.load.b.sync.aligned.row.m16n16k16.shared.f16 	{%r3020, %r3021, %r3022, %r3023, %r3024, %r3025, %r3026, %r3027}, [%r951], %r924;
	wmma.load.b.sync.aligned.row.m16n16k16.shared.f16 	{%r3028, %r3029, %r3030, %r3031, %r3032, %r3033, %r3034, %r3035}, [%r960], %r924;
	wmma.load.b.sync.aligned.row.m16n16k16.shared.f16 	{%r3036, %r3037, %r3038, %r3039, %r3040, %r3041, %r3042, %r3043}, [%r969], %r924;
	wmma.load.b.sync.aligned.row.m16n16k16.shared.f16 	{%r3044, %r3045, %r3046, %r3047, %r3048, %r3049, %r3050, %r3051}, [%r978], %r924;
	wmma.load.b.sync.aligned.row.m16n16k16.shared.f16 	{%r3052, %r3053, %r3054, %r3055, %r3056, %r3057, %r3058, %r3059}, [%r987], %r924;
	wmma.mma.sync.aligned.row.row.m16n16k16.f16.f16 {%r3060, %r3061, %r3062, %r3063}, {%r2932, %r2933, %r2934, %r2935, %r2936, %r2937, %r2938, %r2939}, {%r2996, %r2997, %r2998, %r2999, %r3000, %r3001, %r3002, %r3003}, {%r2808, %r2809, %r2810, %r2811};
	wmma.mma.sync.aligned.row.row.m16n16k16.f16.f16 {%r3064, %r3065, %r3066, %r3067}, {%r2964, %r2965, %r2966, %r2967, %r2968, %r2969, %r2970, %r2971}, {%r3028, %r3029, %r3030, %r3031, %r3032, %r3033, %r3034, %r3035}, {%r3060, %r3061, %r3062, %r3063};
	wmma.mma.sync.aligned.row.row.m16n16k16.f16.f16 {%r3068, %r3069, %r3070, %r3071}, {%r2932, %r2933, %r2934, %r2935, %r2936, %r2937, %r2938, %r2939}, {%r3004, %r3005, %r3006, %r3007, %r3008, %r3009, %r3010, %r3011}, {%r2816, %r2817, %r2818, %r2819};
	wmma.mma.sync.aligned.row.row.m16n16k16.f16.f16 {%r3072, %r3073, %r3074, %r3075}, {%r2964, %r2965, %r2966, %r2967, %r2968, %r2969, %r2970, %r2971}, {%r3036, %r3037, %r3038, %r3039, %r3040, %r3041, %r3042, %r3043}, {%r3068, %r3069, %r3070, %r3071};
	wmma.mma.sync.aligned.row.row.m16n16k16.f16.f16 {%r3076, %r3077, %r3078, %r3079}, {%r2932, %r2933, %r2934, %r2935, %r2936, %r2937, %r2938, %r2939}, {%r3012, %r3013, %r3014, %r3015, %r3016, %r3017, %r3018, %r3019}, {%r2824, %r2825, %r2826, %r2827};
	wmma.mma.sync.aligned.row.row.m16n16k16.f16.f16 {%r3080, %r3081, %r3082, %r3083}, {%r2964, %r2965, %r2966, %r2967, %r2968, %r2969, %r2970, %r2971}, {%r3044, %r3045, %r3046, %r3047, %r3048, %r3049, %r3050, %r3051}, {%r3076, %r3077, %r3078, %r3079};
	wmma.mma.sync.aligned.row.row.m16n16k16.f16.f16 {%r3084, %r3085, %r3086, %r3087}, {%r2932, %r2933, %r2934, %r2935, %r2936, %r2937, %r2938, %r2939}, {%r3020, %r3021, %r3022, %r3023, %r3024, %r3025, %r3026, %r3027}, {%r2832, %r2833, %r2834, %r2835};
	wmma.mma.sync.aligned.row.row.m16n16k16.f16.f16 {%r3088, %r3089, %r3090, %r3091}, {%r2964, %r2965, %r2966, %r2967, %r2968, %r2969, %r2970, %r2971}, {%r3052, %r3053, %r3054, %r3055, %r3056, %r3057, %r3058, %r3059}, {%r3084, %r3085, %r3086, %r3087};
	wmma.mma.sync.aligned.row.row.m16n16k16.f16.f16 {%r3092, %r3093, %r3094, %r3095}, {%r2940, %r2941, %r2942, %r2943, %r2944, %r2945, %r2946, %r2947}, {%r2996, %r2997, %r2998, %r2999, %r3000, %r3001, %r3002, %r3003}, {%r2840, %r2841, %r2842, %r2843};
	wmma.mma.sync.aligned.row.row.m16n16k16.f16.f16 {%r3096, %r3097, %r3098, %r3099}, {%r2972, %r2973, %r2974, %r2975, %r2976, %r2977, %r2978, %r2979}, {%r3028, %r3029, %r3030, %r3031, %r3032, %r3033, %r3034, %r3035}, {%r3092, %r3093, %r3094, %r3095};
	wmma.mma.sync.aligned.row.row.m16n16k16.f16.f16 {%r3100, %r3101, %r3102, %r3103}, {%r2940, %r2941, %r2942, %r2943, %r2944, %r2945, %r2946, %r2947}, {%r3004, %r3005, %r3006, %r3007, %r3008, %r3009, %r3010, %r3011}, {%r2848, %r2849, %r2850, %r2851};
	wmma.mma.sync.aligned.row.row.m16n16k16.f16.f16 {%r3104, %r3105, %r3106, %r3107}, {%r2972, %r2973, %r2974, %r2975, %r2976, %r2977, %r2978, %r2979}, {%r3036, %r3037, %r3038, %r3039, %r3040, %r3041, %r3042, %r3043}, {%r3100, %r3101, %r3102, %r3103};
	wmma.mma.sync.aligned.row.row.m16n16k16.f16.f16 {%r3108, %r3109, %r3110, %r3111}, {%r2940, %r2941, %r2942, %r2943, %r2944, %r2945, %r2946, %r2947}, {%r3012, %r3013, %r3014, %r3015, %r3016, %r3017, %r3018, %r3019}, {%r2856, %r2857, %r2858, %r2859};
	wmma.mma.sync.aligned.row.row.m16n16k16.f16.f16 {%r3112, %r3113, %r3114, %r3115}, {%r2972, %r2973, %r2974, %r2975, %r2976, %r2977, %r2978, %r2979}, {%r3044, %r3045, %r3046, %r3047, %r3048, %r3049, %r3050, %r3051}, {%r3108, %r3109, %r3110, %r3111};
	wmma.mma.sync.aligned.row.row.m16n16k16.f16.f16 {%r3116, %r3117, %r3118, %r3119}, {%r2940, %r2941, %r2942, %r2943, %r2944, %r2945, %r2946, %r2947}, {%r3020, %r3021, %r3022, %r3023, %r3024, %r3025, %r3026, %r3027}, {%r2864, %r2865, %r2866, %r2867};
	wmma.mma.sync.aligned.row.row.m16n16k16.f16.f16 {%r3120, %r3121, %r3122, %r3123}, {%r2972, %r2973, %r2974, %r2975, %r2976, %r2977, %r2978, %r2979}, {%r3052, %r3053, %r3054, %r3055, %r3056, %r3057, %r3058, %r3059}, {%r3116, %r3117, %r3118, %r3119};
	wmma.mma.sync.aligned.row.row.m16n16k16.f16.f16 {%r3124, %r3125, %r3126, %r3127}, {%r2948, %r2949, %r2950, %r2951, %r2952, %r2953, %r2954, %r2955}, {%r2996, %r2997, %r2998, %r2999, %r3000, %r3001, %r3002, %r3003}, {%r2872, %r2873, %r2874, %r2875};
	wmma.mma.sync.aligned.row.row.m16n16k16.f16.f16 {%r3128, %r3129, %r3130, %r3131}, {%r2980, %r2981, %r2982, %r2983, %r2984, %r2985, %r2986, %r2987}, {%r3028, %r3029, %r3030, %r3031, %r3032, %r3033, %r3034, %r3035}, {%r3124, %r3125, %r3126, %r3127};
	wmma.mma.sync.aligned.row.row.m16n16k16.f16.f16 {%r3132, %r3133, %r3134, %r3135}, {%r2948, %r2949, %r2950, %r2951, %r2952, %r2953, %r2954, %r2955}, {%r3004, %r3005, %r3006, %r3007, %r3008, %r3009, %r3010, %r3011}, {%r2880, %r2881, %r2882, %r2883};
	wmma.mma.sync.aligned.row.row.m16n16k16.f16.f16 {%r3136, %r3137, %r3138, %r3139}, {%r2980, %r2981, %r2982, %r2983, %r2984, %r2985, %r2986, %r2987}, {%r3036, %r3037, %r3038, %r3039, %r3040, %r3041, %r3042, %r3043}, {%r3132, %r3133, %r3134, %r3135};
	wmma.mma.sync.aligned.row.row.m16n16k16.f16.f16 {%r3140, %r3141, %r3142, %r3143}, {%r2948, %r2949, %r2950, %r2951, %r2952, %r2953, %r2954, %r2955}, {%r3012, %r3013, %r3014, %r3015, %r3016, %r3017, %r3018, %r3019}, {%r2888, %r2889, %r2890, %r2891};
	wmma.mma.sync.aligned.row.row.m16n16k16.f16.f16 {%r3144, %r3145, %r3146, %r3147}, {%r2980, %r2981, %r2982, %r2983, %r2984, %r2985, %r2986, %r2987}, {%r3044, %r3045, %r3046, %r3047, %r3048, %r3049, %r3050, %r3051}, {%r3140, %r3141, %r3142, %r3143};
	wmma.mma.sync.aligned.row.row.m16n16k16.f16.f16 {%r3148, %r3149, %r3150, %r3151}, {%r2948, %r2949, %r2950, %r2951, %r2952, %r2953, %r2954, %r2955}, {%r3020, %r3021, %r3022, %r3023, %r3024, %r3025, %r3026, %r3027}, {%r2896, %r2897, %r2898, %r2899};
	wmma.mma.sync.aligned.row.row.m16n16k16.f16.f16 {%r3152, %r3153, %r3154, %r3155}, {%r2980, %r2981, %r2982, %r2983, %r2984, %r2985, %r2986, %r2987}, {%r3052, %r3053, %r3054, %r3055, %r3056, %r3057, %r3058, %r3059}, {%r3148, %r3149, %r3150, %r3151};
	wmma.mma.sync.aligned.row.row.m16n16k16.f16.f16 {%r3156, %r3157, %r3158, %r3159}, {%r2956, %r2957, %r2958, %r2959, %r2960, %r2961, %r2962, %r2963}, {%r2996, %r2997, %r2998, %r2999, %r3000, %r3001, %r3002, %r3003}, {%r2904, %r2905, %r2906, %r2907};
	wmma.mma.sync.aligned.row.row.m16n16k16.f16.f16 {%r3160, %r3161, %r3162, %r3163}, {%r2988, %r2989, %r2990, %r2991, %r2992, %r2993, %r2994, %r2995}, {%r3028, %r3029, %r3030, %r3031, %r3032, %r3033, %r3034, %r3035}, {%r3156, %r3157, %r3158, %r3159};
	wmma.mma.sync.aligned.row.row.m16n16k16.f16.f16 {%r3164, %r3165, %r3166, %r3167}, {%r2956, %r2957, %r2958, %r2959, %r2960, %r2961, %r2962, %r2963}, {%r3004, %r3005, %r3006, %r3007, %r3008, %r3009, %r3010, %r3011}, {%r2912, %r2913, %r2914, %r2915};
	wmma.mma.sync.aligned.row.row.m16n16k16.f16.f16 {%r3168, %r3169, %r3170, %r3171}, {%r2988, %r2989, %r2990, %r2991, %r2992, %r2993, %r2994, %r2995}, {%r3036, %r3037, %r3038, %r3039, %r3040, %r3041, %r3042, %r3043}, {%r3164, %r3165, %r3166, %r3167};
	wmma.mma.sync.aligned.row.row.m16n16k16.f16.f16 {%r3172, %r3173, %r3174, %r3175}, {%r2956, %r2957, %r2958, %r2959, %r2960, %r2961, %r2962, %r2963}, {%r3012, %r3013, %r3014, %r3015, %r3016, %r3017, %r3018, %r3019}, {%r2920, %r2921, %r2922, %r2923};
	wmma.mma.sync.aligned.row.row.m16n16k16.f16.f16 {%r3176, %r3177, %r3178, %r3179}, {%r2988, %r2989, %r2990, %r2991, %r2992, %r2993, %r2994, %r2995}, {%r3044, %r3045, %r3046, %r3047, %r3048, %r3049, %r3050, %r3051}, {%r3172, %r3173, %r3174, %r3175};
	wmma.mma.sync.aligned.row.row.m16n16k16.f16.f16 {%r3180, %r3181, %r3182, %r3183}, {%r2956, %r2957, %r2958, %r2959, %r2960, %r2961, %r2962, %r2963}, {%r3020, %r3021, %r3022, %r3023, %r3024, %r3025, %r3026, %r3027}, {%r2928, %r2929, %r2930, %r2931};
	wmma.mma.sync.aligned.row.row.m16n16k16.f16.f16 {%r3184, %r3185, %r3186, %r3187}, {%r2988, %r2989, %r2990, %r2991, %r2992, %r2993, %r2994, %r2995}, {%r3052, %r3053, %r3054, %r3055, %r3056, %r3057, %r3058, %r3059}, {%r3180, %r3181, %r3182, %r3183};
	// begin inline asm
	cp.async.commit_group;

	// end inline asm
	// begin inline asm
	cp.async.wait_group 0;

	// end inline asm
	bar.sync 	0;
	add.s64 	%rd81, %rd288, -384;
	// begin inline asm
	cp.async.ca.shared.global [%r550], [%rd81], 16;

	// end inline asm
	add.s64 	%rd82, %rd220, 640;
	// begin inline asm
	cp.async.ca.shared.global [%r8], [%rd82], 16;

	// end inline asm
	mul.wide.s32 	%rd230, %r9547, 2;
	add.s64 	%rd83, %rd14, %rd230;
	// begin inline asm
	cp.async.ca.shared.global [%r10], [%rd83], 16;

	// end inline asm
	add.s64 	%rd84, %rd83, %rd1;
	// begin inline asm
	cp.async.ca.shared.global [%r553], [%rd84], 16;

	// end inline asm
	add.s64 	%rd85, %rd84, %rd1;
	// begin inline asm
	cp.async.ca.shared.global [%r554], [%rd85], 16;

	// end inline asm
	add.s64 	%rd86, %rd85, %rd1;
	// begin inline asm
	cp.async.ca.shared.global [%r555], [%rd86], 16;

	// end inline asm
	wmma.load.a.sync.aligned.row.m16n16k16.shared.f16 	{%r3188, %r3189, %r3190, %r3191, %r3192, %r3193, %r3194, %r3195}, [%r1124], %r852;
	wmma.load.a.sync.aligned.row.m16n16k16.shared.f16 	{%r3196, %r3197, %r3198, %r3199, %r3200, %r3201, %r3202, %r3203}, [%r1133], %r852;
	wmma.load.a.sync.aligned.row.m16n16k16.shared.f16 	{%r3204, %r3205, %r3206, %r3207, %r3208, %r3209, %r3210, %r3211}, [%r1142], %r852;
	wmma.load.a.sync.aligned.row.m16n16k16.shared.f16 	{%r3212, %r3213, %r3214, %r3215, %r3216, %r3217, %r3218, %r3219}, [%r1151], %r852;
	wmma.load.a.sync.aligned.row.m16n16k16.shared.f16 	{%r3220, %r3221, %r3222, %r3223, %r3224, %r3225, %r3226, %r3227}, [%r1160], %r852;
	wmma.load.a.sync.aligned.row.m16n16k16.shared.f16 	{%r3228, %r3229, %r3230, %r3231, %r3232, %r3233, %r3234, %r3235}, [%r1169], %r852;
	wmma.load.a.sync.aligned.row.m16n16k16.shared.f16 	{%r3236, %r3237, %r3238, %r3239, %r3240, %r3241, %r3242, %r3243}, [%r1178], %r852;
	wmma.load.a.sync.aligned.row.m16n16k16.shared.f16 	{%r3244, %r3245, %r3246, %r3247, %r3248, %r3249, %r3250, %r3251}, [%r1187], %r852;
	wmma.load.b.sync.aligned.row.m16n16k16.shared.f16 	{%r3252, %r3253, %r3254, %r3255, %r3256, %r3257, %r3258, %r3259}, [%r1196], %r924;
	wmma.load.b.sync.aligned.row.m16n16k16.shared.f16 	{%r3260, %r3261, %r3262, %r3263, %r3264, %r3265, %r3266, %r3267}, [%r1205], %r924;
	wmma.load.b.sync.aligned.row.m16n16k16.shared.f16 	{%r3268, %r3269, %r3270, %r3271, %r3272, %r3273, %r3274, %r3275}, [%r1214], %r924;
	wmma.load.b.sync.aligned.row.m16n16k16.shared.f16 	{%r3276, %r3277, %r3278, %r3279, %r3280, %r3281, %r3282, %r3283}, [%r1223], %r924;
	wmma.load.b.sync.aligned.row.m16n16k16.shared.f16 	{%r3284, %r3285, %r3286, %r3287, %r3288, %r3289, %r3290, %r3291}, [%r1232], %r924;
	wmma.load.b.sync.aligned.row.m16n16k16.shared.f16 	{%r3292, %r3293, %r3294, %r3295, %r3296, %r3297, %r3298, %r3299}, [%r1241], %r924;
	wmma.load.b.sync.aligned.row.m16n16k16.shared.f16 	{%r3300, %r3301, %r3302, %r3303, %r3304, %r3305, %r3306, %r3307}, [%r1250], %r924;
	wmma.load.b.sync.aligned.row.m16n16k16.shared.f16 	{%r3308, %r3309, %r3310, %r3311, %r3312, %r3313, %r3314, %r3315}, [%r1259], %r924;
	wmma.mma.sync.aligned.row.row.m16n16k16.f16.f16 {%r3316, %r3317, %r3318, %r3319}, {%r3188, %r3189, %r3190, %r3191, %r3192, %r3193, %r3194, %r3195}, {%r3252, %r3253, %r3254, %r3255, %r3256, %r3257, %r3258, %r3259}, {%r3064, %r3065, %r3066, %r3067};
	wmma.mma.sync.aligned.row.row.m16n16k16.f16.f16 {%r3320, %r3321, %r3322, %r3323}, {%r3220, %r3221, %r3222, %r3223, %r3224, %r3225, %r3226, %r3227}, {%r3284, %r3285, %r3286, %r3287, %r3288, %r3289, %r3290, %r3291}, {%r3316, %r3317, %r3318, %r3319};
	wmma.mma.sync.aligned.row.row.m16n16k16.f16.f16 {%r3324, %r3325, %r3326, %r3327}, {%r3188, %r3189, %r3190, %r3191, %r3192, %r3193, %r3194, %r3195}, {%r3260, %r3261, %r3262, %r3263, %r3264, %r3265, %r3266, %r3267}, {%r3072, %r3073, %r3074, %r3075};
	wmma.mma.sync.aligned.row.row.m16n16k16.f16.f16 {%r3328, %r3329, %r3330, %r3331}, {%r3220, %r3221, %r3222, %r3223, %r3224, %r3225, %r3226, %r3227}, {%r3292, %r3293, %r3294, %r3295, %r3296, %r3297, %r3298, %r3299}, {%r3324, %r3325, %r3326, %r3327};
	wmma.mma.sync.aligned.row.row.m16n16k16.f16.f16 {%r3332, %r3333, %r3334, %r3335}, {%r3188, %r3189, %r3190, %r3191, %r3192, %r3193, %r3194, %r3195}, {%r3268, %r3269, %r3270, %r3271, %r3272, %r3273, %r3274, %r3275}, {%r3080, %r3081, %r3082, %r3083};
	wmma.mma.sync.aligned.row.row.m16n16k16.f16.f16 {%r3336, %r3337, %r3338, %r3339}, {%r3220, %r3221, %r3222, %r3223, %r3224, %r3225, %r3226, %r3227}, {%r3300, %r3301, %r3302, %r3303, %r3304, %r3305, %r3306, %r3307}, {%r3332, %r3333, %r3334, %r3335};
	wmma.mma.sync.aligned.row.row.m16n16k16.f16.f16 {%r3340, %r3341, %r3342, %r3343}, {%r3188, %r3189, %r3190, %r3191, %r3192, %r3193, %r3194, %r3195}, {%r3276, %r3277, %r3278, %r3279, %r3280, %r3281, %r3282, %r3283}, {%r3088, %r3089, %r3090, %r3091};
	wmma.mma.sync.aligned.row.row.m16n16k16.f16.f16 {%r3344, %r3345, %r3346, %r3347}, {%r3220, %r3221, %r3222, %r3223, %r3224, %r3225, %r3226, %r3227}, {%r3308, %r3309, %r3310, %r3311, %r3312, %r3313, %r3314, %r3315}, {%r3340, %r3341, %r3342, %r3343};
	wmma.mma.sync.aligned.row.row.m16n16k16.f16.f16 {%r3348, %r3349, %r3350, %r3351}, {%r3196, %r3197, %r3198, %r3199, %r3200, %r3201, %r3202, %r3203}, {%r3252, %r3253, %r3254, %r3255, %r3256, %r3257, %r3258, %r3259}, {%r3096, %r3097, %r3098, %r3099};
	wmma.mma.sync.aligned.row.row.m16n16k16.f16.f16 {%r3352, %r3353, %r3354, %r3355}, {%r3228, %r3229, %r3230, %r3231, %r3232, %r3233, %r3234, %r3235}, {%r3284, %r3285, %r3286, %r3287, %r3288, %r3289, %r3290, %r3291}, {%r3348, %r3349, %r3350, %r3351};
	wmma.mma.sync.aligned.row.row.m16n16k16.f16.f16 {%r3356, %r3357, %r3358, %r3359}, {%r3196, %r3197, %r3198, %r3199, %r3200, %r3201, %r3202, %r3203}, {%r3260, %r3261, %r3262, %r3263, %r3264, %r3265, %r3266, %r3267}, {%r3104, %r3105, %r3106, %r3107};
	wmma.mma.sync.aligned.row.row.m16n16k16.f16.f16 {%r3360, %r3361, %r3362, %r3363}, {%r3228, %r3229, %r3230, %r3231, %r3232, %r3233, %r3234, %r3235}, {%r3292, %r3293, %r3294, %r3295, %r3296, %r3297, %r3298, %r3299}, {%r3356, %r3357, %r3358, %r3359};
	wmma.mma.sync.aligned.row.row.m16n16k16.f16.f16 {%r3364, %r3365, %r3366, %r3367}, {%r3196, %r3197, %r3198, %r3199, %r3200, %r3201, %r3202, %r3203}, {%r3268, %r3269, %r3270, %r3271, %r3272, %r3273, %r3274, %r3275}, {%r3112, %r3113, %r3114, %r3115};
	wmma.mma.sync.aligned.row.row.m16n16k16.f16.f16 {%r3368, %r3369, %r3370, %r3371}, {%r3228, %r3229, %r3230, %r3231, %r3232, %r3233, %r3234, %r3235}, {%r3300, %r3301, %r3302, %r3303, %r3304, %r3305, %r3306, %r3307}, {%r3364, %r3365, %r3366, %r3367};
	wmma.mma.sync.aligned.row.row.m16n16k16.f16.f16 {%r3372, %r3373, %r3374, %r3375}, {%r3196, %r3197, %r3198, %r3199, %r3200, %r3201, %r3202, %r3203}, {%r3276, %r3277, %r3278, %r3279, %r3280, %r3281, %r3282, %r3283}, {%r3120, %r3121, %r3122, %r3123};
	wmma.mma.sync.aligned.row.row.m16n16k16.f16.f16 {%r3376, %r3377, %r3378, %r3379}, {%r3228, %r3229, %r3230, %r3231, %r3232, %r3233, %r3234, %r3235}, {%r3308, %r3309, %r3310, %r3311, %r3312, %r3313, %r3314, %r3315}, {%r3372, %r3373, %r3374, %r3375};
	wmma.mma.sync.aligned.row.row.m16n16k16.f16.f16 {%r3380, %r3381, %r3382, %r3383}, {%r3204, %r3205, %r3206, %r3207, %r3208, %r3209, %r3210, %r3211}, {%r3252, %r3253, %r3254, %r3255, %r3256, %r3257, %r3258, %r3259}, {%r3128, %r3129, %r3130, %r3131};
	wmma.mma.sync.aligned.row.row.m16n16k16.f16.f16 {%r3384, %r3385, %r3386, %r3387}, {%r3236, %r3237, %r3238, %r3239, %r3240, %r3241, %r3242, %r3243}, {%r3284, %r3285, %r3286, %r3287, %r3288, %r3289, %r3290, %r3291}, {%r3380, %r3381, %r3382, %r3383};
	wmma.mma.sync.aligned.row.row.m16n16k16.f16.f16 {%r3388, %r3389, %r3390, %r3391}, {%r3204, %r3205, %r3206, %r3207, %r3208, %r3209, %r3210, %r3211}, {%r3260, %r3261, %r3262, %r3263, %r3264, %r3265, %r3266, %r3267}, {%r3136, %r3137, %r3138, %r3139};
	wmma.mma.sync.aligned.row.row.m16n16k16.f16.f16 {%r3392, %r3393, %r3394, %r3395}, {%r3236, %r3237, %r3238, %r3239, %r3240, %r3241, %r3242, %r3243}, {%r3292, %r3293, %r3294, %r3295, %r3296, %r3297, %r3298, %r3299}, {%r3388, %r3389, %r3390, %r3391};
	wmma.mma.sync.aligned.row.row.m16n16k16.f16.f16 {%r3396, %r3397, %r3398, %r3399}, {%r3204, %r3205, %r3206, %r3207, %r3208, %r3209, %r3210, %r3211}, {%r3268, %r3269, %r3270, %r3271, %r3272, %r3273, %r3274, %r3275}, {%r3144, %r3145, %r3146, %r3147};
	wmma.mma.sync.aligned.row.row.m16n16k16.f16.f16 {%r3400, %r3401, %r3402, %r3403}, {%r3236, %r3237, %r3238, %r3239, %r3240, %r3241, %r3242, %r3243}, {%r3300, %r3301, %r3302, %r3303, %r3304, %r3305, %r3306, %r3307}, {%r3396, %r3397, %r3398, %r3399};
	wmma.mma.sync.aligned.row.row.m16n16k16.f16.f16 {%r3404, %r3405, %r3406, %r3407}, {%r3204, %r3205, %r3206, %r3207, %r3208, %r3209, %r3210, %r3211}, {%r3276, %r3277, %r3278, %r3279, %r3280, %r3281, %r3282, %r3283}, {%r3152, %r3153, %r3154, %r3155};
	wmma.mma.sync.aligned.row.row.m16n16k16.f16.f16 {%r3408, %r3409, %r3410, %r3411}, {%r3236, %r3237, %r3238, %r3239, %r3240, %r3241, %r3242, %r3243}, {%r3308, %r3309, %r3310, %r3311, %r3312, %r3313, %r3314, %r3315}, {%r3404, %r3405, %r3406, %r3407};
	wmma.mma.sync.aligned.row.row.m16n16k16.f16.f16 {%r3412, %r3413, %r3414, %r3415}, {%r3212, %r3213, %r3214, %r3215, %r3216, %r3217, %r3218, %r3219}, {%r3252, %r3253, %r3254, %r3255, %r3256, %r3257, %r3258, %r3259}, {%r3160, %r3161, %r3162, %r3163};
	wmma.mma.sync.aligned.row.row.m16n16k16.f16.f16 {%r3416, %r3417, %r3418, %r3419}, {%r3244, %r3245, %r3246, %r3247, %r3248, %r3249, %r3250, %r3251}, {%r3284, %r3285, %r3286, %r3287, %r3288, %r3289, %r3290, %r3291}, {%r3412, %r3413, %r3414, %r3415};
	wmma.mma.sync.aligned.row.row.m16n16k16.f16.f16 {%r3420, %r3421, %r3422, %r3423}, {%r3212, %r3213, %r3214, %r3215, %r3216, %r3217, %r3218, %r3219}, {%r3260, %r3261, %r3262, %r3263, %r3264, %r3265, %r3266, %r3267}, {%r3168, %r3169, %r3170, %r3171};
	wmma.mma.sync.aligned.row.row.m16n16k16.f16.f16 {%r3424, %r3425, %r3426, %r3427}, {%r3244, %r3245, %r3246, %r3247, %r3248, %r3249, %r3250, %r3251}, {%r3292, %r3293, %r3294, %r3295, %r3296, %r3297, %r3298, %r3299}, {%r3420, %r3421, %r3422, %r3423};
	wmma.mma.sync.aligned.row.row.m16n16k16.f16.f16 {%r3428, %r3429, %r3430, %r3431}, {%r3212, %r3213, %r3214, %r3215, %r3216, %r3217, %r3218, %r3219}, {%r3268, %r3269, %r3270, %r3271, %r3272, %r3273, %r3274, %r3275}, {%r3176, %r3177, %r3178, %r3179};
	wmma.mma.sync.aligned.row.row.m16n16k16.f16.f16 {%r3432, %r3433, %r3434, %r3435}, {%r3244, %r3245, %r3246, %r3247, %r3248, %r3249, %r3250, %r3251}, {%r3300, %r3301, %r3302, %r3303, %r3304, %r3305, %r3306, %r3307}, {%r3428, %r3429, %r3430, %r3431};
	wmma.mma.sync.aligned.row.row.m16n16k16.f16.f16 {%r3436, %r3437, %r3438, %r3439}, {%r3212, %r3213, %r3214, %r3215, %r3216, %r3217, %r3218, %r3219}, {%r3276, %r3277, %r3278, %r3279, %r3280, %r3281, %r3282, %r3283}, {%r3184, %r3185, %r3186, %r3187};
	wmma.mma.sync.aligned.row.row.m16n16k16.f16.f16 {%r3440, %r3441, %r3442, %r3443}, {%r3244, %r3245, %r3246, %r3247, %r3248, %r3249, %r3250, %r3251}, {%r3308, %r3309, %r3310, %r3311, %r3312, %r3313, %r3314, %r3315}, {%r3436, %r3437, %r3438, %r3439};
	// begin inline asm
	cp.async.commit_group;

	// end inline asm
	// begin inline asm
	cp.async.wait_group 0;

	// end inline asm
	bar.sync 	0;
	add.s64 	%rd87, %rd288, -320;
	// begin inline asm
	cp.async.ca.shared.global [%r645], [%rd87], 16;

	// end inline asm
	add.s64 	%rd88, %rd220, 704;
	// begin inline asm
	cp.async.ca.shared.global [%r646], [%rd88], 16;

	// end inline asm
	mul.wide.s32 	%rd231, %r9548, 2;
	add.s64 	%rd89, %rd14, %rd231;
	// begin inline asm
	cp.async.ca.shared.global [%r827], [%rd89], 16;

	// end inline asm
	add.s64 	%rd90, %rd89, %rd1;
	// begin inline asm
	cp.async.ca.shared.global [%r828], [%rd90], 16;

	// end inline asm
	add.s64 	%rd91, %rd90, %rd1;
	// begin inline asm
	cp.async.ca.shared.global [%r25], [%rd91], 16;

	// end inline asm
	add.s64 	%rd92, %rd91, %rd1;
	// begin inline asm
	cp.async.ca.shared.global [%r26], [%rd92], 16;

	// end inline asm
	wmma.load.a.sync.aligned.row.m16n16k16.shared.f16 	{%r3444, %r3445, %r3446, %r3447, %r3448, %r3449, %r3450, %r3451}, [%r27], %r852;
	wmma.load.a.sync.aligned.row.m16n16k16.shared.f16 	{%r3452, %r3453, %r3454, %r3455, %r3456, %r3457, %r3458, %r3459}, [%r861], %r852;
	wmma.load.a.sync.aligned.row.m16n16k16.shared.f16 	{%r3460, %r3461, %r3462, %r3463, %r3464, %r3465, %r3466, %r3467}, [%r870], %r852;
	wmma.load.a.sync.aligned.row.m16n16k16.shared.f16 	{%r3468, %r3469, %r3470, %r3471, %r3472, %r3473, %r3474, %r3475}, [%r879], %r852;
	wmma.load.a.sync.aligned.row.m16n16k16.shared.f16 	{%r3476, %r3477, %r3478, %r3479, %r3480, %r3481, %r3482, %r3483}, [%r888], %r852;
	wmma.load.a.sync.aligned.row.m16n16k16.shared.f16 	{%r3484, %r3485, %r3486, %r3487, %r3488, %r3489, %r3490, %r3491}, [%r897], %r852;
	wmma.load.a.sync.aligned.row.m16n16k16.shared.f16 	{%r3492, %r3493, %r3494, %r3495, %r3496, %r3497, %r3498, %r3499}, [%r906], %r852;
	wmma.load.a.sync.aligned.row.m16n16k16.shared.f16 	{%r3500, %r3501, %r3502, %r3503, %r3504, %r3505, %r3506, %r3507}, [%r915], %r852;
	wmma.load.b.sync.aligned.row.m16n16k16.shared.f16 	{%r3508, %r3509, %r3510, %r3511, %r3512, %r3513, %r3514, %r3515}, [%r28], %r924;
	wmma.load.b.sync.aligned.row.m16n16k16.shared.f16 	{%r3516, %r3517, %r3518, %r3519, %r3520, %r3521, %r3522, %r3523}, [%r933], %r924;
	wmma.load.b.sync.aligned.row.m16n16k16.shared.f16 	{%r3524, %r3525, %r3526, %r3527, %r3528, %r3529, %r3530, %r3531}, [%r942], %r924;
	wmma.load.b.sync.aligned.row.m16n16k16.shared.f16 	{%r3532, %r3533, %r3534, %r3535, %r3536, %r3537, %r3538, %r3539}, [%r951], %r924;
	wmma.load.b.sync.aligned.row.m16n16k16.shared.f16 	{%r3540, %r3541, %r3542, %r3543, %r3544, %r3545, %r3546, %r3547}, [%r960], %r924;
	wmma.load.b.sync.aligned.row.m16n16k16.shared.f16 	{%r3548, %r3549, %r3550, %r3551, %r3552, %r3553, %r3554, %r3555}, [%r969], %r924;
	wmma.load.b.sync.aligned.row.m16n16k16.shared.f16 	{%r3556, %r3557, %r3558, %r3559, %r3560, %r3561, %r3562, %r3563}, [%r978], %r924;
	wmma.load.b.sync.aligned.row.m16n16k16.shared.f16 	{%r3564, %r3565, %r3566, %r3567, %r3568, %r3569, %r3570, %r3571}, [%r987], %r924;
	wmma.mma.sync.aligned.row.row.m16n16k16.f16.f16 {%r3572, %r3573, %r3574, %r3575}, {%r3444, %r3445, %r3446, %r3447, %r3448, %r3449, %r3450, %r3451}, {%r3508, %r3509, %r3510, %r3511, %r3512, %r3513, %r3514, %r3515}, {%r3320, %r3321, %r3322, %r3323};
	wmma.mma.sync.aligned.row.row.m16n16k16.f16.f16 {%r3576, %r3577, %r3578, %r3579}, {%r3476, %r3477, %r3478, %r3479, %r3480, %r3481, %r3482, %r3483}, {%r3540, %r3541, %r3542, %r3543, %r3544, %r3545, %r3546, %r3547}, {%r3572, %r3573, %r3574, %r3575};
	wmma.mma.sync.aligned.row.row.m16n16k16.f16.f16 {%r3580, %r3581, %r3582, %r3583}, {%r3444, %r3445, %r3446, %r3447, %r3448, %r3449, %r3450, %r3451}, {%r3516, %r3517, %r3518, %r3519, %r3520, %r3521, %r3522, %r3523}, {%r3328, %r3329, %r3330, %r3331};
	wmma.mma.sync.aligned.row.row.m16n16k16.f16.f16 {%r3584, %r3585, %r3586, %r3587}, {%r3476, %r3477, %r3478, %r3479, %r3480, %r3481, %r3482, %r3483}, {%r3548, %r3549, %r3550, %r3551, %r3552, %r3553, %r3554, %r3555}, {%r3580, %r3581, %r3582, %r3583};
	wmma.mma.sync.aligned.row.row.m16n16k16.f16.f16 {%r3588, %r3589, %r3590, %r3591}, {%r3444, %r3445, %r3446, %r3447, %r3448, %r3449, %r3450, %r3451}, {%r3524, %r3525, %r3526, %r3527, %r3528, %r3529, %r3530, %r3531}, {%r3336, %r3337, %r3338, %r3339};
	wmma.mma.sync.aligned.row.row.m16n16k16.f16.f16 {%r3592, %r3593, %r3594, %r3595}, {%r3476, %r3477, %r3478, %r3479, %r3480, %r3481, %r3482, %r3483}, {%r3556, %r3557, %r3558, %r3559, %r3560, %r3561, %r3562, %r3563}, {%r3588, %r3589, %r3590, %r3591};
	wmma.mma.sync.aligned.row.row.m16n16k16.f16.f16 {%r3596, %r3597, %r3598, %r3599}, {%r3444, %r3445, %r3446, %r3447, %r3448, %r3449, %r3450, %r3451}, {%r3532, %r3533, %r3534, %r3535, %r3536, %r3537, %r3538, %r3539}, {%r3344, %r3345, %r3346, %r3347};
	wmma.mma.sync.aligned.row.row.m16n16k16.f16.f16 {%r3600, %r3601, %r3602, %r3603}, {%r3476, %r3477, %r3478, %r3479, %r3480, %r3481, %r3482, %r3483}, {%r3564, %r3565, %r3566, %r3567, %r3568, %r3569, %r3570, %r3571}, {%r3596, %r3597, %r3598, %r3599};
	wmma.mma.sync.aligned.row.row.m16n16k16.f16.f16 {%r3604, %r3605, %r3606, %r3607}, {%r3452, %r3453, %r3454, %r3455, %r3456, %r3457, %r3458, %r3459}, {%r3508, %r3509, %r3510, %r3511, %r3512, %r3513, %r3514, %r3515}, {%r3352, %r3353, %r3354, %r3355};
	wmma.mma.sync.aligned.row.row.m16n16k16.f16.f16 {%r3608, %r3609, %r3610, %r3611}, {%r3484, %r3485, %r3486, %r3487, %r3488, %r3489, %r3490, %r3491}, {%r3540, %r3541, %r3542, %r3543, %r3544, %r3545, %r3546, %r3547}, {%r3604, %r3605, %r3606, %r3607};
	wmma.mma.sync.aligned.row.row.m16n16k16.f16.f16 {%r3612, %r3613, %r3614, %r3615}, {%r3452, %r3453, %r3454, %r3455, %r3456, %r3457, %r3458, %r3459}, {%r3516, %r3517, %r3518, %r3519, %r3520, %r3521, %r3522, %r3523}, {%r3360, %r3361, %r3362, %r3363};
	wmma.mma.sync.aligned.row.row.m16n16k16.f16.f16 {%r3616, %r3617, %r3618, %r3619}, {%r3484, %r3485, %r3486, %r3487, %r3488, %r3489, %r3490, %r3491}, {%r3548, %r3549, %r3550, %r3551, %r3552, %r3553, %r3554, %r3555}, {%r3612, %r3613, %r3614, %r3615};
	wmma.mma.sync.aligned.row.row.m16n16k16.f16.f16 {%r3620, %r3621, %r3622, %r3623}, {%r3452, %r3453, %r3454, %r3455, %r3456, %r3457, %r3458, %r3459}, {%r3524, %r3525, %r3526, %r3527, %r3528, %r3529, %r3530, %r3531}, {%r3368, %r3369, %r3370, %r3371};
	wmma.mma.sync.aligned.row.row.m16n16k16.f16.f16 {%r3624, %r3625, %r3626, %r3627}, {%r3484, %r3485, %r3486, %r3487, %r3488, %r3489, %r3490, %r3491}, {%r3556, %r3557, %r3558, %r3559, %r3560, %r3561, %r3562, %r3563}, {%r3620, %r3621, %r3622, %r3623};
	wmma.mma.sync.aligned.row.row.m16n16k16.f16.f16 {%r3628, %r3629, %r3630, %r3631}, {%r3452, %r3453, %r3454, %r3455, %r3456, %r3457, %r3458, %r3459}, {%r3532, %r3533, %r3534, %r3535, %r3536, %r3537, %r3538, %r3539}, {%r3376, %r3377, %r3378, %r3379};
	wmma.mma.sync.aligned.row.row.m16n16k16.f16.f16 {%r3632, %r3633, %r3634, %r3635}, {%r3484, %r3485, %r3486, %r3487, %r3488, %r3489, %r3490, %r3491}, {%r3564, %r3565, %r3566, %r3567, %r3568, %r3569, %r3570, %r3571}, {%r3628, %r3629, %r3630, %r3631};
	wmma.mma.sync.aligned.row.row.m16n16k16.f16.f16 {%r3636, %r3637, %r3638, %r3639}, {%r3460, %r3461, %r3462, %r3463, %r3464, %r3465, %r3466, %r3467}, {%r3508, %r3509, %r3510, %r3511, %r3512, %r3513, %r3514, %r3515}, {%r3384, %r3385, %r3386, %r3387};
	wmma.mma.sync.aligned.row.row.m16n16k16.f16.f16 {%r3640, %r3641, %r3642, %r3643}, {%r3492, %r3493, %r3494, %r3495, %r3496, %r3497, %r3498, %r3499}, {%r3540, %r3541, %r3542, %r3543, %r3544, %r3545, %r3546, %r3547}, {%r3636, %r3637, %r3638, %r3639};
	wmma.mma.sync.aligned.row.row.m16n16k16.f16.f16 {%r3644, %r3645, %r3646, %r3647}, {%r3460, %r3461, %r3462, %r3463, %r3464, %r3465, %r3466, %r3467}, {%r3516, %r3517, %r3518, %r3519, %r3520, %r3521, %r3522, %r3523}, {%r3392, %r3393, %r3394, %r3395};
	wmma.mma.sync.aligned.row.row.m16n16k16.f16.f16 {%r3648, %r3649, %r3650, %r3651}, {%r3492, %r3493, %r3494, %r3495, %r3496, %r3497, %r3498, %r3499}, {%r3548, %r3549, %r3550, %r3551, %r3552, %r3553, %r3554, %r3555}, {%r3644, %r3645, %r3646, %r3647};
	wmma.mma.sync.aligned.row.row.m16n16k16.f16.f16 {%r3652, %r3653, %r3654, %r3655}, {%r3460, %r3461, %r3462, %r3463, %r3464, %r3465, %r3466, %r3467}, {%r3524, %r3525, %r3526, %r3527, %r3528, %r3529, %r3530, %r3531}, {%r3400, %r3401, %r3402, %r3403};
	wmma.mma.sync.aligned.row.row.m16n16k16.f16.f16 {%r3656, %r3657, %r3658, %r3659}, {%r3492, %r3493, %r3494, %r3495, %r3496, %r3497, %r3498, %r3499}, {%r3556, %r3557, %r3558, %r3559, %r3560, %r3561, %r3562, %r3563}, {%r3652, %r3653, %r3654, %r3655};
	wmma.mma.sync.aligned.row.row.m16n16k16.f16.f16 {%r3660, %r3661, %r3662, %r3663}, {%r3460, %r3461, %r3462, %r3463, %r3464, %r3465, %r3466, %r3467}, {%r3532, %r3533, %r3534, %r3535, %r3536, %r3537, %r3538, %r3539}, {%r3408, %r3409, %r3410, %r3411};
	wmma.mma.sync.aligned.row.row.m16n16k16.f16.f16 {%r3664, %r3665, %r3666, %r3667}, {%r3492, %r3493, %r3494, %r3495, %r3496, %r3497, %r3498, %r3499}, {%r3564, %r3565, %r3566, %r3567, %r3568, %r3569, %r3570, %r3571}, {%r3660, %r3661, %r3662, %r3663};
	wmma.mma.sync.aligned.row.row.m16n16k16.f16.f16 {%r3668, %r3669, %r3670, %r3671}, {%r3468, %r3469, %r3470, %r3471, %r3472, %r3473, %r3474, %r3475}, {%r3508, %r3509, %r3510, %r3511, %r3512, %r3513, %r3514, %r3515}, {%r3416, %r3417, %r3418, %r3419};
	wmma.mma.sync.aligned.row.row.m16n16k16.f16.f16 {%r3672, %r3673, %r3674, %r3675}, {%r3500, %r3501, %r3502, %r3503, %r3504, %r3505, %r3506, %r3507}, {%r3540, %r3541, %r3542, %r3543, %r3544, %r3545, %r3546, %r3547}, {%r3668, %r3669, %r3670, %r3671};
	wmma.mma.sync.aligned.row.row.m16n16k16.f16.f16 {%r3676, %r3677, %r3678, %r3679}, {%r3468, %r3469, %r3470, %r3471, %r3472, %r3473, %r3474, %r3475}, {%r3516, %r3517, %r3518, %r3519, %r3520, %r3521, %r3522, %r3523}, {%r3424, %r3425, %r3426, %r3427};
	wmma.mma.sync.aligned.row.row.m16n16k16.f16.f16 {%r3680, %r3681, %r3682, %r3683}, {%r3500, %r3501, %r3502, %r3503, %r3504, %r3505, %r3506, %r3507}, {%r3548, %r3549, %r3550, %r3551, %r3552, %r3553, %r3554, %r3555}, {%r3676, %r3677, %r3678, %r3679};
	wmma.mma.sync.aligned.row.row.m16n16k16.f16.f16 {%r3684, %r3685, %r3686, %r3687}, {%r3468, %r3469, %r3470, %r3471, %r3472, %r3473, %r3474, %r3475}, {%r3524, %r3525, %r3526, %r3527, %r3528, %r3529, %r3530, %r3531}, {%r3432, %r3433, %r3434, %r3435};
	wmma.mma.sync.aligned.row.row.m16n16k16.f16.f16 {%r3688, %r3689, %r3690, %r3691}, {%r3500, %r3501, %r3502, %r3503, %r3504, %r3505, %r3506, %r3507}, {%r3556, %r3557, %r3558, %r3559, %r3560, %r3561, %r3562, %r3563}, {%r3684, %r3685, %r3686, %r3687};
	wmma.mma.sync.aligned.row.row.m16n16k16.f16.f16 {%r3692, %r3693, %r3694, %r3695}, {%r3468, %r3469, %r3470, %r3471, %r3472, %r3473, %r3474, %r3475}, {%r3532, %r3533, %r3534, %r3535, %r3536, %r3537, %r3538, %r3539}, {%r3440, %r3441, %r3442, %r3443};
	wmma.mma.sync.aligned.row.row.m16n16k16.f16.f16 {%r3696, %r3697, %r3698, %r3699}, {%r3500, %r3501, %r3502, %r3503, %r3504, %r3505, %r3506, %r3507}, {%r3564, %r3565, %r3566, %r3567, %r3568, %r3569, %r3570, %r3571}, {%r3692, %r3693, %r3694, %r3695};
	// begin inline asm
	cp.async.commit_group;

	// end inline asm
	// begin inline asm
	cp.async.wait_group 0;

	// end inline asm
	bar.sync 	0;
	add.s64 	%rd93, %rd288, -256;
	// begin inline asm
	cp.async.ca.shared.global [%r550], [%rd93], 16;

	// end inline asm
	add.s64 	%rd94, %rd220, 768;
	// begin inline asm
	cp.async.ca.shared.global [%r8], [%rd94], 16;

	// end inline asm
	mul.wide.s32 	%rd232, %r9549, 2;
	add.s64 	%rd95, %rd14, %rd232;
	// begin inline asm
	cp.async.ca.shared.global [%r10], [%rd95], 16;

	// end inline asm
	add.s64 	%rd96, %rd95, %rd1;
	// begin inline asm
	cp.async.ca.shared.global [%r553], [%rd96], 16;

	// end inline asm
	add.s64 	%rd97, %rd96, %rd1;
	// begin inline asm
	cp.async.ca.shared.global [%r554], [%rd97], 16;

	// end inline asm
	add.s64 	%rd98, %rd97, %rd1;
	// begin inline asm
	cp.async.ca.shared.global [%r555], [%rd98], 16;

	// end inline asm
	wmma.load.a.sync.aligned.row.m16n16k16.shared.f16 	{%r3700, %r3701, %r3702, %r3703, %r3704, %r3705, %r3706, %r3707}, [%r1124], %r852;
	wmma.load.a.sync.aligned.row.m16n16k16.shared.f16 	{%r3708, %r3709, %r3710, %r3711, %r3712, %r3713, %r3714, %r3715}, [%r1133], %r852;
	wmma.load.a.sync.aligned.row.m16n16k16.shared.f16 	{%r3716, %r3717, %r3718, %r3719, %r3720, %r3721, %r3722, %r3723}, [%r1142], %r852;
	wmma.load.a.sync.aligned.row.m16n16k16.shared.f16 	{%r3724, %r3725, %r3726, %r3727, %r3728, %r3729, %r3730, %r3731}, [%r1151], %r852;
	wmma.load.a.sync.aligned.row.m16n16k16.shared.f16 	{%r3732, %r3733, %r3734, %r3735, %r3736, %r3737, %r3738, %r3739}, [%r1160], %r852;
	wmma.load.a.sync.aligned.row.m16n16k16.shared.f16 	{%r3740, %r3741, %r3742, %r3743, %r3744, %r3745, %r3746, %r3747}, [%r1169], %r852;
	wmma.load.a.sync.aligned.row.m16n16k16.shared.f16 	{%r3748, %r3749, %r3750, %r3751, %r3752, %r3753, %r3754, %r3755}, [%r1178], %r852;
	wmma.load.a.sync.aligned.row.m16n16k16.shared.f16 	{%r3756, %r3757, %r3758, %r3759, %r3760, %r3761, %r3762, %r3763}, [%r1187], %r852;
	wmma.load.b.sync.aligned.row.m16n16k16.shared.f16 	{%r3764, %r3765, %r3766, %r3767, %r3768, %r3769, %r3770, %r3771}, [%r1196], %r924;
	wmma.load.b.sync.aligned.row.m16n16k16.shared.f16 	{%r3772, %r3773, %r3774, %r3775, %r3776, %r3777, %r3778, %r3779}, [%r1205], %r924;
	wmma.load.b.sync.aligned.row.m16n16k16.shared.f16 	{%r3780, %r3781, %r3782, %r3783, %r3784, %r3785, %r3786, %r3787}, [%r1214], %r924;
	wmma.load.b.sync.aligned.row.m16n16k16.shared.f16 	{%r3788, %r3789, %r3790, %r3791, %r3792, %r3793, %r3794, %r3795}, [%r1223], %r924;
	wmma.load.b.sync.aligned.row.m16n16k16.shared.f16 	{%r3796, %r3797, %r3798, %r3799, %r3800, %r3801, %r3802, %r3803}, [%r1232], %r924;
	wmma.load.b.sync.aligned.row.m16n16k16.shared.f16 	{%r3804, %r3805, %r3806, %r3807, %r3808, %r3809, %r3810, %r3811}, [%r1241], %r924;
	wmma.load.b.sync.aligned.row.m16n16k16.shared.f16 	{%r3812, %r3813, %r3814, %r3815, %r3816, %r3817, %r3818, %r3819}, [%r1250], %r924;
	wmma.load.b.sync.aligned.row.m16n16k16.shared.f16 	{%r3820, %r3821, %r3822, %r3823, %r3824, %r3825, %r3826, %r3827}, [%r1259], %r924;
	wmma.mma.sync.aligned.row.row.m16n16k16.f16.f16 {%r3828, %r3829, %r3830, %r3831}, {%r3700, %r3701, %r3702, %r3703, %r3704, %r3705, %r3706, %r3707}, {%r3764, %r3765, %r3766, %r3767, %r3768, %r3769, %r3770, %r3771}, {%r3576, %r3577, %r3578, %r3579};
	wmma.mma.sync.aligned.row.row.m16n16k16.f16.f16 {%r3832, %r3833, %r3834, %r3835}, {%r3732, %r3733, %r3734, %r3735, %r3736, %r3737, %r3738, %r3739}, {%r3796, %r3797, %r3798, %r3799, %r3800, %r3801, %r3802, %r3803}, {%r3828, %r3829, %r3830, %r3831};
	wmma.mma.sync.aligned.row.row.m16n16k16.f16.f16 {%r3836, %r3837, %r3838, %r3839}, {%r3700, %r3701, %r3702, %r3703, %r3704, %r3705, %r3706, %r3707}, {%r3772, %r3773, %r3774, %r3775, %r3776, %r3777, %r3778, %r3779}, {%r3584, %r3585, %r3586, %r3587};
	wmma.mma.sync.aligned.row.row.m16n16k16.f16.f16 {%r3840, %r3841, %r3842, %r3843}, {%r3732, %r3733, %r3734, %r3735, %r3736, %r3737, %r3738, %r3739}, {%r3804, %r3805, %r3806, %r3807, %r3808, %r3809, %r3810, %r3811}, {%r3836, %r3837, %r3838, %r3839};
	wmma.mma.sync.aligned.row.row.m16n16k16.f16.f16 {%r3844, %r3845, %r3846, %r3847}, {%r3700, %r3701, %r3702, %r3703, %r3704, %r3705, %r3706, %r3707}, {%r3780, %r3781, %r3782, %r3783, %r3784, %r3785, %r3786, %r3787}, {%r3592, %r3593, %r3594, %r3595};
	wmma.mma.sync.aligned.row.row.m16n16k16.f16.f16 {%r3848, %r3849, %r3850, %r3851}, {%r3732, %r3733, %r3734, %r3735, %r3736, %r3737, %r3738, %r3739}, {%r3812, %r3813, %r3814, %r3815, %r3816, %r3817, %r3818, %r3819}, {%r3844, %r3845, %r3846, %r3847};
	wmma.mma.sync.aligned.row.row.m16n16k16.f16.f16 {%r3852, %r3853, %r3854, %r3855}, {%r3700, %r3701, %r3702, %r3703, %r3704, %r3705, %r3706, %r3707}, {%r3788, %r3789, %r3790, %r3791, %r3792, %r3793, %r3794, %r3795}, {%r3600, %r3601, %r3602, %r3603};
	wmma.mma.sync.aligned.row.row.m16n16k16.f16.f16 {%r3856, %r3857, %r3858, %r3859}, {%r3732, %r3733, %r3734, %r3735, %r3736, %r3737, %r3738, %r3739}, {%r3820, %r3821, %r3822, %r3823, %r3824, %r3825, %r3826, %r3827}, {%r3852, %r3853, %r3854, %r3855};
	wmma.mma.sync.aligned.row.row.m16n16k16.f16.f16 {%r3860, %r3861, %r3862, %r3863}, {%r3708, %r3709, %r3710, %r3711, %r3712, %r3713, %r3714, %r3715}, {%r3764, %r3765, %r3766, %r3767, %r3768, %r3769, %r3770, %r3771}, {%r3608, %r3609, %r3610, %r3611};
	wmma.mma.sync.aligned.row.row.m16n16k16.f16.f16 {%r3864, %r3865, %r3866, %r3867}, {%r3740, %r3741, %r3742, %r3743, %r3744, %r3745, %r3746, %r3747}, {%r3796, %r3797, %r3798, %r3799, %r3800, %r3801, %r3802, %r3803}, {%r3860, %r3861, %r3862, %r3863};
	wmma.mma.sync.aligned.row.row.m16n16k16.f16.f16 {%r3868, %r3869, %r3870, %r3871}, {%r3708, %r3709, %r3710, %r3711, %r3712, %r3713, %r3714, %r3715}, {%r3772, %r3773, %r3774, %r3775, %r3776, %r3777, %r3778, %r3779}, {%r3616, %r3617, %r3618, %r3619};
	wmma.mma.sync.aligned.row.row.m16n16k16.f16.f16 {%r3872, %r3873, %r3874, %r3875}, {%r3740, %r3741, %r3742, %r3743, %r3744, %r3745, %r3746, %r3747}, {%r3804, %r3805, %r3806, %r3807, %r3808, %r3809, %r3810, %r3811}, {%r3868, %r3869, %r3870, %r3871};
	wmma.mma.sync.aligned.row.row.m16n16k16.f16.f16 {%r3876, %r3877, %r3878, %r3879}, {%r3708, %r3709, %r3710, %r3711, %r3712, %r3713, %r3714, %r3715}, {%r3780, %r3781, %r3782, %r3783, %r3784, %r3785, %r3786, %r3787}, {%r3624, %r3625, %r3626, %r3627};
	wmma.mma.sync.aligned.row.row.m16n16k16.f16.f16 {%r3880, %r3881, %r3882, %r3883}, {%r3740, %r3741, %r3742, %r3743, %r3744, %r3745, %r3746, %r3747}, {%r3812, %r3813, %r3814, %r3815, %r3816, %r3817, %r3818, %r3819}, {%r3876, %r3877, %r3878, %r3879};
	wmma.mma.sync.aligned.row.row.m16n16k16.f16.f16 {%r3884, %r3885, %r3886, %r3887}, {%r3708, %r3709, %r3710, %r3711, %r3712, %r3713, %r3714, %r3715}, {%r3788, %r3789, %r3790, %r3791, %r3792, %r3793, %r3794, %r3795}, {%r3632, %r3633, %r3634, %r3635};
	wmma.mma.sync.aligned.row.row.m16n16k16.f16.f16 {%r3888, %r3889, %r3890, %r3891}, {%r3740, %r3741, %r3742, %r3743, %r3744, %r3745, %r3746, %r3747}, {%r3820, %r3821, %r3822, %r3823, %r3824, %r3825, %r3826, %r3827}, {%r3884, %r3885, %r3886, %r3887};
	wmma.mma.sync.aligned.row.row.m16n16k16.f16.f16 {%r3892, %r3893, %r3894, %r3895}, {%r3716, %r3717, %r3718, %r3719, %r3720, %r3721, %r3722, %r3723}, {%r3764, %r3765, %r3766, %r3767, %r3768, %r3769, %r3770, %r3771}, {%r3640, %r3641, %r3642, %r3643};
	wmma.mma.sync.aligned.row.row.m16n16k16.f16.f16 {%r3896, %r3897, %r3898, %r3899}, {%r3748, %r3749, %r3750, %r3751, %r3752, %r3753, %r3754, %r3755}, {%r3796, %r3797, %r3798, %r3799, %r3800, %r3801, %r3802, %r3803}, {%r3892, %r3893, %r3894, %r3895};
	wmma.mma.sync.aligned.row.row.m16n16k16.f16.f16 {%r3900, %r3901, %r3902, %r3903}, {%r3716, %r3717, %r3718, %r3719, %r3720, %r3721, %r3722, %r3723}, {%r3772, %r3773, %r3774, %r3775, %r3776, %r3777, %r3778, %r3779}, {%r3648, %r3649, %r3650, %r3651};
	wmma.mma.sync.aligned.row.row.m16n16k16.f16.f16 {%r3904, %r3905, %r3906, %r3907}, {%r3748, %r3749, %r3750, %r3751, %r3752, %r3753, %r3754, %r3755}, {%r3804, %r3805, %r3806, %r3807, %r3808, %r3809, %r3810, %r3811}, {%r3900, %r3901, %r3902, %r3903};
	wmma.mma.sync.aligned.row.row.m16n16k16.f16.f16 {%r3908, %r3909, %r3910, %r3911}, {%r3716, %r3717, %r3718, %r3719, %r3720, %r3721, %r3722, %r3723}, {%r3780, %r3781, %r3782, %r3783, %r3784, %r3785, %r3786, %r3787}, {%r3656, %r3657, %r3658, %r3659};
	wmma.mma.sync.aligned.row.row.m16n16k16.f16.f16 {%r3912, %r3913, %r3914, %r3915}, {%r3748, %r3749, %r3750, %r3751, %r3752, %r3753, %r3754, %r3755}, {%r3812, %r3813, %r3814, %r3815, %r3816, %r3817, %r3818, %r3819}, {%r3908, %r3909, %r3910, %r3911};
	wmma.mma.sync.aligned.row.row.m16n16k16.f16.f16 {%r3916, %r3917, %r3918, %r3919}, {%r3716, %r3717, %r3718, %r3719, %r3720, %r3721, %r3722, %r3723}, {%r3788, %r3789, %r3790, %r3791, %r3792, %r3793, %r3794, %r3795}, {%r3664, %r3665, %r3666, %r3667};
	wmma.mma.sync.aligned.row.row.m16n16k16.f16.f16 {%r3920, %r3921, %r3922, %r3923}, {%r3748, %r3749, %r3750, %r3751, %r3752, %r3753, %r3754, %r3755}, {%r3820, %r3821, %r3822, %r3823, %r3824, %r3825, %r3826, %r3827}, {%r3916, %r3917, %r3918, %r3919};
	wmma.mma.sync.aligned.row.row.m16n16k16.f16.f16 {%r3924, %r3925, %r3926, %r3927}, {%r3724, %r3725, %r3726, %r3727, %r3728, %r3729, %r3730, %r3731}, {%r3764, %r3765, %r3766, %r3767, %r3768, %r3769, %r3770, %r3771}, {%r3672, %r3673, %r3674, %r3675};
	wmma.mma.sync.aligned.row.row.m16n16k16.f16.f16 {%r3928, %r3929, %r3930, %r3931}, {%r3756, %r3757, %r3758, %r3759, %r3760, %r3761, %r3762, %r3763}, {%r3796, %r3797, %r3798, %r3799, %r3800, %r3801, %r3802, %r3803}, {%r3924, %r3925, %r3926, %r3927};
	wmma.mma.sync.aligned.row.row.m16n16k16.f16.f16 {%r3932, %r3933, %r3934, %r3935}, {%r3724, %r3725, %r3726, %r3727, %r3728, %r3729, %r3730, %r3731}, {%r3772, %r3773, %r3774, %r3775, %r3776, %r3777, %r3778, %r3779}, {%r3680, %r3681, %r3682, %r3683};
	wmma.mma.sync.aligned.row.row.m16n16k16.f16.f16 {%r3936, %r3937, %r3938, %r3939}, {%r3756, %r3757, %r3758, %r3759, %r3760, %r3761, %r3762, %r3763}, {%r3804, %r3805, %r3806, %r3807, %r3808, %r3809, %r3810, %r3811}, {%r3932, %r3933, %r3934, %r3935};
	wmma.mma.sync.aligned.row.row.m16n16k16.f16.f16 {%r3940, %r3941, %r3942, %r3943}, {%r3724, %r3725, %r3726, %r3727, %r3728, %r3729, %r3730, %r3731}, {%r3780, %r3781, %r3782, %r3783, %r3784, %r3785, %r3786, %r3787}, {%r3688, %r3689, %r3690, %r3691};
	wmma.mma.sync.aligned.row.row.m16n16k16.f16.f16 {%r3944, %r3945, %r3946, %r3947}, {%r3756, %r3757, %r3758, %r3759, %r3760, %r3761, %r3762, %r3763}, {%r3812, %r3813, %r3814, %r3815, %r3816, %r3817, %r3818, %r3819}, {%r3940, %r3941, %r3942, %r3943};
	wmma.mma.sync.aligned.row.row.m16n16k16.f16.f16 {%r3948, %r3949, %r3950, %r3951}, {%r3724, %r3725, %r3726, %r3727, %r3728, %r3729, %r3730, %r3731}, {%r3788, %r3789, %r3790, %r3791, %r3792, %r3793, %r3794, %r3795}, {%r3696, %r3697, %r3698, %r3699};
	wmma.mma.sync.aligned.row.row.m16n16k16.f16.f16 {%r3952, %r3953, %r3954, %r3955}, {%r3756, %r3757, %r3758, %r3759, %r3760, %r3761, %r3762, %r3763}, {%r3820, %r3821, %r3822, %r3823, %r3824, %r3825, %r3826, %r3827}, {%r3948, %r3949, %r3950, %r3951};
	// begin inline asm
	cp.async.commit_group;

	// end inline asm
	// begin inline asm
	cp.async.wait_group 0;

	// end inline asm
	bar.sync 	0;
	add.s64 	%rd99, %rd288, -192;
	// begin inline asm
	cp.async.ca.shared.global [%r645], [%rd99], 16;

	// end inline asm
	add.s64 	%rd100, %rd220, 832;
	// begin inline asm
	cp.async.ca.shared.global [%r646], [%rd100], 16;

	// end inline asm
	mul.wide.s32 	%rd233, %r9550, 2;
	add.s64 	%rd101, %rd14, %rd233;
	// begin inline asm
	cp.async.ca.shared.global [%r827], [%rd101], 16;

	// end inline asm
	add.s64 	%rd102, %rd101, %rd1;
	// begin inline asm
	cp.async.ca.shared.global [%r828], [%rd102], 16;

	// end inline asm
	add.s64 	%rd103, %rd102, %rd1;
	// begin inline asm
	cp.async.ca.shared.global [%r25], [%rd103], 16;

	// end inline asm
	add.s64 	%rd104, %rd103, %rd1;
	// begin inline asm
	cp.async.ca.shared.global [%r26], [%rd104], 16;

	// end inline asm
	wmma.load.a.sync.aligned.row.m16n16k16.shared.f16 	{%r3956, %r3957, %r3958, %r3959, %r3960, %r3961, %r3962, %r3963}, [%r27], %r852;
	wmma.load.a.sync.aligned.row.m16n16k16.shared.f16 	{%r3964, %r3965, %r3966, %r3967, %r3968, %r3969, %r3970, %r3971}, [%r861], %r852;
	wmma.load.a.sync.aligned.row.m16n16k16.shared.f16 	{%r3972, %r3973, %r3974, %r3975, %r3976, %r3977, %r3978, %r3979}, [%r870], %r852;
	wmma.load.a.sync.aligned.row.m16n16k16.shared.f16 	{%r3980, %r3981, %r3982, %r3983, %r3984, %r3985, %r3986, %r3987}, [%r879], %r852;
	wmma.load.a.sync.aligned.row.m16n16k16.shared.f16 	{%r3988, %r3989, %r3990, %r3991, %r3992, %r3993, %r3994, %r3995}, [%r888], %r852;
	wmma.load.a.sync.aligned.row.m16n16k16.shared.f16 	{%r3996, %r3997, %r3998, %r3999, %r4000, %r4001, %r4002, %r4003}, [%r897], %r852;
	wmma.load.a.sync.aligned.row.m16n16k16.shared.f16 	{%r4004, %r4005, %r4006, %r4007, %r4008, %r4009, %r4010, %r4011}, [%r906], %r852;
	wmma.load.a.sync.aligned.row.m16n16k16.shared.f16 	{%r4012, %r4013, %r4014, %r4015, %r4016, %r4017, %r4018, %r4019}, [%r915], %r852;
	wmma.load.b.sync.aligned.row.m16n16k16.shared.f16 	{%r4020, %r4021, %r4022, %r4023, %r4024, %r4025, %r4026, %r4027}, [%r28], %r924;
	wmma.load.b.sync.aligned.row.m16n16k16.shared.f16 	{%r4028, %r4029, %r4030, %r4031, %r4032, %r4033, %r4034, %r4035}, [%r933], %r924;
	wmma.load.b.sync.aligned.row.m16n16k16.shared.f16 	{%r4036, %r4037, %r4038, %r4039, %r4040, %r4041, %r4042, %r4043}, [%r942], %r924;
	wmma.load.b.sync.aligned.row.m16n16k16.shared.f16 	{%r4044, %r4045, %r4046, %r4047, %r4048, %r4049, %r4050, %r4051}, [%r951], %r924;
	wmma.load.b.sync.aligned.row.m16n16k16.shared.f16 	{%r4052, %r4053, %r4054, %r4055, %r4056, %r4057, %r4058, %r4059}, [%r960], %r924;
	wmma.load.b.sync.aligned.row.m16n16k16.shared.f16 	{%r4060, %r4061, %r4062, %r4063, %r4064, %r4065, %r4066, %r4067}, [%r969], %r924;
	wmma.load.b.sync.aligned.row.m16n16k16.shared.f16 	{%r4068, %r4069, %r4070, %r4071, %r4072, %r4073, %r4074, %r4075}, [%r978], %r924;
	wmma.load.b.sync.aligned.row.m16n16k16.shared.f16 	{%r4076, %r4077, %r4078, %r4079, %r4080, %r4081, %r4082, %r4083}, [%r987], %r924;
	wmma.mma.sync.aligned.row.row.m16n16k16.f16.f16 {%r4084, %r4085, %r4086, %r4087}, {%r3956, %r3957, %r3958, %r3959, %r3960, %r3961, %r3962, %r3963}, {%r4020, %r4021, %r4022, %r4023, %r4024, %r4025, %r4026, %r4027}, {%r3832, %r3833, %r3834, %r3835};
	wmma.mma.sync.aligned.row.row.m16n16k16.f16.f16 {%r4088, %r4089, %r4090, %r4091}, {%r3988, %r3989, %r3990, %r3991, %r3992, %r3993, %r3994, %r3995}, {%r4052, %r4053, %r4054, %r4055, %r4056, %r4057, %r4058, %r4059}, {%r4084, %r4085, %r4086, %r4087};
	wmma.mma.sync.aligned.row.row.m16n16k16.f16.f16 {%r4092, %r4093, %r4094, %r4095}, {%r3956, %r3957, %r3958, %r3959, %r3960, %r3961, %r3962, %r3963}, {%r4028, %r4029, %r4030, %r4031, %r4032, %r4033, %r4034, %r4035}, {%r3840, %r3841, %r3842, %r3843};
	wmma.mma.sync.aligned.row.row.m16n16k16.f16.f16 {%r4096, %r4097, %r4098, %r4099}, {%r3988, %r3989, %r3990, %r3991, %r3992, %r3993, %r3994, %r3995}, {%r4060, %r4061, %r4062, %r4063, %r4064, %r4065, %r4066, %r4067}, {%r4092, %r4093, %r4094, %r4095};
	wmma.mma.sync.aligned.row.row.m16n16k16.f16.f16 {%r4100, %r4101, %r4102, %r4103}, {%r3956, %r3957, %r3958, %r3959, %r3960, %r3961, %r3962, %r3963}, {%r4036, %r4037, %r4038, %r4039, %r4040, %r4041, %r4042, %r4043}, {%r3848, %r3849, %r3850, %r3851};
	wmma.mma.sync.aligned.row.row.m16n16k16.f16.f16 {%r4104, %r4105, %r4106, %r4107}, {%r3988, %r3989, %r3990, %r3991, %r3992, %r3993, %r3994, %r3995}, {%r4068, %r4069, %r4070, %r4071, %r4072, %r4073, %r4074, %r4075}, {%r4100, %r4101, %r4102, %r4103};
	wmma.mma.sync.aligned.row.row.m16n16k16.f16.f16 {%r4108, %r4109, %r4110, %r4111}, {%r3956, %r3957, %r3958, %r3959, %r3960, %r3961, %r3962, %r3963}, {%r4044, %r4045, %r4046, %r4047, %r4048, %r4049, %r4050, %r4051}, {%r3856, %r3857, %r3858, %r3859};
	wmma.mma.sync.aligned.row.row.m16n16k16.f16.f16 {%r4112, %r4113, %r4114, %r4115}, {%r3988, %r3989, %r3990, %r3991, %r3992, %r3993, %r3994, %r3995}, {%r4076, %r4077, %r4078, %r4079, %r4080, %r4081, %r4082, %r4083}, {%r4108, %r4109, %r4110, %r4111};
	wmma.mma.sync.aligned.row.row.m16n16k16.f16.f16 {%r4116, %r4117, %r4118, %r4119}, {%r3964, %r3965, %r3966, %r3967, %r3968, %r3969, %r3970, %r3971}, {%r4020, %r4021, %r4022, %r4023, %r4024, %r4025, %r4026, %r4027}, {%r3864, %r3865, %r3866, %r3867};
	wmma.mma.sync.aligned.row.row.m16n16k16.f16.f16 {%r4120, %r4121, %r4122, %r4123}, {%r3996, %r3997, %r3998, %r3999, %r4000, %r4001, %r4002, %r4003}, {%r4052, %r4053, %r4054, %r4055, %r4056, %r4057, %r4058, %r4059}, {%r4116, %r4117, %r4118, %r4119};
	wmma.mma.sync.aligned.row.row.m16n16k16.f16.f16 {%r4124, %r4125, %r4126, %r4127}, {%r3964, %r3965, %r3966, %r3967, %r3968, %r3969, %r3970, %r3971}, {%r4028, %r4029, %r4030, %r4031, %r4032, %r4033, %r4034, %r4035}, {%r3872, %r3873, %r3874, %r3875};
	wmma.mma.sync.aligned.row.row.m16n16k16.f16.f16 {%r4128, %r4129, %r4130, %r4131}, {%r3996, %r3997, %r3998, %r3999, %r4000, %r4001, %r4002, %r4003}, {%r4060, %r4061, %r4062, %r4063, %r4064, %r4065, %r4066, %r4067}, {%r4124, %r4125, %r4126, %r4127};
	wmma.mma.sync.aligned.row.row.m16n16k16.f16.f16 {%r4132, %r4133, %r4134, %r4135}, {%r3964, %r3965, %r3966, %r3967, %r3968, %r3969, %r3970, %r3971}, {%r4036, %r4037, %r4038, %r4039, %r4040, %r4041, %r4042, %r4043}, {%r3880, %r3881, %r3882, %r3883};
	wmma.mma.sync.aligned.row.row.m16n16k16.f16.f16 {%r4136, %r4137, %r4138, %r4139}, {%r3996, %r3997, %r3998, %r3999, %r4000, %r4001, %r4002, %r4003}, {%r4068, %r4069, %r4070, %r4071, %r4072, %r4073, %r4074, %r4075}, {%r4132, %r4133, %r4134, %r4135};
	wmma.mma.sync.aligned.row.row.m16n16k16.f16.f16 {%r4140, %r4141, %r4142, %r4143}, {%r3964, %r3965, %r3966, %r3967, %r3968, %r3969, %r3970, %r3971}, {%r4044, %r4045, %r4046, %r4047, %r4048, %r4049, %r4050, %r4051}, {%r3888, %r3889, %r3890, %r3891};
	wmma.mma.sync.aligned.row.row.m16n16k16.f16.f16 {%r4144, %r4145, %r4146, %r4147}, {%r3996, %r3997, %r3998, %r3999, %r4000, %r4001, %r4002, %r4003}, {%r4076, %r4077, %r4078, %r4079, %r4080, %r4081, %r4082, %r4083}, {%r4140, %r4141, %r4142, %r4143};
	wmma.mma.sync.aligned.row.row.m16n16k16.f16.f16 {%r4148, %r4149, %r4150, %r4151}, {%r3972, %r3973, %r3974, %r3975, %r3976, %r3977, %r3978, %r3979}, {%r4020, %r4021, %r4022, %r4023, %r4024, %r4025, %r4026, %r4027}, {%r3896, %r3897, %r3898, %r3899};
	wmma.mma.sync.aligned.row.row.m16n16k16.f16.f16 {%r4152, %r4153, %r4154, %r4155}, {%r4004, %r4005, %r4006, %r4007, %r4008, %r4009, %r4010, %r4011}, {%r4052, %r4053, %r4054, %r4055, %r4056, %r4057, %r4058, %r4059}, {%r4148, %r4149, %r4150, %r4151};
	wmma.mma.sync.aligned.row.row.m16n16k16.f16.f16 {%r4156, %r4157, %r4158, %r4159}, {%r3972, %r3973, %r3974, %r3975, %r3976, %r3977, %r3978, %r3979}, {%r4028, %r4029, %r4030, %r4031, %r4032, %r4033, %r4034, %r4035}, {%r3904, %r3905, %r3906, %r3907};
	wmma.mma.sync.aligned.row.row.m16n16k16.f16.f16 {%r4160, %r4161, %r4162, %r4163}, {%r4004, %r4005, %r4006, %r4007, %r4008, %r4009, %r4010, %r4011}, {%r4060, %r4061, %r4062, %r4063, %r4064, %r4065, %r4066, %r4067}, {%r4156, %r4157, %r4158, %r4159};
	wmma.mma.sync.aligned.row.row.m16n16k16.f16.f16 {%r4164, %r4165, %r4166, %r4167}, {%r3972, %r3973, %r3974, %r3975, %r3976, %r3977, %r3978, %r3979}, {%r4036, %r4037, %r4038, %r4039, %r4040, %r4041, %r4042, %r4043}, {%r3912, %r3913, %r3914, %r3915};
	wmma.mma.sync.aligned.row.row.m16n16k16.f16.f16 {%r4168, %r4169, %r4170, %r4171}, {%r4004, %r4005, %r4006, %r4007, %r4008, %r4009, %r4010, %r4011}, {%r4068, %r4069, %r4070, %r4071, %r4072, %r4073, %r4074, %r4075}, {%r4164, %r4165, %r4166, %r4167};
	wmma.mma.sync.aligned.row.row.m16n16k16.f16.f16 {%r4172, %r4173, %r4174, %r4175}, {%r3972, %r3973, %r3974, %r3975, %r3976, %r3977, %r3978, %r3979}, {%r4044, %r4045, %r4046, %r4047, %r4048, %r4049, %r4050, %r4051}, {%r3920, %r3921, %r3922, %r3923};
	wmma.mma.sync.aligned.row.row.m16n16k16.f16.f16 {%r4176, %r4177, %r4178, %r4179}, {%r4004, %r4005, %r4006, %r4007, %r4008, %r4009, %r4010, %r4011}, {%r4076, %r4077, %r4078, %r4079, %r4080, %r4081, %r4082, %r4083}, {%r4172, %r4173, %r4174, %r4175};
	wmma.mma.sync.aligned.row.row.m16n16k16.f16.f16 {%r4180, %r4181, %r4182, %r4183}, {%r3980, %r3981, %r3982, %r3983, %r3984, %r3985, %r3986, %r3987}, {%r4020, %r4021, %r4022, %r4023, %r4024, %r4025, %r4026, %r4027}, {%r3928, %r3929, %r3930, %r3931};
	wmma.mma.sync.aligned.row.row.m16n16k16.f16.f16 {%r4184, %r4185, %r4186, %r4187}, {%r4012, %r4013, %r4014, %r4015, %r4016, %r4017, %r4018, %r4019}, {%r4052, %r4053, %r4054, %r4055, %r4056, %r4057, %r4058, %r4059}, {%r4180, %r4181, %r4182, %r4183};
	wmma.mma.sync.aligned.row.row.m16n16k16.f16.f16 {%r4188, %r4189, %r4190, %r4191}, {%r3980, %r3981, %r3982, %r3983, %r3984, %r3985, %r3986, %r3987}, {%r4028, %r4029, %r4030, %r4031, %r4032, %r4033, %r4034, %r4035}, {%r3936, %r3937, %r3938, %r3939};
	wmma.mma.sync.aligned.row.row.m16n16k16.f16.f16 {%r4192, %r4193, %r4194, %r4195}, {%r4012, %r4013, %r4014, %r4015, %r4016, %r4017, %r4018, %r4019}, {%r4060, %r4061, %r4062, %r4063, %r4064, %r4065, %r4066, %r4067}, {%r4188, %r4189, %r4190, %r4191};
	wmma.mma.sync.aligned.row.row.m16n16k16.f16.f16 {%r4196, %r4197, %r4198, %r4199}, {%r3980, %r3981, %r3982, %r3983, %r3984, %r3985, %r3986, %r3987}, {%r4036, %r4037, %r4038, %r4039, %r4040, %r4041, %r4042, %r4043}, {%r3944, %r3945, %r3946, %r3947};
	wmma.mma.sync.aligned.row.row.m16n16k16.f16.f16 {%r4200, %r4201, %r4202, %r4203}, {%r4012, %r4013, %r4014, %r4015, %r4016, %r4017, %r4018, %r4019}, {%r4068, %r4069, %r4070, %r4071, %r4072, %r4073, %r4074, %r4075}, {%r4196, %r4197, %r4198, %r4199};
	wmma.mma.sync.aligned.row.row.m16n16k16.f16.f16 {%r4204, %r4205, %r4206, %r4207}, {%r3980, %r3981, %r3982, %r3983, %r3984, %r3985, %r3986, %r3987}, {%r4044, %r4045, %r4046, %r4047, %r4048, %r4049, %r4050, %r4051}, {%r3952, %r3953, %r3954, %r3955};
	wmma.mma.sync.aligned.row.row.m16n16k16.f16.f16 {%r4208, %r4209, %r4210, %r4211}, {%r4012, %r4013, %r4014, %r4015, %r4016, %r4017, %r4018, %r4019}, {%r4076, %r4077, %r4078, %r4079, %r4080, %r4081, %r4082, %r4083}, {%r4204, %r4205, %r4206, %r4207};
	// begin inline asm
	cp.async.commit_group;

	// end inline asm
	// begin inline asm
	cp.async.wait_group 0;

	// end inline asm
	bar.sync 	0;
	add.s64 	%rd105, %rd288, -128;
	// begin inline asm
	cp.async.ca.shared.global [%r550], [%rd105], 16;

	// end inline asm
	add.s64 	%rd106, %rd220, 896;
	// begin inline asm
	cp.async.ca.shared.global [%r8], [%rd106], 16;

	// end inline asm
	mul.wide.s32 	%rd234, %r9551, 2;
	add.s64 	%rd107, %rd14, %rd234;
	// begin inline asm
	cp.async.ca.shared.global [%r10], [%rd107], 16;

	// end inline asm
	add.s64 	%rd108, %rd107, %rd1;
	// begin inline asm
	cp.async.ca.shared.global [%r553], [%rd108], 16;

	// end inline asm
	add.s64 	%rd109, %rd108, %rd1;
	// begin inline asm
	cp.async.ca.shared.global [%r554], [%rd109], 16;

	// end inline asm
	add.s64 	%rd110, %rd109, %rd1;
	// begin inline asm
	cp.async.ca.shared.global [%r555], [%rd110], 16;

	// end inline asm
	wmma.load.a.sync.aligned.row.m16n16k16.shared.f16 	{%r4212, %r4213, %r4214, %r4215, %r4216, %r4217, %r4218, %r4219}, [%r1124], %r852;
	wmma.load.a.sync.aligned.row.m16n16k16.shared.f16 	{%r4220, %r4221, %r4222, %r4223, %r4224, %r4225, %r4226, %r4227}, [%r1133], %r852;
	wmma.load.a.sync.aligned.row.m16n16k16.shared.f16 	{%r4228, %r4229, %r4230, %r4231, %r4232, %r4233, %r4234, %r4235}, [%r1142], %r852;
	wmma.load.a.sync.aligned.row.m16n16k16.shared.f16 	{%r4236, %r4237, %r4238, %r4239, %r4240, %r4241, %r4242, %r4243}, [%r1151], %r852;
	wmma.load.a.sync.aligned.row.m16n16k16.shared.f16 	{%r4244, %r4245, %r4246, %r4247, %r4248, %r4249, %r4250, %r4251}, [%r1160], %r852;
	wmma.load.a.sync.aligned.row.m16n16k16.shared.f16 	{%r4252, %r4253, %r4254, %r4255, %r4256, %r4257, %r4258, %r4259}, [%r1169], %r852;
	wmma.load.a.sync.aligned.row.m16n16k16.shared.f16 	{%r4260, %r4261, %r4262, %r4263, %r4264, %r4265, %r4266, %r4267}, [%r1178], %r852;
	wmma.load.a.sync.aligned.row.m16n16k16.shared.f16 	{%r4268, %r4269, %r4270, %r4271, %r4272, %r4273, %r4274, %r4275}, [%r1187], %r852;
	wmma.load.b.sync.aligned.row.m16n16k16.shared.f16 	{%r4276, %r4277, %r4278, %r4279, %r4280, %r4281, %r4282, %r4283}, [%r1196], %r924;
	wmma.load.b.sync.aligned.row.m16n16k16.shared.f16 	{%r4284, %r4285, %r4286, %r4287, %r4288, %r4289, %r4290, %r4291}, [%r1205], %r924;
	wmma.load.b.sync.aligned.row.m16n16k16.shared.f16 	{%r4292, %r4293, %r4294, %r4295, %r4296, %r4297, %r4298, %r4299}, [%r1214], %r924;
	wmma.load.b.sync.aligned.row.m16n16k16.shared.f16 	{%r4300, %r4301, %r4302, %r4303, %r4304, %r4305, %r4306, %r4307}, [%r1223], %r924;
	wmma.load.b.sync.aligned.row.m16n16k16.shared.f16 	{%r4308, %r4309, %r4310, %r4311, %r4312, %r4313, %r4314, %r4315}, [%r1232], %r924;
	wmma.load.b.sync.aligned.row.m16n16k16.shared.f16 	{%r4316, %r4317, %r4318, %r4319, %r4320, %r4321, %r4322, %r4323}, [%r1241], %r924;
	wmma.load.b.sync.aligned.row.m16n16k16.shared.f16 	{%r4324, %r4325, %r4326, %r4327, %r4328, %r4329, %r4330, %r4331}, [%r1250], %r924;
	wmma.load.b.sync.aligned.row.m16n16k16.shared.f16 	{%r4332, %r4333, %r4334, %r4335, %r4336, %r4337, %r4338, %r4339}, [%r1259], %r924;
	wmma.mma.sync.aligned.row.row.m16n16k16.f16.f16 {%r4340, %r4341, %r4342, %r4343}, {%r4212, %r4213, %r4214, %r4215, %r4216, %r4217, %r4218, %r4219}, {%r4276, %r4277, %r4278, %r4279, %r4280, %r4281, %r4282, %r4283}, {%r4088, %r4089, %r4090, %r4091};
	wmma.mma.sync.aligned.row.row.m16n16k16.f16.f16 {%r4344, %r4345, %r4346, %r4347}, {%r4244, %r4245, %r4246, %r4247, %r4248, %r4249, %r4250, %r4251}, {%r4308, %r4309, %r4310, %r4311, %r4312, %r4313, %r4314, %r4315}, {%r4340, %r4341, %r4342, %r4343};
	wmma.mma.sync.aligned.row.row.m16n16k16.f16.f16 {%r4348, %r4349, %r4350, %r4351}, {%r4212, %r4213, %r4214, %r4215, %r4216, %r4217, %r4218, %r4219}, {%r4284, %r4285, %r4286, %r4287, %r4288, %r4289, %r4290, %r4291}, {%r4096, %r4097, %r4098, %r4099};
	wmma.mma.sync.aligned.row.row.m16n16k16.f16.f16 {%r4352, %r4353, %r4354, %r4355}, {%r4244, %r4245, %r4246, %r4247, %r4248, %r4249, %r4250, %r4251}, {%r4316, %r4317, %r4318, %r4319, %r4320, %r4321, %r4322, %r4323}, {%r4348, %r4349, %r4350, %r4351};
	wmma.mma.sync.aligned.row.row.m16n16k16.f16.f16 {%r4356, %r4357, %r4358, %r4359}, {%r4212, %r4213, %r4214, %r4215, %r4216, %r4217, %r4218, %r4219}, {%r4292, %r4293, %r4294, %r4295, %r4296, %r4297, %r4298, %r4299}, {%r4104, %r4105, %r4106, %r4107};
	wmma.mma.sync.aligned.row.row.m16n16k16.f16.f16 {%r4360, %r4361, %r4362, %r4363}, {%r4244, %r4245, %r4246, %r4247, %r4248, %r4249, %r4250, %r4251}, {%r4324, %r4325, %r4326, %r4327, %r4328, %r4329, %r4330, %r4331}, {%r4356, %r4357, %r4358, %r4359};
	wmma.mma.sync.aligned.row.row.m16n16k16.f16.f16 {%r4364, %r4365, %r4366, %r4367}, {%r4212, %r4213, %r4214, %r4215, %r4216, %r4217, %r4218, %r4219}, {%r4300, %r4301, %r4302, %r4303, %r4304, %r4305, %r4306, %r4307}, {%r4112, %r4113, %r4114, %r4115};
	wmma.mma.sync.aligned.row.row.m16n16k16.f16.f16 {%r4368, %r4369, %r4370, %r4371}, {%r4244, %r4245, %r4246, %r4247, %r4248, %r4249, %r4250, %r4251}, {%r4332, %r4333, %r4334, %r4335, %r4336, %r4337, %r4338, %r4339}, {%r4364, %r4365, %r4366, %r4367};
	wmma.mma.sync.aligned.row.row.m16n16k16.f16.f16 {%r4372, %r4373, %r4374, %r4375}, {%r4220, %r4221, %r4222, %r4223, %r4224, %r4225, %r4226, %r4227}, {%r4276, %r4277, %r4278, %r4279, %r4280, %r4281, %r4282, %r4283}, {%r4120, %r4121, %r4122, %r4123};
	wmma.mma.sync.aligned.row.row.m16n16k16.f16.f16 {%r4376, %r4377, %r4378, %r4379}, {%r4252, %r4253, %r4254, %r4255, %r4256, %r4257, %r4258, %r4259}, {%r4308, %r4309, %r4310, %r4311, %r4312, %r4313, %r4314, %r4315}, {%r4372, %r4373, %r4374, %r4375};
	wmma.mma.sync.aligned.row.row.m16n16k16.f16.f16 {%r4380, %r4381, %r4382, %r4383}, {%r4220, %r4221, %r4222, %r4223, %r4224, %r4225, %r4226, %r4227}, {%r4284, %r4285, %r4286, %r4287, %r4288, %r4289, %r4290, %r4291}, {%r4128, %r4129, %r4130, %r4131};
	wmma.mma.sync.aligned.row.row.m16n16k16.f16.f16 {%r4384, %r4385, %r4386, %r4387}, {%r4252, %r4253, %r4254, %r4255, %r4256, %r4257, %r4258, %r4259}, {%r4316, %r4317, %r4318, %r4319, %r4320, %r4321, %r4322, %r4323}, {%r4380, %r4381, %r4382, %r4383};
	wmma.mma.sync.aligned.row.row.m16n16k16.f16.f16 {%r4388, %r4389, %r4390, %r4391}, {%r4220, %r4221, %r4222, %r4223, %r4224, %r4225, %r4226, %r4227}, {%r4292, %r4293, %r4294, %r4295, %r4296, %r4297, %r4298, %r4299}, {%r4136, %r4137, %r4138, %r4139};
	wmma.mma.sync.aligned.row.row.m16n16k16.f16.f16 {%r4392, %r4393, %r4394, %r4395}, {%r4252, %r4253, %r4254, %r4255, %r4256, %r4257, %r4258, %r4259}, {%r4324, %r4325, %r4326, %r4327, %r4328, %r4329, %r4330, %r4331}, {%r4388, %r4389, %r4390, %r4391};
	wmma.mma.sync.aligned.row.row.m16n16k16.f16.f16 {%r4396, %r4397, %r4398, %r4399}, {%r4220, %r4221, %r4222, %r4223, %r4224, %r4225, %r4226, %r4227}, {%r4300, %r4301, %r4302, %r4303, %r4304, %r4305, %r4306, %r4307}, {%r4144, %r4145, %r4146, %r4147};
	wmma.mma.sync.aligned.row.row.m16n16k16.f16.f16 {%r4400, %r4401, %r4402, %r4403}, {%r4252, %r4253, %r4254, %r4255, %r4256, %r4257, %r4258, %r4259}, {%r4332, %r4333, %r4334, %r4335, %r4336, %r4337, %r4338, %r4339}, {%r4396, %r4397, %r4398, %r4399};
	wmma.mma.sync.aligned.row.row.m16n16k16.f16.f16 {%r4404, %r4405, %r4406, %r4407}, {%r4228, %r4229, %r4230, %r4231, %r4232, %r4233, %r4234, %r4235}, {%r4276, %r4277, %r4278, %r4279, %r4280, %r4281, %r4282, %r4283}, {%r4152, %r4153, %r4154, %r4155};
	wmma.mma.sync.aligned.row.row.m16n16k16.f16.f16 {%r4408, %r4409, %r4410, %r4411}, {%r4260, %r4261, %r4262, %r4263, %r4264, %r4265, %r4266, %r4267}, {%r4308, %r4309, %r4310, %r4311, %r4312, %r4313, %r4314, %r4315}, {%r4404, %r4405, %r4406, %r4407};
	wmma.mma.sync.aligned.row.row.m16n16k16.f16.f16 {%r4412, %r4413, %r4414, %r4415}, {%r4228, %r4229, %r4230, %r4231, %r4232, %r4233, %r4234, %r4235}, {%r4284, %r4285, %r4286, %r4287, %r4288, %r4289, %r4290, %r4291}, {%r4160, %r4161, %r4162, %r4163};
	wmma.mma.sync.aligned.row.row.m16n16k16.f16.f16 {%r4416, %r4417, %r4418, %r4419}, {%r4260, %r4261, %r4262, %r4263, %r4264, %r4265, %r4266, %r4267}, {%r4316, %r4317, %r4318, %r4319, %r4320, %r4321, %r4322, %r4323}, {%r4412, %r4413, %r4414, %r4415};
	wmma.mma.sync.aligned.row.row.m16n16k16.f16.f16 {%r4420, %r4421, %r4422, %r4423}, {%r4228, %r4229, %r4230, %r4231, %r4232, %r4233, %r4234, %r4235}, {%r4292, %r4293, %r4294, %r4295, %r4296, %r4297, %r4298, %r4299}, {%r4168, %r4169, %r4170, %r4171};
	wmma.mma.sync.aligned.row.row.m16n16k16.f16.f16 {%r4424, %r4425, %r4426, %r4427}, {%r4260, %r4261, %r4262, %r4263, %r4264, %r4265, %r4266, %r4267}, {%r4324, %r4325, %r4326, %r4327, %r4328, %r4329, %r4330, %r4331}, {%r4420, %r4421, %r4422, %r4423};
	wmma.mma.sync.aligned.row.row.m16n16k16.f16.f16 {%r4428, %r4429, %r4430, %r4431}, {%r4228, %r4229, %r4230, %r4231, %r4232, %r4233, %r4234, %r4235}, {%r4300, %r4301, %r4302, %r4303, %r4304, %r4305, %r4306, %r4307}, {%r4176, %r4177, %r4178, %r4179};
	wmma.mma.sync.aligned.row.row.m16n16k16.f16.f16 {%r4432, %r4433, %r4434, %r4435}, {%r4260, %r4261, %r4262, %r4263, %r4264, %r4265, %r4266, %r4267}, {%r4332, %r4333, %r4334, %r4335, %r4336, %r4337, %r4338, %r4339}, {%r4428, %r4429, %r4430, %r4431};
	wmma.mma.sync.aligned.row.row.m16n16k16.f16.f16 {%r4436, %r4437, %r4438, %r4439}, {%r4236, %r4237, %r4238, %r4239, %r4240, %r4241, %r4242, %r4243}, {%r4276, %r4277, %r4278, %r4279, %r4280, %r4281, %r4282, %r4283}, {%r4184, %r4185, %r4186, %r4187};
	wmma.mma.sync.aligned.row.row.m16n16k16.f16.f16 {%r4440, %r4441, %r4442, %r4443}, {%r4268, %r4269, %r4270, %r4271, %r4272, %r4273, %r4274, %r4275}, {%r4308, %r4309, %r4310, %r4311, %r4312, %r4313, %r4314, %r4315}, {%r4436, %r4437, %r4438, %r4439};
	wmma.mma.sync.aligned.row.row.m16n16k16.f16.f16 {%r4444, %r4445, %r4446, %r4447}, {%r4236, %r4237, %r4238, %r4239, %r4240, %r4241, %r4242, %r4243}, {%r4284, %r4285, %r4286, %r4287, %r4288, %r4289, %r4290, %r4291}, {%r4192, %r4193, %r4194, %r4195};
	wmma.mma.sync.aligned.row.row.m16n16k16.f16.f16 {%r4448, %r4449, %r4450, %r4451}, {%r4268, %r4269, %r4270, %r4271, %r4272, %r4273, %r4274, %r4275}, {%r4316, %r4317, %r4318, %r4319, %r4320, %r4321, %r4322, %r4323}, {%r4444, %r4445, %r4446, %r4447};
	wmma.mma.sync.aligned.row.row.m16n16k16.f16.f16 {%r4452, %r4453, %r4454, %r4455}, {%r4236, %r4237, %r4238, %r4239, %r4240, %r4241, %r4242, %r4243}, {%r4292, %r4293, %r4294, %r4295, %r4296, %r4297, %r4298, %r4299}, {%r4200, %r4201, %r4202, %r4203};
	wmma.mma.sync.aligned.row.row.m16n16k16.f16.f16 {%r4456, %r4457, %r4458, %r4459}, {%r4268, %r4269, %r4270, %r4271, %r4272, %r4273, %r4274, %r4275}, {%r4324, %r4325, %r4326, %r4327, %r4328, %r4329, %r4330, %r4331}, {%r4452, %r4453, %r4454, %r4455};
	wmma.mma.sync.aligned.row.row.m16n16k16.f16.f16 {%r4460, %r4461, %r4462, %r4463}, {%r4236, %r4237, %r4238, %r4239, %r4240, %r4241, %r4242, %r4243}, {%r4300, %r4301, %r4302, %r4303, %r4304, %r4305, %r4306, %r4307}, {%r4208, %r4209, %r4210, %r4211};
	wmma.mma.sync.aligned.row.row.m16n16k16.f16.f16 {%r4464, %r4465, %r4466, %r4467}, {%r4268, %r4269, %r4270, %r4271, %r4272, %r4273, %r4274, %r4275}, {%r4332, %r4333, %r4334, %r4335, %r4336, %r4337, %r4338, %r4339}, {%r4460, %r4461, %r4462, %r4463};
	// begin inline asm
	cp.async.commit_group;

	// end inline asm
	// begin inline asm
	cp.async.wait_group 0;

	// end inline asm
	bar.sync 	0;
	add.s64 	%rd111, %rd288, -64;
	// begin inline asm
	cp.async.ca.shared.global [%r645], [%rd111], 16;

	// end inline asm
	add.s64 	%rd112, %rd220, 960;
	// begin inline asm
	cp.async.ca.shared.global [%r646], [%rd112], 16;

	// end inline asm
	mul.wide.s32 	%rd235, %r9552, 2;
	add.s64 	%rd113, %rd14, %rd235;
	// begin inline asm
	cp.async.ca.shared.global [%r827], [%rd113], 16;

	// end inline asm
	add.s64 	%rd114, %rd113, %rd1;
	// begin inline asm
	cp.async.ca.shared.global [%r828], [%rd114], 16;

	// end inline asm
	add.s64 	%rd115, %rd114, %rd1;
	// begin inline asm
	cp.async.ca.shared.global [%r25], [%rd115], 16;

	// end inline asm
	add.s64 	%rd116, %rd115, %rd1;
	// begin inline asm
	cp.async.ca.shared.global [%r26], [%rd116], 16;

	// end inline asm
	wmma.load.a.sync.aligned.row.m16n16k16.shared.f16 	{%r4468, %r4469, %r4470, %r4471, %r4472, %r4473, %r4474, %r4475}, [%r27], %r852;
	wmma.load.a.sync.aligned.row.m16n16k16.shared.f16 	{%r4476, %r4477, %r4478, %r4479, %r4480, %r4481, %r4482, %r4483}, [%r861], %r852;
	wmma.load.a.sync.aligned.row.m16n16k16.shared.f16 	{%r4484, %r4485, %r4486, %r4487, %r4488, %r4489, %r4490, %r4491}, [%r870], %r852;
	wmma.load.a.sync.aligned.row.m16n16k16.shared.f16 	{%r4492, %r4493, %r4494, %r4495, %r4496, %r4497, %r4498, %r4499}, [%r879], %r852;
	wmma.load.a.sync.aligned.row.m16n16k16.shared.f16 	{%r4500, %r4501, %r4502, %r4503, %r4504, %r4505, %r4506, %r4507}, [%r888], %r852;
	wmma.load.a.sync.aligned.row.m16n16k16.shared.f16 	{%r4508, %r4509, %r4510, %r4511, %r4512, %r4513, %r4514, %r4515}, [%r897], %r852;
	wmma.load.a.sync.aligned.row.m16n16k16.shared.f16 	{%r4516, %r4517, %r4518, %r4519, %r4520, %r4521, %r4522, %r4523}, [%r906], %r852;
	wmma.load.a.sync.aligned.row.m16n16k16.shared.f16 	{%r4524, %r4525, %r4526, %r4527, %r4528, %r4529, %r4530, %r4531}, [%r915], %r852;
	wmma.load.b.sync.aligned.row.m16n16k16.shared.f16 	{%r4532, %r4533, %r4534, %r4535, %r4536, %r4537, %r4538, %r4539}, [%r28], %r924;
	wmma.load.b.sync.aligned.row.m16n16k16.shared.f16 	{%r4540, %r4541, %r4542, %r4543, %r4544, %r4545, %r4546, %r4547}, [%r933], %r924;
	wmma.load.b.sync.aligned.row.m16n16k16.shared.f16 	{%r4548, %r4549, %r4550, %r4551, %r4552, %r4553, %r4554, %r4555}, [%r942], %r924;
	wmma.load.b.sync.aligned.row.m16n16k16.shared.f16 	{%r4556, %r4557, %r4558, %r4559, %r4560, %r4561, %r4562, %r4563}, [%r951], %r924;
	wmma.load.b.sync.aligned.row.m16n16k16.shared.f16 	{%r4564, %r4565, %r4566, %r4567, %r4568, %r4569, %r4570, %r4571}, [%r960], %r924;
	wmma.load.b.sync.aligned.row.m16n16k16.shared.f16 	{%r4572, %r4573, %r4574, %r4575, %r4576, %r4577, %r4578, %r4579}, [%r969], %r924;
	wmma.load.b.sync.aligned.row.m16n16k16.shared.f16 	{%r4580, %r4581, %r4582, %r4583, %r4584, %r4585, %r4586, %r4587}, [%r978], %r924;
	wmma.load.b.sync.aligned.row.m16n16k16.shared.f16 	{%r4588, %r4589, %r4590, %r4591, %r4592, %r4593, %r4594, %r4595}, [%r987], %r924;
	wmma.mma.sync.aligned.row.row.m16n16k16.f16.f16 {%r4596, %r4597, %r4598, %r4599}, {%r4468, %r4469, %r4470, %r4471, %r4472, %r4473, %r4474, %r4475}, {%r4532, %r4533, %r4534, %r4535, %r4536, %r4537, %r4538, %r4539}, {%r4344, %r4345, %r4346, %r4347};
	wmma.mma.sync.aligned.row.row.m16n16k16.f16.f16 {%r4600, %r4601, %r4602, %r4603}, {%r4500, %r4501, %r4502, %r4503, %r4504, %r4505, %r4506, %r4507}, {%r4564, %r4565, %r4566, %r4567, %r4568, %r4569, %r4570, %r4571}, {%r4596, %r4597, %r4598, %r4599};
	wmma.mma.sync.aligned.row.row.m16n16k16.f16.f16 {%r4604, %r4605, %r4606, %r4607}, {%r4468, %r4469, %r4470, %r4471, %r4472, %r4473, %r4474, %r4475}, {%r4540, %r4541, %r4542, %r4543, %r4544, %r4545, %r4546, %r4547}, {%r4352, %r4353, %r4354, %r4355};
	wmma.mma.sync.aligned.row.row.m16n16k16.f16.f16 {%r4608, %r4609, %r4610, %r4611}, {%r4500, %r4501, %r4502, %r4503, %r4504, %r4505, %r4506, %r4507}, {%r4572, %r4573, %r4574, %r4575, %r4576, %r4577, %r4578, %r4579}, {%r4604, %r4605, %r4606, %r4607};
	wmma.mma.sync.aligned.row.row.m16n16k16.f16.f16 {%r4612, %r4613, %r4614, %r4615}, {%r4468, %r4469, %r4470, %r4471, %r4472, %r4473, %r4474, %r4475}, {%r4548, %r4549, %r4550, %r4551, %r4552, %r4553, %r4554, %r4555}, {%r4360, %r4361, %r4362, %r4363};
	wmma.mma.sync.aligned.row.row.m16n16k16.f16.f16 {%r4616, %r4617, %r4618, %r4619}, {%r4500, %r4501, %r4502, %r4503, %r4504, %r4505, %r4506, %r4507}, {%r4580, %r4581, %r4582, %r4583, %r4584, %r4585, %r4586, %r4587}, {%r4612, %r4613, %r4614, %r4615};
	wmma.mma.sync.aligned.row.row.m16n16k16.f16.f16 {%r4620, %r4621, %r4622, %r4623}, {%r4468, %r4469, %r4470, %r4471, %r4472, %r4473, %r4474, %r4475}, {%r4556, %r4557, %r4558, %r4559, %r4560, %r4561, %r4562, %r4563}, {%r4368, %r4369, %r4370, %r4371};
	wmma.mma.sync.aligned.row.row.m16n16k16.f16.f16 {%r4624, %r4625, %r4626, %r4627}, {%r4500, %r4501, %r4502, %r4503, %r4504, %r4505, %r4506, %r4507}, {%r4588, %r4589, %r4590, %r4591, %r4592, %r4593, %r4594, %r4595}, {%r4620, %r4621, %r4622, %r4623};
	wmma.mma.sync.aligned.row.row.m16n16k16.f16.f16 {%r4628, %r4629, %r4630, %r4631}, {%r4476, %r4477, %r4478, %r4479, %r4480, %r4481, %r4482, %r4483}, {%r4532, %r4533, %r4534, %r4535, %r4536, %r4537, %r4538, %r4539}, {%r4376, %r4377, %r4378, %r4379};
	wmma.mma.sync.aligned.row.row.m16n16k16.f16.f16 {%r4632, %r4633, %r4634, %r4635}, {%r4508, %r4509, %r4510, %r4511, %r4512, %r4513, %r4514, %r4515}, {%r4564, %r4565, %r4566, %r4567, %r4568, %r4569, %r4570, %r4571}, {%r4628, %r4629, %r4630, %r4631};
	wmma.mma.sync.aligned.row.row.m16n16k16.f16.f16 {%r4636, %r4637, %r4638, %r4639}, {%r4476, %r4477, %r4478, %r4479, %r4480, %r4481, %r4482, %r4483}, {%r4540, %r4541, %r4542, %r4543, %r4544, %r4545, %r4546, %r4547}, {%r4384, %r4385, %r4386, %r4387};
	wmma.mma.sync.aligned.row.row.m16n16k16.f16.f16 {%r4640, %r4641, %r4642, %r4643}, {%r4508, %r4509, %r4510, %r4511, %r4512, %r4513, %r4514, %r4515}, {%r4572, %r4573, %r4574, %r4575, %r4576, %r4577, %r4578, %r4579}, {%r4636, %r4637, %r4638, %r4639};
	wmma.mma.sync.aligned.row.row.m16n16k16.f16.f16 {%r4644, %r4645, %r4646, %r4647}, {%r4476, %r4477, %r4478, %r4479, %r4480, %r4481, %r4482, %r4483}, {%r4548, %r4549, %r4550, %r4551, %r4552, %r4553, %r4554, %r4555}, {%r4392, %r4393, %r4394, %r4395};
	wmma.mma.sync.aligned.row.row.m16n16k16.f16.f16 {%r4648, %r4649, %r4650, %r4651}, {%r4508, %r4509, %r4510, %r4511, %r4512, %r4513, %r4514, %r4515}, {%r4580, %r4581, %r4582, %r4583, %r4584, %r4585, %r4586, %r4587}, {%r4644, %r4645, %r4646, %r4647};
	wmma.mma.sync.aligned.row.row.m16n16k16.f16.f16 {%r4652, %r4653, %r4654, %r4655}, {%r4476, %r4477, %r4478, %r4479, %r4480, %r4481, %r4482, %r4483}, {%r4556, %r4557, %r4558, %r4559, %r4560, %r4561, %r4562, %r4563}, {%r4400, %r4401, %r4402, %r4403};
	wmma.mma.sync.aligned.row.row.m16n16k16.f16.f16 {%r4656, %r4657, %r4658, %r4659}, {%r4508, %r4509, %r4510, %r4511, %r4512, %r4513, %r4514, %r4515}, {%r4588, %r4589, %r4590, %r4591, %r4592, %r4593, %r4594, %r4595}, {%r4652, %r4653, %r4654, %r4655};
	wmma.mma.sync.aligned.row.row.m16n16k16.f16.f16 {%r4660, %r4661, %r4662, %r4663}, {%r4484, %r4485, %r4486, %r4487, %r4488, %r4489, %r4490, %r4491}, {%r4532, %r4533, %r4534, %r4535, %r4536, %r4537, %r4538, %r4539}, {%r4408, %r4409, %r4410, %r4411};
	wmma.mma.sync.aligned.row.row.m16n16k16.f16.f16 {%r4664, %r4665, %r4666, %r4667}, {%r4516, %r4517, %r4518, %r4519, %r4520, %r4521, %r4522, %r4523}, {%r4564, %r4565, %r4566, %r4567, %r4568, %r4569, %r4570, %r4571}, {%r4660, %r4661, %r4662, %r4663};
	wmma.mma.sync.aligned.row.row.m16n16k16.f16.f16 {%r4668, %r4669, %r4670, %r4671}, {%r4484, %r4485, %r4486, %r4487, %r4488, %r4489, %r4490, %r4491}, {%r4540, %r4541, %r4542, %r4543, %r4544, %r4545, %r4546, %r4547}, {%r4416, %r4417, %r4418, %r4419};
	wmma.mma.sync.aligned.row.row.m16n16k16.f16.f16 {%r4672, %r4673, %r4674, %r4675}, {%r4516, %r4517, %r4518, %r4519, %r4520, %r4521, %r4522, %r4523}, {%r4572, %r4573, %r4574, %r4575, %r4576, %r4577, %r4578, %r4579}, {%r4668, %r4669, %r4670, %r4671};
	wmma.mma.sync.aligned.row.row.m16n16k16.f16.f16 {%r4676, %r4677, %r4678, %r4679}, {%r4484, %r4485, %r4486, %r4487, %r4488, %r4489, %r4490, %r4491}, {%r4548, %r4549, %r4550, %r4551, %r4552, %r4553, %r4554, %r4555}, {%r4424, %r4425, %r4426, %r4427};
	wmma.mma.sync.aligned.row.row.m16n16k16.f16.f16 {%r4680, %r4681, %r4682, %r4683}, {%r4516, %r4517, %r4518, %r4519, %r4520, %r4521, %r4522, %r4523}, {%r4580, %r4581, %r4582, %r4583, %r4584, %r4585, %r4586, %r4587}, {%r4676, %r4677, %r4678, %r4679};
	wmma.mma.sync.aligned.row.row.m16n16k16.f16.f16 {%r4684, %r4685, %r4686, %r4687}, {%r4484, %r4485, %r4486, %r4487, %r4488, %r4489, %r4490, %r4491}, {%r4556, %r4557, %r4558, %r4559, %r4560, %r4561, %r4562, %r4563}, {%r4432, %r4433, %r4434, %r4435};
	wmma.mma.sync.aligned.row.row.m16n16k16.f16.f16 {%r4688, %r4689, %r4690, %r4691}, {%r4516, %r4517, %r4518, %r4519, %r4520, %r4521, %r4522, %r4523}, {%r4588, %r4589, %r4590, %r4591, %r4592, %r4593, %r4594, %r4595}, {%r4684, %r4685, %r4686, %r4687};
	wmma.mma.sync.aligned.row.row.m16n16k16.f16.f16 {%r4692, %r4693, %r4694, %r4695}, {%r4492, %r4493, %r4494, %r4495, %r4496, %r4497, %r4498, %r4499}, {%r4532, %r4533, %r4534, %r4535, %r4536, %r4537, %r4538, %r4539}, {%r4440, %r4441, %r4442, %r4443};
	wmma.mma.sync.aligned.row.row.m16n16k16.f16.f16 {%r4696, %r4697, %r4698, %r4699}, {%r4524, %r4525, %r4526, %r4527, %r4528, %r4529, %r4530, %r4531}, {%r4564, %r4565, %r4566, %r4567, %r4568, %r4569, %r4570, %r4571}, {%r4692, %r4693, %r4694, %r4695};
	wmma.mma.sync.aligned.row.row.m16n16k16.f16.f16 {%r4700, %r4701, %r4702, %r4703}, {%r4492, %r4493, %r4494, %r4495, %r4496, %r4497, %r4498, %r4499}, {%r4540, %r4541, %r4542, %r4543, %r4544, %r4545, %r4546, %r4547}, {%r4448, %r4449, %r4450, %r4451};
	wmma.mma.sync.aligned.row.row.m16n16k16.f16.f16 {%r4704, %r4705, %r4706, %r4707}, {%r4524, %r4525, %r4526, %r4527, %r4528, %r4529, %r4530, %r4531}, {%r4572, %r4573, %r4574, %r4575, %r4576, %r4577, %r4578, %r4579}, {%r4700, %r4701, %r4702, %r4703};
	wmma.mma.sync.aligned.row.row.m16n16k16.f16.f16 {%r4708, %r4709, %r4710, %r4711}, {%r4492, %r4493, %r4494, %r4495, %r4496, %r4497, %r4498, %r4499}, {%r4548, %r4549, %r4550, %r4551, %r4552, %r4553, %r4554, %r4555}, {%r4456, %r4457, %r4458, %r4459};
	wmma.mma.sync.aligned.row.row.m16n16k16.f16.f16 {%r4712, %r4713, %r4714, %r4715}, {%r4524, %r4525, %r4526, %r4527, %r4528, %r4529, %r4530, %r4531}, {%r4580, %r4581, %r4582, %r4583, %r4584, %r4585, %r4586, %r4587}, {%r4708, %r4709, %r4710, %r4711};
	wmma.mma.sync.aligned.row.row.m16n16k16.f16.f16 {%r4716, %r4717, %r4718, %r4719}, {%r4492, %r4493, %r4494, %r4495, %r4496, %r4497, %r4498, %r4499}, {%r4556, %r4557, %r4558, %r4559, %r4560, %r4561, %r4562, %r4563}, {%r4464, %r4465, %r4466, %r4467};
	wmma.mma.sync.aligned.row.row.m16n16k16.f16.f16 {%r4720, %r4721, %r4722, %r4723}, {%r4524, %r4525, %r4526, %r4527, %r4528, %r4529, %r4530, %r4531}, {%r4588, %r4589, %r4590, %r4591, %r4592, %r4593, %r4594, %r4595}, {%r4716, %r4717, %r4718, %r4719};
	// begin inline asm
	cp.async.commit_group;

	// end inline asm
	// begin inline asm
	cp.async.wait_group 0;

	// end inline asm
	bar.sync 	0;
	// begin inline asm
	cp.async.ca.shared.global [%r550], [%rd288], 16;

	// end inline asm
	add.s64 	%rd118, %rd220, 1024;
	// begin inline asm
	cp.async.ca.shared.global [%r8], [%rd118], 16;

	// end inline asm
	mul.wide.s32 	%rd236, %r9553, 2;
	add.s64 	%rd119, %rd14, %rd236;
	// begin inline asm
	cp.async.ca.shared.global [%r10], [%rd119], 16;

	// end inline asm
	add.s64 	%rd120, %rd119, %rd1;
	// begin inline asm
	cp.async.ca.shared.global [%r553], [%rd120], 16;

	// end inline asm
	add.s64 	%rd121, %rd120, %rd1;
	// begin inline asm
	cp.async.ca.shared.global [%r554], [%rd121], 16;

	// end inline asm
	add.s64 	%rd122, %rd121, %rd1;
	// begin inline asm
	cp.async.ca.shared.global [%r555], [%rd122], 16;

	// end inline asm
	wmma.load.a.sync.aligned.row.m16n16k16.shared.f16 	{%r4724, %r4725, %r4726, %r4727, %r4728, %r4729, %r4730, %r4731}, [%r1124], %r852;
	wmma.load.a.sync.aligned.row.m16n16k16.shared.f16 	{%r4732, %r4733, %r4734, %r4735, %r4736, %r4737, %r4738, %r4739}, [%r1133], %r852;
	wmma.load.a.sync.aligned.row.m16n16k16.shared.f16 	{%r4740, %r4741, %r4742, %r4743, %r4744, %r4745, %r4746, %r4747}, [%r1142], %r852;
	wmma.load.a.sync.aligned.row.m16n16k16.shared.f16 	{%r4748, %r4749, %r4750, %r4751, %r4752, %r4753, %r4754, %r4755}, [%r1151], %r852;
	wmma.load.a.sync.aligned.row.m16n16k16.shared.f16 	{%r4756, %r4757, %r4758, %r4759, %r4760, %r4761, %r4762, %r4763}, [%r1160], %r852;
	wmma.load.a.sync.aligned.row.m16n16k16.shared.f16 	{%r4764, %r4765, %r4766, %r4767, %r4768, %r4769, %r4770, %r4771}, [%r1169], %r852;
	wmma.load.a.sync.aligned.row.m16n16k16.shared.f16 	{%r4772, %r4773, %r4774, %r4775, %r4776, %r4777, %r4778, %r4779}, [%r1178], %r852;
	wmma.load.a.sync.aligned.row.m16n16k16.shared.f16 	{%r4780, %r4781, %r4782, %r4783, %r4784, %r4785, %r4786, %r4787}, [%r1187], %r852;
	wmma.load.b.sync.aligned.row.m16n16k16.shared.f16 	{%r4788, %r4789, %r4790, %r4791, %r4792, %r4793, %r4794, %r4795}, [%r1196], %r924;
	wmma.load.b.sync.aligned.row.m16n16k16.shared.f16 	{%r4796, %r4797, %r4798, %r4799, %r4800, %r4801, %r4802, %r4803}, [%r1205], %r924;
	wmma.load.b.sync.aligned.row.m16n16k16.shared.f16 	{%r4804, %r4805, %r4806, %r4807, %r4808, %r4809, %r4810, %r4811}, [%r1214], %r924;
	wmma.load.b.sync.aligned.row.m16n16k16.shared.f16 	{%r4812, %r4813, %r4814, %r4815, %r4816, %r4817, %r4818, %r4819}, [%r1223], %r924;
	wmma.load.b.sync.aligned.row.m16n16k16.shared.f16 	{%r4820, %r4821, %r4822, %r4823, %r4824, %r4825, %r4826, %r4827}, [%r1232], %r924;
	wmma.load.b.sync.aligned.row.m16n16k16.shared.f16 	{%r4828, %r4829, %r4830, %r4831, %r4832, %r4833, %r4834, %r4835}, [%r1241], %r924;
	wmma.load.b.sync.aligned.row.m16n16k16.shared.f16 	{%r4836, %r4837, %r4838, %r4839, %r4840, %r4841, %r4842, %r4843}, [%r1250], %r924;
	wmma.load.b.sync.aligned.row.m16n16k16.shared.f16 	{%r4844, %r4845, %r4846, %r4847, %r4848, %r4849, %r4850, %r4851}, [%r1259], %r924;
	wmma.mma.sync.aligned.row.row.m16n16k16.f16.f16 {%r4852, %r4853, %r4854, %r4855}, {%r4724, %r4725, %r4726, %r4727, %r4728, %r4729, %r4730, %r4731}, {%r4788, %r4789, %r4790, %r4791, %r4792, %r4793, %r4794, %r4795}, {%r4600, %r4601, %r4602, %r4603};
	wmma.mma.sync.aligned.row.row.m16n16k16.f16.f16 {%r4856, %r4857, %r4858, %r4859}, {%r4756, %r4757, %r4758, %r4759, %r4760, %r4761, %r4762, %r4763}, {%r4820, %r4821, %r4822, %r4823, %r4824, %r4825, %r4826, %r4827}, {%r4852, %r4853, %r4854, %r4855};
	wmma.mma.sync.aligned.row.row.m16n16k16.f16.f16 {%r4860, %r4861, %r4862, %r4863}, {%r4724, %r4725, %r4726, %r4727, %r4728, %r4729, %r4730, %r4731}, {%r4796, %r4797, %r4798, %r4799, %r4800, %r4801, %r4802, %r4803}, {%r4608, %r4609, %r4610, %r4611};
	wmma.mma.sync.aligned.row.row.m16n16k16.f16.f16 {%r4864, %r4865, %r4866, %r4867}, {%r4756, %r4757, %r4758, %r4759, %r4760, %r4761, %r4762, %r4763}, {%r4828, %r4829, %r4830, %r4831, %r4832, %r4833, %r4834, %r4835}, {%r4860, %r4861, %r4862, %r4863};
	wmma.mma.sync.aligned.row.row.m16n16k16.f16.f16 {%r4868, %r4869, %r4870, %r4871}, {%r4724, %r4725, %r4726, %r4727, %r4728, %r4729, %r4730, %r4731}, {%r4804, %r4805, %r4806, %r4807, %r4808, %r4809, %r4810, %r4811}, {%r4616, %r4617, %r4618, %r4619};
	wmma.mma.sync.aligned.row.row.m16n16k16.f16.f16 {%r4872, %r4873, %r4874, %r4875}, {%r4756, %r4757, %r4758, %r4759, %r4760, %r4761, %r4762, %r4763}, {%r4836, %r4837, %r4838, %r4839, %r4840, %r4841, %r4842, %r4843}, {%r4868, %r4869, %r4870, %r4871};
	wmma.mma.sync.aligned.row.row.m16n16k16.f16.f16 {%r4876, %r4877, %r4878, %r4879}, {%r4724, %r4725, %r4726, %r4727, %r4728, %r4729, %r4730, %r4731}, {%r4812, %r4813, %r4814, %r4815, %r4816, %r4817, %r4818, %r4819}, {%r4624, %r4625, %r4626, %r4627};
	wmma.mma.sync.aligned.row.row.m16n16k16.f16.f16 {%r4880, %r4881, %r4882, %r4883}, {%r4756, %r4757, %r4758, %r4759, %r4760, %r4761, %r4762, %r4763}, {%r4844, %r4845, %r4846, %r4847, %r4848, %r4849, %r4850, %r4851}, {%r4876, %r4877, %r4878, %r4879};
	wmma.mma.sync.aligned.row.row.m16n16k16.f16.f16 {%r4884, %r4885, %r4886, %r4887}, {%r4732, %r4733, %r4734, %r4735, %r4736, %r4737, %r4738, %r4739}, {%r4788, %r4789, %r4790, %r4791, %r4792, %r4793, %r4794, %r4795}, {%r4632, %r4633, %r4634, %r4635};
	wmma.mma.sync.aligned.row.row.m16n16k16.f16.f16 {%r4888, %r4889, %r4890, %r4891}, {%r4764, %r4765, %r4766, %r4767, %r4768, %r4769, %r4770, %r4771}, {%r4820, %r4821, %r4822, %r4823, %r4824, %r4825, %r4826, %r4827}, {%r4884, %r4885, %r4886, %r4887};
	wmma.mma.sync.aligned.row.row.m16n16k16.f16.f16 {%r4892, %r4893, %r4894, %r4895}, {%r4732, %r4733, %r4734, %r4735, %r4736, %r4737, %r4738, %r4739}, {%r4796, %r4797, %r4798, %r4799, %r4800, %r4801, %r4802, %r4803}, {%r4640, %r4641, %r4642, %r4643};
	wmma.mma.sync.aligned.row.row.m16n16k16.f16.f16 {%r4896, %r4897, %r4898, %r4899}, {%r4764, %r4765, %r4766, %r4767, %r4768, %r4769, %r4770, %r4771}, {%r4828, %r4829, %r4830, %r4831, %r4832, %r4833, %r4834, %r4835}, {%r4892, %r4893, %r4894, %r4895};
	wmma.mma.sync.aligned.row.row.m16n16k16.f16.f16 {%r4900, %r4901, %r4902, %r4903}, {%r4732, %r4733, %r4734, %r4735, %r4736, %r4737, %r4738, %r4739}, {%r4804, %r4805, %r4806, %r4807, %r4808, %r4809, %r4810, %r4811}, {%r4648, %r4649, %r4650, %r4651};
	wmma.mma.sync.aligned.row.row.m16n16k16.f16.f16 {%r4904, %r4905, %r4906, %r4907}, {%r4764, %r4765, %r4766, %r4767, %r4768, %r4769, %r4770, %r4771}, {%r4836, %r4837, %r4838, %r4839, %r4840, %r4841, %r4842, %r4843}, {%r4900, %r4901, %r4902, %r4903};
	wmma.mma.sync.aligned.row.row.m16n16k16.f16.f16 {%r4908, %r4909, %r4910, %r4911}, {%r4732, %r4733, %r4734, %r4735, %r4736, %r4737, %r4738, %r4739}, {%r4812, %r4813, %r4814, %r4815, %r4816, %r4817, %r4818, %r4819}, {%r4656, %r4657, %r4658, %r4659};
	wmma.mma.sync.aligned.row.row.m16n16k16.f16.f16 {%r4912, %r4913, %r4914, %r4915}, {%r4764, %r4765, %r4766, %r4767, %r4768, %r4769, %r4770, %r4771}, {%r4844, %r4845, %r4846, %r4847, %r4848, %r4849, %r4850, %r4851}, {%r4908, %r4909, %r4910, %r4911};
	wmma.mma.sync.aligned.row.row.m16n16k16.f16.f16 {%r4916, %r4917, %r4918, %r4919}, {%r4740, %r4741, %r4742, %r4743, %r4744, %r4745, %r4746, %r4747}, {%r4788, %r4789, %r4790, %r4791, %r4792, %r4793, %r4794, %r4795}, {%r4664, %r4665, %r4666, %r4667};
	wmma.mma.sync.aligned.row.row.m16n16k16.f16.f16 {%r4920, %r4921, %r4922, %r4923}, {%r4772, %r4773, %r4774, %r4775, %r4776, %r4777, %r4778, %r4779}, {%r4820, %r4821, %r4822, %r4823, %r4824, %r4825, %r4826, %r4827}, {%r4916, %r4917, %r4918, %r4919};
	wmma.mma.sync.aligned.row.row.m16n16k16.f16.f16 {%r4924, %r4925, %r4926, %r4927}, {%r4740, %r4741, %r4742, %r4743, %r4744, %r4745, %r4746, %r4747}, {%r4796, %r4797, %r4798, %r4799, %r4800, %r4801, %r4802, %r4803}, {%r4672, %r4673, %r4674, %r4675};
	wmma.mma.sync.aligned.row.row.m16n16k16.f16.f16 {%r4928, %r4929, %r4930, %r4931}, {%r4772, %r4773, %r4774, %r4775, %r4776, %r4777, %r4778, %r4779}, {%r4828, %r4829, %r4830, %r4831, %r4832, %r4833, %r4834, %r4835}, {%r4924, %r4925, %r4926, %r4927};
	wmma.mma.sync.aligned.row.row.m16n16k16.f16.f16 {%r4932, %r4933, %r4934, %r4935}, {%r4740, %r4741, %r4742, %r4743, %r4744, %r4745, %r4746, %r4747}, {%r4804, %r4805, %r4806, %r4807, %r4808, %r4809, %r4810, %r4811}, {%r4680, %r4681, %r4682, %r4683};
	wmma.mma.sync.aligned.row.row.m16n16k16.f16.f16 {%r4936, %r4937, %r4938, %r4939}, {%r4772, %r4773, %r4774, %r4775, %r4776, %r4777, %r4778, %r4779}, {%r4836, %r4837, %r4838, %r4839, %r4840, %r4841, %r4842, %r4843}, {%r4932, %r4933, %r4934, %r4935};
	wmma.mma.sync.aligned.row.row.m16n16k16.f16.f16 {%r4940, %r4941, %r4942, %r4943}, {%r4740, %r4741, %r4742, %r4743, %r4744, %r4745, %r4746, %r4747}, {%r4812, %r4813, %r4814, %r4815, %r4816, %r4817, %r4818, %r4819}, {%r4688, %r4689, %r4690, %r4691};
	wmma.mma.sync.aligned.row.row.m16n16k16.f16.f16 {%r4944, %r4945, %r4946, %r4947}, {%r4772, %r4773, %r4774, %r4775, %r4776, %r4777, %r4778, %r4779}, {%r4844, %r4845, %r4846, %r4847, %r4848, %r4849, %r4850, %r4851}, {%r4940, %r4941, %r4942, %r4943};
	wmma.mma.sync.aligned.row.row.m16n16k16.f16.f16 {%r4948, %r4949, %r4950, %r4951}, {%r4748, %r4749, %r4750, %r4751, %r4752, %r4753, %r4754, %r4755}, {%r4788, %r4789, %r4790, %r4791, %r4792, %r4793, %r4794, %r4795}, {%r4696, %r4697, %r4698, %r4699};
	wmma.mma.sync.aligned.row.row.m16n16k16.f16.f16 {%r4952, %r4953, %r4954, %r4955}, {%r4780, %r4781, %r4782, %r4783, %r4784, %r4785, %r4786, %r4787}, {%r4820, %r4821, %r4822, %r4823, %r4824, %r4825, %r4826, %r4827}, {%r4948, %r4949, %r4950, %r4951};
	wmma.mma.sync.aligned.row.row.m16n16k16.f16.f16 {%r4956, %r4957, %r4958, %r4959}, {%r4748, %r4749, %r4750, %r4751, %r4752, %r4753, %r4754, %r4755}, {%r4796, %r4797, %r4798, %r4799, %r4800, %r4801, %r4802, %r4803}, {%r4704, %r4705, %r4706, %r4707};
	wmma.mma.sync.aligned.row.row.m16n16k16.f16.f16 {%r4960, %r4961, %r4962, %r4963}, {%r4780, %r4781, %r4782, %r4783, %r4784, %r4785, %r4786, %r4787}, {%r4828, %r4829, %r4830, %r4831, %r4832, %r4833, %r4834, %r4835}, {%r4956, %r4957, %r4958, %r4959};
	wmma.mma.sync.aligned.row.row.m16n16k16.f16.f16 {%r4964, %r4965, %r4966, %r4967}, {%r4748, %r4749, %r4750, %r4751, %r4752, %r4753, %r4754, %r4755}, {%r4804, %r4805, %r4806, %r4807, %r4808, %r4809, %r4810, %r4811}, {%r4712, %r4713, %r4714, %r4715};
	wmma.mma.sync.aligned.row.row.m16n16k16.f16.f16 {%r4968, %r4969, %r4970, %r4971}, {%r4780, %r4781, %r4782, %r4783, %r4784, %r4785, %r4786, %r4787}, {%r4836, %r4837, %r4838, %r4839, %r4840, %r4841, %r4842, %r4843}, {%r4964, %r4965, %r4966, %r4967};
	wmma.mma.sync.aligned.row.row.m16n16k16.f16.f16 {%r4972, %r4973, %r4974, %r4975}, {%r4748, %r4749, %r4750, %r4751, %r4752, %r4753, %r4754, %r4755}, {%r4812, %r4813, %r4814, %r4815, %r4816, %r4817, %r4818, %r4819}, {%r4720, %r4721, %r4722, %r4723};
	wmma.mma.sync.aligned.row.row.m16n16k16.f16.f16 {%r4976, %r4977, %r4978, %r4979}, {%r4780, %r4781, %r4782, %r4783, %r4784, %r4785, %r4786, %r4787}, {%r4844, %r4845, %r4846, %r4847, %r4848, %r4849, %r4850, %r4851}, {%r4972, %r4973, %r4974, %r4975};
	// begin inline asm
	cp.async.commit_group;

	// end inline asm
	// begin inline asm
	cp.async.wait_group 0;

	// end inline asm
	bar.sync 	0;
	add.s64 	%rd123, %rd288, 64;
	// begin inline asm
	cp.async.ca.shared.global [%r645], [%rd123], 16;

	// end inline asm
	add.s64 	%rd124, %rd220, 1088;
	// begin inline asm
	cp.async.ca.shared.global [%r646], [%rd124], 16;

	// end inline asm
	mul.wide.s32 	%rd237, %r9554, 2;
	add.s64 	%rd125, %rd14, %rd237;
	// begin inline asm
	cp.async.ca.shared.global [%r827], [%rd125], 16;

	// end inline asm
	add.s64 	%rd126, %rd125, %rd1;
	// begin inline asm
	cp.async.ca.shared.global [%r828], [%rd126], 16;

	// end inline asm
	add.s64 	%rd127, %rd126, %rd1;
	// begin inline asm
	cp.async.ca.shared.global [%r25], [%rd127], 16;

	// end inline asm
	add.s64 	%rd128, %rd127, %rd1;
	// begin inline asm
	cp.async.ca.shared.global [%r26], [%rd128], 16;

	// end inline asm
	wmma.load.a.sync.aligned.row.m16n16k16.shared.f16 	{%r4980, %r4981, %r4982, %r4983, %r4984, %r4985, %r4986, %r4987}, [%r27], %r852;
	wmma.load.a.sync.aligned.row.m16n16k16.shared.f16 	{%r4988, %r4989, %r4990, %r4991, %r4992, %r4993, %r4994, %r4995}, [%r861], %r852;
	wmma.load.a.sync.aligned.row.m16n16k16.shared.f16 	{%r4996, %r4997, %r4998, %r4999, %r5000, %r5001, %r5002, %r5003}, [%r870], %r852;
	wmma.load.a.sync.aligned.row.m16n16k16.shared.f16 	{%r5004, %r5005, %r5006, %r5007, %r5008, %r5009, %r5010, %r5011}, [%r879], %r852;
	wmma.load.a.sync.aligned.row.m16n16k16.shared.f16 	{%r5012, %r5013, %r5014, %r5015, %r5016, %r5017, %r5018, %r5019}, [%r888], %r852;
	wmma.load.a.sync.aligned.row.m16n16k16.shared.f16 	{%r5020, %r5021, %r5022, %r5023, %r5024, %r5025, %r5026, %r5027}, [%r897], %r852;
	wmma.load.a.sync.aligned.row.m16n16k16.shared.f16 	{%r5028, %r5029, %r5030, %r5031, %r5032, %r5033, %r5034, %r5035}, [%r906], %r852;
	wmma.load.a.sync.aligned.row.m16n16k16.shared.f16 	{%r5036, %r5037, %r5038, %r5039, %r5040, %r5041, %r5042, %r5043}, [%r915], %r852;
	wmma.load.b.sync.aligned.row.m16n16k16.shared.f16 	{%r5044, %r5045, %r5046, %r5047, %r5048, %r5049, %r5050, %r5051}, [%r28], %r924;
	wmma.load.b.sync.aligned.row.m16n16k16.shared.f16 	{%r5052, %r5053, %r5054, %r5055, %r5056, %r5057, %r5058, %r5059}, [%r933], %r924;
	wmma.load.b.sync.aligned.row.m16n16k16.shared.f16 	{%r5060, %r5061, %r5062, %r5063, %r5064, %r5065, %r5066, %r5067}, [%r942], %r924;
	wmma.load.b.sync.aligned.row.m16n16k16.shared.f16 	{%r5068, %r5069, %r5070, %r5071, %r5072, %r5073, %r5074, %r5075}, [%r951], %r924;
	wmma.load.b.sync.aligned.row.m16n16k16.shared.f16 	{%r5076, %r5077, %r5078, %r5079, %r5080, %r5081, %r5082, %r5083}, [%r960], %r924;
	wmma.load.b.sync.aligned.row.m16n16k16.shared.f16 	{%r5084, %r5085, %r5086, %r5087, %r5088, %r5089, %r5090, %r5091}, [%r969], %r924;
	wmma.load.b.sync.aligned.row.m16n16k16.shared.f16 	{%r5092, %r5093, %r5094, %r5095, %r5096, %r5097, %r5098, %r5099}, [%r978], %r924;
	wmma.load.b.sync.aligned.row.m16n16k16.shared.f16 	{%r5100, %r5101, %r5102, %r5103, %r5104, %r5105, %r5106, %r5107}, [%r987], %r924;
	wmma.mma.sync.aligned.row.row.m16n16k16.f16.f16 {%r5108, %r5109, %r5110, %r5111}, {%r4980, %r4981, %r4982, %r4983, %r4984, %r4985, %r4986, %r4987}, {%r5044, %r5045, %r5046, %r5047, %r5048, %r5049, %r5050, %r5051}, {%r4856, %r4857, %r4858, %r4859};
	wmma.mma.sync.aligned.row.row.m16n16k16.f16.f16 {%r5112, %r5113, %r5114, %r5115}, {%r5012, %r5013, %r5014, %r5015, %r5016, %r5017, %r5018, %r5019}, {%r5076, %r5077, %r5078, %r5079, %r5080, %r5081, %r5082, %r5083}, {%r5108, %r5109, %r5110, %r5111};
	wmma.mma.sync.aligned.row.row.m16n16k16.f16.f16 {%r5116, %r5117, %r5118, %r5119}, {%r4980, %r4981, %r4982, %r4983, %r4984, %r4985, %r4986, %r4987}, {%r5052, %r5053, %r5054, %r5055, %r5056, %r5057, %r5058, %r5059}, {%r4864, %r4865, %r4866, %r4867};
	wmma.mma.sync.aligned.row.row.m16n16k16.f16.f16 {%r5120, %r5121, %r5122, %r5123}, {%r5012, %r5013, %r5014, %r5015, %r5016, %r5017, %r5018, %r5019}, {%r5084, %r5085, %r5086, %r5087, %r5088, %r5089, %r5090, %r5091}, {%r5116, %r5117, %r5118, %r5119};
	wmma.mma.sync.aligned.row.row.m16n16k16.f16.f16 {%r5124, %r5125, %r5126, %r5127}, {%r4980, %r4981, %r4982, %r4983, %r4984, %r4985, %r4986, %r4987}, {%r5060, %r5061, %r5062, %r5063, %r5064, %r5065, %r5066, %r5067}, {%r4872, %r4873, %r4874, %r4875};
	wmma.mma.sync.aligned.row.row.m16n16k16.f16.f16 {%r5128, %r5129, %r5130, %r5131}, {%r5012, %r5013, %r5014, %r5015, %r5016, %r5017, %r5018, %r5019}, {%r5092, %r5093, %r5094, %r5095, %r5096, %r5097, %r5098, %r5099}, {%r5124, %r5125, %r5126, %r5127};
	wmma.mma.sync.aligned.row.row.m16n16k16.f16.f16 {%r5132, %r5133, %r5134, %r5135}, {%r4980, %r4981, %r4982, %r4983, %r4984, %r4985, %r4986, %r4987}, {%r5068, %r5069, %r5070, %r5071, %r5072, %r5073, %r5074, %r5075}, {%r4880, %r4881, %r4882, %r4883};
	wmma.mma.sync.aligned.row.row.m16n16k16.f16.f16 {%r5136, %r5137, %r5138, %r5139}, {%r5012, %r5013, %r5014, %r5015, %r5016, %r5017, %r5018, %r5019}, {%r5100, %r5101, %r5102, %r5103, %r5104, %r5105, %r5106, %r5107}, {%r5132, %r5133, %r5134, %r5135};
	wmma.mma.sync.aligned.row.row.m16n16k16.f16.f16 {%r5140, %r5141, %r5142, %r5143}, {%r4988, %r4989, %r4990, %r4991, %r4992, %r4993, %r4994, %r4995}, {%r5044, %r5045, %r5046, %r5047, %r5048, %r5049, %r5050, %r5051}, {%r4888, %r4889, %r4890, %r4891};
	wmma.mma.sync.aligned.row.row.m16n16k16.f16.f16 {%r5144, %r5145, %r5146, %r5147}, {%r5020, %r5021, %r5022, %r5023, %r5024, %r5025, %r5026, %r5027}, {%r5076, %r5077, %r5078, %r5079, %r5080, %r5081, %r5082, %r5083}, {%r5140, %r5141, %r5142, %r5143};
	wmma.mma.sync.aligned.row.row.m16n16k16.f16.f16 {%r5148, %r5149, %r5150, %r5151}, {%r4988, %r4989, %r4990, %r4991, %r4992, %r4993, %r4994, %r4995}, {%r5052, %r5053, %r5054, %r5055, %r5056, %r5057, %r5058, %r5059}, {%r4896, %r4897, %r4898, %r4899};
	wmma.mma.sync.aligned.row.row.m16n16k16.f16.f16 {%r5152, %r5153, %r5154, %r5155}, {%r5020, %r5021, %r5022, %r5023, %r5024, %r5025, %r5026, %r5027}, {%r5084, %r5085, %r5086, %r5087, %r5088, %r5089, %r5090, %r5091}, {%r5148, %r5149, %r5150, %r5151};
	wmma.mma.sync.aligned.row.row.m16n16k16.f16.f16 {%r5156, %r5157, %r5158, %r5159}, {%r4988, %r4989, %r4990, %r4991, %r4992, %r4993, %r4994, %r4995}, {%r5060, %r5061, %r5062, %r5063, %r5064, %r5065, %r5066, %r5067}, {%r4904, %r4905, %r4906, %r4907};
	wmma.mma.sync.aligned.row.row.m16n16k16.f16.f16 {%r5160, %r5161, %r5162, %r5163}, {%r5020, %r5021, %r5022, %r5023, %r5024, %r5025, %r5026, %r5027}, {%r5092, %r5093, %r5094, %r5095, %r5096, %r5097, %r5098, %r5099}, {%r5156, %r5157, %r5158, %r5159};
	wmma.mma.sync.aligned.row.row.m16n16k16.f16.f16 {%r5164, %r5165, %r5166, %r5167}, {%r4988, %r4989, %r4990, %r4991, %r4992, %r4993, %r4994, %r4995}, {%r5068, %r5069, %r5070, %r5071, %r5072, %r5073, %r5074, %r5075}, {%r4912, %r4913, %r4914, %r4915};
	wmma.mma.sync.aligned.row.row.m16n16k16.f16.f16 {%r5168, %r5169, %r5170, %r5171}, {%r5020, %r5021, %r5022, %r5023, %r5024, %r5025, %r5026, %r5027}, {%r5100, %r5101, %r5102, %r5103, %r5104, %r5105, %r5106, %r5107}, {%r5164, %r5165, %r5166, %r5167};
	wmma.mma.sync.aligned.row.row.m16n16k16.f16.f16 {%r5172, %r5173, %r5174, %r5175}, {%r4996, %r4997, %r4998, %r4999, %r5000, %r5001, %r5002, %r5003}, {%r5044, %r5045, %r5046, %r5047, %r5048, %r5049, %r5050, %r5051}, {%r4920, %r4921, %r4922, %r4923};
	wmma.mma.sync.aligned.row.row.m16n16k16.f16.f16 {%r5176, %r5177, %r5178, %r5179}, {%r5028, %r5029, %r5030, %r5031, %r5032, %r5033, %r5034, %r5035}, {%r5076, %r5077, %r5078, %r5079, %r5080, %r5081, %r5082, %r5083}, {%r5172, %r5173, %r5174, %r5175};
	wmma.mma.sync.aligned.row.row.m16n16k16.f16.f16 {%r5180, %r5181, %r5182, %r5183}, {%r4996, %r4997, %r4998, %r4999, %r5000, %r5001, %r5002, %r5003}, {%r5052, %r5053, %r5054, %r5055, %r5056, %r5057, %r5058, %r5059}, {%r4928, %r4929, %r4930, %r4931};
	wmma.mma.sync.aligned.row.row.m16n16k16.f16.f16 {%r5184, %r5185, %r5186, %r5187}, {%r5028, %r5029, %r5030, %r5031, %r5032, %r5033, %r5034, %r5035}, {%r5084, %r5085, %r5086, %r5087, %r5088, %r5089, %r5090, %r5091}, {%r5180, %r5181, %r5182, %r5183};
	wmma.mma.sync.aligned.row.row.m16n16k16.f16.f16 {%r5188, %r5189, %r5190, %r5191}, {%r4996, %r4997, %r4998, %r4999, %r5000, %r5001, %r5002, %r5003}, {%r5060, %r5061, %r5062, %r5063, %r5064, %r5065, %r5066, %r5067}, {%r4936, %r4937, %r4938, %r4939};
	wmma.mma.sync.aligned.row.row.m16n16k16.f16.f16 {%r5192, %r5193, %r5194, %r5195}, {%r5028, %r5029, %r5030, %r5031, %r5032, %r5033, %r5034, %r5035}, {%r5092, %r5093, %r5094, %r5095, %r5096, %r5097, %r5098, %r5099}, {%r5188, %r5189, %r5190, %r5191};
	wmma.mma.sync.aligned.row.row.m16n16k16.f16.f16 {%r5196, %r5197, %r5198, %r5199}, {%r4996, %r4997, %r4998, %r4999, %r5000, %r5001, %r5002, %r5003}, {%r5068, %r5069, %r5070, %r5071, %r5072, %r5073, %r5074, %r5075}, {%r4944, %r4945, %r4946, %r4947};
	wmma.mma.sync.aligned.row.row.m16n16k16.f16.f16 {%r5200, %r5201, %r5202, %r5203}, {%r5028, %r5029, %r5030, %r5031, %r5032, %r5033, %r5034, %r5035}, {%r5100, %r5101, %r5102, %r5103, %r5104, %r5105, %r5106, %r5107}, {%r5196, %r5197, %r5198, %r5199};
	wmma.mma.sync.aligned.row.row.m16n16k16.f16.f16 {%r5204, %r5205, %r5206, %r5207}, {%r5004, %r5005, %r5006, %r5007, %r5008, %r5009, %r5010, %r5011}, {%r5044, %r5045, %r5046, %r5047, %r5048, %r5049, %r5050, %r5051}, {%r4952, %r4953, %r4954, %r4955};
	wmma.mma.sync.aligned.row.row.m16n16k16.f16.f16 {%r5208, %r5209, %r5210, %r5211}, {%r5036, %r5037, %r5038, %r5039, %r5040, %r5041, %r5042, %r5043}, {%r5076, %r5077, %r5078, %r5079, %r5080, %r5081, %r5082, %r5083}, {%r5204, %r5205, %r5206, %r5207};
	wmma.mma.sync.aligned.row.row.m16n16k16.f16.f16 {%r5212, %r5213, %r5214, %r5215}, {%r5004, %r5005, %r5006, %r5007, %r5008, %r5009, %r5010, %r5011}, {%r5052, %r5053, %r5054, %r5055, %r5056, %r5057, %r5058, %r5059}, {%r4960, %r4961, %r4962, %r4963};
	wmma.mma.sync.aligned.row.row.m16n16k16.f16.f16 {%r5216, %r5217, %r5218, %r5219}, {%r5036, %r5037, %r5038, %r5039, %r5040, %r5041, %r5042, %r5043}, {%r5084, %r5085, %r5086, %r5087, %r5088, %r5089, %r5090, %r5091}, {%r5212, %r5213, %r5214, %r5215};
	wmma.mma.sync.aligned.row.row.m16n16k16.f16.f16 {%r5220, %r5221, %r5222, %r5223}, {%r5004, %r5005, %r5006, %r5007, %r5008, %r5009, %r5010, %r5011}, {%r5060, %r5061, %r5062, %r5063, %r5064, %r5065, %r5066, %r5067}, {%r4968, %r4969, %r4970, %r4971};
	wmma.mma.sync.aligned.row.row.m16n16k16.f16.f16 {%r5224, %r5225, %r5226, %r5227}, {%r5036, %r5037, %r5038, %r5039, %r5040, %r5041, %r5042, %r5043}, {%r5092, %r5093, %r5094, %r5095, %r5096, %r5097, %r5098, %r5099}, {%r5220, %r5221, %r5222, %r5223};
	wmma.mma.sync.aligned.row.row.m16n16k16.f16.f16 {%r5228, %r5229, %r5230, %r5231}, {%r5004, %r5005, %r5006, %r5007, %r5008, %r5009, %r5010, %r5011}, {%r5068, %r5069, %r5070, %r5071, %r5072, %r5073, %r5074, %r5075}, {%r4976, %r4977, %r4978, %r4979};
	wmma.mma.sync.aligned.row.row.m16n16k16.f16.f16 {%r5232, %r5233, %r5234, %r5235}, {%r5036, %r5037, %r5038, %r5039, %r5040, %r5041, %r5042, %r5043}, {%r5100, %r5101, %r5102, %r5103, %r5104, %r5105, %r5106, %r5107}, {%r5228, %r5229, %r5230, %r5231};
	// begin inline asm
	cp.async.commit_group;

	// end inline asm
	// begin inline asm
	cp.async.wait_group 0;

	// end inline asm
	bar.sync 	0;
	add.s64 	%rd129, %rd288, 128;
	// begin inline asm
	cp.async.ca.shared.global [%r550], [%rd129], 16;

	// end inline asm
	add.s64 	%rd130, %rd220, 1152;
	// begin inline asm
	cp.async.ca.shared.global [%r8], [%rd130], 16;

	// end inline asm
	mul.wide.s32 	%rd238, %r9555, 2;
	add.s64 	%rd131, %rd14, %rd238;
	// begin inline asm
	cp.async.ca.shared.global [%r10], [%rd131], 16;

	// end inline asm
	add.s64 	%rd132, %rd131, %rd1;
	// begin inline asm
	cp.async.ca.shared.global [%r553], [%rd132], 16;

	// end inline asm
	add.s64 	%rd133, %rd132, %rd1;
	// begin inline asm
	cp.async.ca.shared.global [%r554], [%rd133], 16;

	// end inline asm
	add.s64 	%rd134, %rd133, %rd1;
	// begin inline asm
	cp.async.ca.shared.global [%r555], [%rd134], 16;

	// end inline asm
	wmma.load.a.sync.aligned.row.m16n16k16.shared.f16 	{%r5236, %r5237, %r5238, %r5239, %r5240, %r5241, %r5242, %r5243}, [%r1124], %r852;
	wmma.load.a.sync.aligned.row.m16n16k16.shared.f16 	{%r5244, %r5245, %r5246, %r5247, %r5248, %r5249, %r5250, %r5251}, [%r1133], %r852;
	wmma.load.a.sync.aligned.row.m16n16k16.shared.f16 	{%r5252, %r5253, %r5254, %r5255, %r5256, %r5257, %r5258, %r5259}, [%r1142], %r852;
	wmma.load.a.sync.aligned.row.m16n16k16.shared.f16 	{%r5260, %r5261, %r5262, %r5263, %r5264, %r5265, %r5266, %r5267}, [%r1151], %r852;
	wmma.load.a.sync.aligned.row.m16n16k16.shared.f16 	{%r5268, %r5269, %r5270, %r5271, %r5272, %r5273, %r5274, %r5275}, [%r1160], %r852;
	wmma.load.a.sync.aligned.row.m16n16k16.shared.f16 	{%r5276, %r5277, %r5278, %r5279, %r5280, %r5281, %r5282, %r5283}, [%r1169], %r852;
	wmma.load.a.sync.aligned.row.m16n16k16.shared.f16 	{%r5284, %r5285, %r5286, %r5287, %r5288, %r5289, %r5290, %r5291}, [%r1178], %r852;
	wmma.load.a.sync.aligned.row.m16n16k16.shared.f16 	{%r5292, %r5293, %r5294, %r5295, %r5296, %r5297, %r5298, %r5299}, [%r1187], %r852;
	wmma.load.b.sync.aligned.row.m16n16k16.shared.f16 	{%r5300, %r5301, %r5302, %r5303, %r5304, %r5305, %r5306, %r5307}, [%r1196], %r924;
	wmma.load.b.sync.aligned.row.m16n16k16.shared.f16 	{%r5308, %r5309, %r5310, %r5311, %r5312, %r5313, %r5314, %r5315}, [%r1205], %r924;
	wmma.load.b.sync.aligned.row.m16n16k16.shared.f16 	{%r5316, %r5317, %r5318, %r5319, %r5320, %r5321, %r5322, %r5323}, [%r1214], %r924;
	wmma.load.b.sync.aligned.row.m16n16k16.shared.f16 	{%r5324, %r5325, %r5326, %r5327, %r5328, %r5329, %r5330, %r5331}, [%r1223], %r924;
	wmma.load.b.sync.aligned.row.m16n16k16.shared.f16 	{%r5332, %r5333, %r5334, %r5335, %r5336, %r5337, %r5338, %r5339}, [%r1232], %r924;
	wmma.load.b.sync.aligned.row.m16n16k16.shared.f16 	{%r5340, %r5341, %r5342, %r5343, %r5344, %r5345, %r5346, %r5347}, [%r1241], %r924;
	wmma.load.b.sync.aligned.row.m16n16k16.shared.f16 	{%r5348, %r5349, %r5350, %r5351, %r5352, %r5353, %r5354, %r5355}, [%r1250], %r924;
	wmma.load.b.sync.aligned.row.m16n16k16.shared.f16 	{%r5356, %r5357, %r5358, %r5359, %r5360, %r5361, %r5362, %r5363}, [%r1259], %r924;
	wmma.mma.sync.aligned.row.row.m16n16k16.f16.f16 {%r5364, %r5365, %r5366, %r5367}, {%r5236, %r5237, %r5238, %r5239, %r5240, %r5241, %r5242, %r5243}, {%r5300, %r5301, %r5302, %r5303, %r5304, %r5305, %r5306, %r5307}, {%r5112, %r5113, %r5114, %r5115};
	wmma.mma.sync.aligned.row.row.m16n16k16.f16.f16 {%r5368, %r5369, %r5370, %r5371}, {%r5268, %r5269, %r5270, %r5271, %r5272, %r5273, %r5274, %r5275}, {%r5332, %r5333, %r5334, %r5335, %r5336, %r5337, %r5338, %r5339}, {%r5364, %r5365, %r5366, %r5367};
	wmma.mma.sync.aligned.row.row.m16n16k16.f16.f16 {%r5372, %r5373, %r5374, %r5375}, {%r5236, %r5237, %r5238, %r5239, %r5240, %r5241, %r5242, %r5243}, {%r5308, %r5309, %r5310, %r5311, %r5312, %r5313, %r5314, %r5315}, {%r5120, %r5121, %r5122, %r5123};
	wmma.mma.sync.aligned.row.row.m16n16k16.f16.f16 {%r5376, %r5377, %r5378, %r5379}, {%r5268, %r5269, %r5270, %r5271, %r5272, %r5273, %r5274, %r5275}, {%r5340, %r5341, %r5342, %r5343, %r5344, %r5345, %r5346, %r5347}, {%r5372, %r5373, %r5374, %r5375};
	wmma.mma.sync.aligned.row.row.m16n16k16.f16.f16 {%r5380, %r5381, %r5382, %r5383}, {%r5236, %r5237, %r5238, %r5239, %r5240, %r5241, %r5242, %r5243}, {%r5316, %r5317, %r5318, %r5319, %r5320, %r5321, %r5322, %r5323}, {%r5128, %r5129, %r5130, %r5131};
	wmma.mma.sync.aligned.row.row.m16n16k16.f16.f16 {%r5384, %r5385, %r5386, %r5387}, {%r5268, %r5269, %r5270, %r5271, %r5272, %r5273, %r5274, %r5275}, {%r5348, %r5349, %r5350, %r5351, %r5352, %r5353, %r5354, %r5355}, {%r5380, %r5381, %r5382, %r5383};
	wmma.mma.sync.aligned.row.row.m16n16k16.f16.f16 {%r5388, %r5389, %r5390, %r5391}, {%r5236, %r5237, %r5238, %r5239, %r5240, %r5241, %r5242, %r5243}, {%r5324, %r5325, %r5326, %r5327, %r5328, %r5329, %r5330, %r5331}, {%r5136, %r5137, %r5138, %r5139};
	wmma.mma.sync.aligned.row.row.m16n16k16.f16.f16 {%r5392, %r5393, %r5394, %r5395}, {%r5268, %r5269, %r5270, %r5271, %r5272, %r5273, %r5274, %r5275}, {%r5356, %r5357, %r5358, %r5359, %r5360, %r5361, %r5362, %r5363}, {%r5388, %r5389, %r5390, %r5391};
	wmma.mma.sync.aligned.row.row.m16n16k16.f16.f16 {%r5396, %r5397, %r5398, %r5399}, {%r5244, %r5245, %r5246, %r5247, %r5248, %r5249, %r5250, %r5251}, {%r5300, %r5301, %r5302, %r5303, %r5304, %r5305, %r5306, %r5307}, {%r5144, %r5145, %r5146, %r5147};
	wmma.mma.sync.aligned.row.row.m16n16k16.f16.f16 {%r5400, %r5401, %r5402, %r5403}, {%r5276, %r5277, %r5278, %r5279, %r5280, %r5281, %r5282, %r5283}, {%r5332, %r5333, %r5334, %r5335, %r5336, %r5337, %r5338, %r5339}, {%r5396, %r5397, %r5398, %r5399};
	wmma.mma.sync.aligned.row.row.m16n16k16.f16.f16 {%r5404, %r5405, %r5406, %r5407}, {%r5244, %r5245, %r5246, %r5247, %r5248, %r5249, %r5250, %r5251}, {%r5308, %r5309, %r5310, %r5311, %r5312, %r5313, %r5314, %r5315}, {%r5152, %r5153, %r5154, %r5155};
	wmma.mma.sync.aligned.row.row.m16n16k16.f16.f16 {%r5408, %r5409, %r5410, %r5411}, {%r5276, %r5277, %r5278, %r5279, %r5280, %r5281, %r5282, %r5283}, {%r5340, %r5341, %r5342, %r5343, %r5344, %r5345, %r5346, %r5347}, {%r5404, %r5405, %r5406, %r5407};
	wmma.mma.sync.aligned.row.row.m16n16k16.f16.f16 {%r5412, %r5413, %r5414, %r5415}, {%r5244, %r5245, %r5246, %r5247, %r5248, %r5249, %r5250, %r5251}, {%r5316, %r5317, %r5318, %r5319, %r5320, %r5321, %r5322, %r5323}, {%r5160, %r5161, %r5162, %r5163};
	wmma.mma.sync.aligned.row.row.m16n16k16.f16.f16 {%r5416, %r5417, %r5418, %r5419}, {%r5276, %r5277, %r5278, %r5279, %r5280, %r5281, %r5282, %r5283}, {%r5348, %r5349, %r5350, %r5351, %r5352, %r5353, %r5354, %r5355}, {%r5412, %r5413, %r5414, %r5415};
	wmma.mma.sync.aligned.row.row.m16n16k16.f16.f16 {%r5420, %r5421, %r5422, %r5423}, {%r5244, %r5245, %r5246, %r5247, %r5248, %r5249, %r5250, %r5251}, {%r5324, %r5325, %r5326, %r5327, %r5328, %r5329, %r5330, %r5331}, {%r5168, %r5169, %r5170, %r5171};
	wmma.mma.sync.aligned.row.row.m16n16k16.f16.f16 {%r5424, %r5425, %r5426, %r5427}, {%r5276, %r5277, %r5278, %r5279, %r5280, %r5281, %r5282, %r5283}, {%r5356, %r5357, %r5358, %r5359, %r5360, %r5361, %r5362, %r5363}, {%r5420, %r5421, %r5422, %r5423};
	wmma.mma.sync.aligned.row.row.m16n16k16.f16.f16 {%r5428, %r5429, %r5430, %r5431}, {%r5252, %r5253, %r5254, %r5255, %r5256, %r5257, %r5258, %r5259}, {%r5300, %r5301, %r5302, %r5303, %r5304, %r5305, %r5306, %r5307}, {%r5176, %r5177, %r5178, %r5179};
	wmma.mma.sync.aligned.row.row.m16n16k16.f16.f16 {%r5432, %r5433, %r5434, %r5435}, {%r5284, %r5285, %r5286, %r5287, %r5288, %r5289, %r5290, %r5291}, {%r5332, %r5333, %r5334, %r5335, %r5336, %r5337, %r5338, %r5339}, {%r5428, %r5429, %r5430, %r5431};
	wmma.mma.sync.aligned.row.row.m16n16k16.f16.f16 {%r5436, %r5437, %r5438, %r5439}, {%r5252, %r5253, %r5254, %r5255, %r5256, %r5257, %r5258, %r5259}, {%r5308, %r5309, %r5310, %r5311, %r5312, %r5313, %r5314, %r5315}, {%r5184, %r5185, %r5186, %r5187};
	wmma.mma.sync.aligned.row.row.m16n16k16.f16.f16 {%r5440, %r5441, %r5442, %r5443}, {%r5284, %r5285, %r5286, %r5287, %r5288, %r5289, %r5290, %r5291}, {%r5340, %r5341, %r5342, %r5343, %r5344, %r5345, %r5346, %r5347}, {%r5436, %r5437, %r5438, %r5439};
	wmma.mma.sync.aligned.row.row.m16n16k16.f16.f16 {%r5444, %r5445, %r5446, %r5447}, {%r5252, %r5253, %r5254, %r5255, %r5256, %r5257, %r5258, %r5259}, {%r5316, %r5317, %r5318, %r5319, %r5320, %r5321, %r5322, %r5323}, {%r5192, %r5193, %r5194, %r5195};
	wmma.mma.sync.aligned.row.row.m16n16k16.f16.f16 {%r5448, %r5449, %r5450, %r5451}, {%r5284, %r5285, %r5286, %r5287, %r5288, %r5289, %r5290, %r5291}, {%r5348, %r5349, %r5350, %r5351, %r5352, %r5353, %r5354, %r5355}, {%r5444, %r5445, %r5446, %r5447};
	wmma.mma.sync.aligned.row.row.m16n16k16.f16.f16 {%r5452, %r5453, %r5454, %r5455}, {%r5252, %r5253, %r5254, %r5255, %r5256, %r5257, %r5258, %r5259}, {%r5324, %r5325, %r5326, %r5327, %r5328, %r5329, %r5330, %r5331}, {%r5200, %r5201, %r5202, %r5203};
	wmma.mma.sync.aligned.row.row.m16n16k16.f16.f16 {%r5456, %r5457, %r5458, %r5459}, {%r5284, %r5285, %r5286, %r5287, %r5288, %r5289, %r5290, %r5291}, {%r5356, %r5357, %r5358, %r5359, %r5360, %r5361, %r5362, %r5363}, {%r5452, %r5453, %r5454, %r5455};
	wmma.mma.sync.aligned.row.row.m16n16k16.f16.f16 {%r5460, %r5461, %r5462, %r5463}, {%r5260, %r5261, %r5262, %r5263, %r5264, %r5265, %r5266, %r5267}, {%r5300, %r5301, %r5302, %r5303, %r5304, %r5305, %r5306, %r5307}, {%r5208, %r5209, %r5210, %r5211};
	wmma.mma.sync.aligned.row.row.m16n16k16.f16.f16 {%r5464, %r5465, %r5466, %r5467}, {%r5292, %r5293, %r5294, %r5295, %r5296, %r5297, %r5298, %r5299}, {%r5332, %r5333, %r5334, %r5335, %r5336, %r5337, %r5338, %r5339}, {%r5460, %r5461, %r5462, %r5463};
	wmma.mma.sync.aligned.row.row.m16n16k16.f16.f16 {%r5468, %r5469, %r5470, %r5471}, {%r5260, %r5261, %r5262, %r5263, %r5264, %r5265, %r5266, %r5267}, {%r5308, %r5309, %r5310, %r5311, %r5312, %r5313, %r5314, %r5315}, {%r5216, %r5217, %r5218, %r5219};
	wmma.mma.sync.aligned.row.row.m16n16k16.f16.f16 {%r5472, %r5473, %r5474, %r5475}, {%r5292, %r5293, %r5294, %r5295, %r5296, %r5297, %r5298, %r5299}, {%r5340, %r5341, %r5342, %r5343, %r5344, %r5345, %r5346, %r5347}, {%r5468, %r5469, %r5470, %r5471};
	wmma.mma.sync.aligned.row.row.m16n16k16.f16.f16 {%r5476, %r5477, %r5478, %r5479}, {%r5260, %r5261, %r5262, %r5263, %r5264, %r5265, %r5266, %r5267}, {%r5316, %r5317, %r5318, %r5319, %r5320, %r5321, %r5322, %r5323}, {%r5224, %r5225, %r5226, %r5227};
	wmma.mma.sync.aligned.row.row.m16n16k16.f16.f16 {%r5480, %r5481, %r5482, %r5483}, {%r5292, %r5293, %r5294, %r5295, %r5296, %r5297, %r5298, %r5299}, {%r5348, %r5349, %r5350, %r5351, %r5352, %r5353, %r5354, %r5355}, {%r5476, %r5477, %r5478, %r5479};
	wmma.mma.sync.aligned.row.row.m16n16k16.f16.f16 {%r5484, %r5485, %r5486, %r5487}, {%r5260, %r5261, %r5262, %r5263, %r5264, %r5265, %r5266, %r5267}, {%r5324, %r5325, %r5326, %r5327, %r5328, %r5329, %r5330, %r5331}, {%r5232, %r5233, %r5234, %r5235};
	wmma.mma.sync.aligned.row.row.m16n16k16.f16.f16 {%r5488, %r5489, %r5490, %r5491}, {%r5292, %r5293, %r5294, %r5295, %r5296, %r5297, %r5298, %r5299}, {%r5356, %r5357, %r5358, %r5359, %r5360, %r5361, %r5362, %r5363}, {%r5484, %r5485, %r5486, %r5487};
	// begin inline asm
	cp.async.commit_group;

	// end inline asm
	// begin inline asm
	cp.async.wait_group 0;

	// end inline asm
	bar.sync 	0;
	add.s64 	%rd135, %rd288, 192;
	// begin inline asm
	cp.async.ca.shared.global [%r645], [%rd135], 16;

	// end inline asm
	add.s64 	%rd136, %rd220, 1216;
	// begin inline asm
	cp.async.ca.shared.global [%r646], [%rd136], 16;

	// end inline asm
	mul.wide.s32 	%rd239, %r9556, 2;
	add.s64 	%rd137, %rd14, %rd239;
	// begin inline asm
	cp.async.ca.shared.global [%r827], [%rd137], 16;

	// end inline asm
	add.s64 	%rd138, %rd137, %rd1;
	// begin inline asm
	cp.async.ca.shared.global [%r828], [%rd138], 16;

	// end inline asm
	add.s64 	%rd139, %rd138, %rd1;
	// begin inline asm
	cp.async.ca.shared.global [%r25], [%rd139], 16;

	// end inline asm
	add.s64 	%rd140, %rd139, %rd1;
	// begin inline asm
	cp.async.ca.shared.global [%r26], [%rd140], 16;

	// end inline asm
	wmma.load.a.sync.aligned.row.m16n16k16.shared.f16 	{%r5492, %r5493, %r5494, %r5495, %r5496, %r5497, %r5498, %r5499}, [%r27], %r852;
	wmma.load.a.sync.aligned.row.m16n16k16.shared.f16 	{%r5500, %r5501, %r5502, %r5503, %r5504, %r5505, %r5506, %r5507}, [%r861], %r852;
	wmma.load.a.sync.aligned.row.m16n16k16.shared.f16 	{%r5508, %r5509, %r5510, %r5511, %r5512, %r5513, %r5514, %r5515}, [%r870], %r852;
	wmma.load.a.sync.aligned.row.m16n16k16.shared.f16 	{%r5516, %r5517, %r5518, %r5519, %r5520, %r5521, %r5522, %r5523}, [%r879], %r852;
	wmma.load.a.sync.aligned.row.m16n16k16.shared.f16 	{%r5524, %r5525, %r5526, %r5527, %r5528, %r5529, %r5530, %r5531}, [%r888], %r852;
	wmma.load.a.sync.aligned.row.m16n16k16.shared.f16 	{%r5532, %r5533, %r5534, %r5535, %r5536, %r5537, %r5538, %r5539}, [%r897], %r852;
	wmma.load.a.sync.aligned.row.m16n16k16.shared.f16 	{%r5540, %r5541, %r5542, %r5543, %r5544, %r5545, %r5546, %r5547}, [%r906], %r852;
	wmma.load.a.sync.aligned.row.m16n16k16.shared.f16 	{%r5548, %r5549, %r5550, %r5551, %r5552, %r5553, %r5554, %r5555}, [%r915], %r852;
	wmma.load.b.sync.aligned.row.m16n16k16.shared.f16 	{%r5556, %r5557, %r5558, %r5559, %r5560, %r5561, %r5562, %r5563}, [%r28], %r924;
	wmma.load.b.sync.aligned.row.m16n16k16.shared.f16 	{%r5564, %r5565, %r5566, %r5567, %r5568, %r5569, %r5570, %r5571}, [%r933], %r924;
	wmma.load.b.sync.aligned.row.m16n16k16.shared.f16 	{%r5572, %r5573, %r5574, %r5575, %r5576, %r5577, %r5578, %r5579}, [%r942], %r924;
	wmma.load.b.sync.aligned.row.m16n16k16.shared.f16 	{%r5580, %r5581, %r5582, %r5583, %r5584, %r5585, %r5586, %r5587}, [%r951], %r924;
	wmma.load.b.sync.aligned.row.m16n16k16.shared.f16 	{%r5588, %r5589, %r5590, %r5591, %r5592, %r5593, %r5594, %r5595}, [%r960], %r924;
	wmma.load.b.sync.aligned.row.m16n16k16.shared.f16 	{%r5596, %r5597, %r5598, %r5599, %r5600, %r5601, %r5602, %r5603}, [%r969], %r924;
	wmma.load.b.sync.aligned.row.m16n16k16.shared.f16 	{%r5604, %r5605, %r5606, %r5607, %r5608, %r5609, %r5610, %r5611}, [%r978], %r924;
	wmma.load.b.sync.aligned.row.m16n16k16.shared.f16 	{%r5612, %r5613, %r5614, %r5615, %r5616, %r5617, %r5618, %r5619}, [%r987], %r924;
	wmma.mma.sync.aligned.row.row.m16n16k16.f16.f16 {%r5620, %r5621, %r5622, %r5623}, {%r5492, %r5493, %r5494, %r5495, %r5496, %r5497, %r5498, %r5499}, {%r5556, %r5557, %r5558, %r5559, %r5560, %r5561, %r5562, %r5563}, {%r5368, %r5369, %r5370, %r5371};
	wmma.mma.sync.aligned.row.row.m16n16k16.f16.f16 {%r5624, %r5625, %r5626, %r5627}, {%r5524, %r5525, %r5526, %r5527, %r5528, %r5529, %r5530, %r5531}, {%r5588, %r5589, %r5590, %r5591, %r5592, %r5593, %r5594, %r5595}, {%r5620, %r5621, %r5622, %r5623};
	wmma.mma.sync.aligned.row.row.m16n16k16.f16.f16 {%r5628, %r5629, %r5630, %r5631}, {%r5492, %r5493, %r5494, %r5495, %r5496, %r5497, %r5498, %r5499}, {%r5564, %r5565, %r5566, %r5567, %r5568, %r5569, %r5570, %r5571}, {%r5376, %r5377, %r5378, %r5379};
	wmma.mma.sync.aligned.row.row.m16n16k16.f16.f16 {%r5632, %r5633, %r5634, %r5635}, {%r5524, %r5525, %r5526, %r5527, %r5528, %r5529, %r5530, %r5531}, {%r5596, %r5597, %r5598, %r5599, %r5600, %r5601, %r5602, %r5603}, {%r5628, %r5629, %r5630, %r5631};
	wmma.mma.sync.aligned.row.row.m16n16k16.f16.f16 {%r5636, %r5637, %r5638, %r5639}, {%r5492, %r5493, %r5494, %r5495, %r5496, %r5497, %r5498, %r5499}, {%r5572, %r5573, %r5574, %r5575, %r5576, %r5577, %r5578, %r5579}, {%r5384, %r5385, %r5386, %r5387};
	wmma.mma.sync.aligned.row.row.m16n16k16.f16.f16 {%r5640, %r5641, %r5642, %r5643}, {%r5524, %r5525, %r5526, %r5527, %r5528, %r5529, %r5530, %r5531}, {%r5604, %r5605, %r5606, %r5607, %r5608, %r5609, %r5610, %r5611}, {%r5636, %r5637, %r5638, %r5639};
	wmma.mma.sync.aligned.row.row.m16n16k16.f16.f16 {%r5644, %r5645, %r5646, %r5647}, {%r5492, %r5493, %r5494, %r5495, %r5496, %r5497, %r5498, %r5499}, {%r5580, %r5581, %r5582, %r5583, %r5584, %r5585, %r5586, %r5587}, {%r5392, %r5393, %r5394, %r5395};
	wmma.mma.sync.aligned.row.row.m16n16k16.f16.f16 {%r5648, %r5649, %r5650, %r5651}, {%r5524, %r5525, %r5526, %r5527, %r5528, %r5529, %r5530, %r5531}, {%r5612, %r5613, %r5614, %r5615, %r5616, %r5617, %r5618, %r5619}, {%r5644, %r5645, %r5646, %r5647};
	wmma.mma.sync.aligned.row.row.m16n16k16.f16.f16 {%r5652, %r5653, %r5654, %r5655}, {%r5500, %r5501, %r5502, %r5503, %r5504, %r5505, %r5506, %r5507}, {%r5556, %r5557, %r5558, %r5559, %r5560, %r5561, %r5562, %r5563}, {%r5400, %r5401, %r5402, %r5403};
	wmma.mma.sync.aligned.row.row.m16n16k16.f16.f16 {%r5656, %r5657, %r5658, %r5659}, {%r5532, %r5533, %r5534, %r5535, %r5536, %r5537, %r5538, %r5539}, {%r5588, %r5589, %r5590, %r5591, %r5592, %r5593, %r5594, %r5595}, {%r5652, %r5653, %r5654, %r5655};
	wmma.mma.sync.aligned.row.row.m16n16k16.f16.f16 {%r5660, %r5661, %r5662, %r5663}, {%r5500, %r5501, %r5502, %r5503, %r5504, %r5505, %r5506, %r5507}, {%r5564, %r5565, %r5566, %r5567, %r5568, %r5569, %r5570, %r5571}, {%r5408, %r5409, %r5410, %r5411};
	wmma.mma.sync.aligned.row.row.m16n16k16.f16.f16 {%r5664, %r5665, %r5666, %r5667}, {%r5532, %r5533, %r5534, %r5535, %r5536, %r5537, %r5538, %r5539}, {%r5596, %r5597, %r5598, %r5599, %r5600, %r5601, %r5602, %r5603}, {%r5660, %r5661, %r5662, %r5663};
	wmma.mma.sync.aligned.row.row.m16n16k16.f16.f16 {%r5668, %r5669, %r5670, %r5671}, {%r5500, %r5501, %r5502, %r5503, %r5504, %r5505, %r5506, %r5507}, {%r5572, %r5573, %r5574, %r5575, %r5576, %r5577, %r5578, %r5579}, {%r5416, %r5417, %r5418, %r5419};
	wmma.mma.sync.aligned.row.row.m16n16k16.f16.f16 {%r5672, %r5673, %r5674, %r5675}, {%r5532, %r5533, %r5534, %r5535, %r5536, %r5537, %r5538, %r5539}, {%r5604, %r5605, %r5606, %r5607, %r5608, %r5609, %r5610, %r5611}, {%r5668, %r5669, %r5670, %r5671};
	wmma.mma.sync.aligned.row.row.m16n16k16.f16.f16 {%r5676, %r5677, %r5678, %r5679}, {%r5500, %r5501, %r5502, %r5503, %r5504, %r5505, %r5506, %r5507}, {%r5580, %r5581, %r5582, %r5583, %r5584, %r5585, %r5586, %r5587}, {%r5424, %r5425, %r5426, %r5427};
	wmma.mma.sync.aligned.row.row.m16n16k16.f16.f16 {%r5680, %r5681, %r5682, %r5683}, {%r5532, %r5533, %r5534, %r5535, %r5536, %r5537, %r5538, %r5539}, {%r5612, %r5613, %r5614, %r5615, %r5616, %r5617, %r5618, %r5619}, {%r5676, %r5677, %r5678, %r5679};
	wmma.mma.sync.aligned.row.row.m16n16k16.f16.f16 {%r5684, %r5685, %r5686, %r5687}, {%r5508, %r5509, %r5510, %r5511, %r5512, %r5513, %r5514, %r5515}, {%r5556, %r5557, %r5558, %r5559, %r5560, %r5561, %r5562, %r5563}, {%r5432, %r5433, %r5434, %r5435};
	wmma.mma.sync.aligned.row.row.m16n16k16.f16.f16 {%r5688, %r5689, %r5690, %r5691}, {%r5540, %r5541, %r5542, %r5543, %r5544, %r5545, %r5546, %r5547}, {%r5588, %r5589, %r5590, %r5591, %r5592, %r5593, %r5594, %r5595}, {%r5684, %r5685, %r5686, %r5687};
	wmma.mma.sync.aligned.row.row.m16n16k16.f16.f16 {%r5692, %r5693, %r5694, %r5695}, {%r5508, %r5509, %r5510, %r5511, %r5512, %r5513, %r5514, %r5515}, {%r5564, %r5565, %r5566, %r5567, %r5568, %r5569, %r5570, %r5571}, {%r5440, %r5441, %r5442, %r5443};
	wmma.mma.sync.aligned.row.row.m16n16k16.f16.f16 {%r5696, %r5697, %r5698, %r5699}, {%r5540, %r5541, %r5542, %r5543, %r5544, %r5545, %r5546, %r5547}, {%r5596, %r5597, %r5598, %r5599, %r5600, %r5601, %r5602, %r5603}, {%r5692, %r5693, %r5694, %r5695};
	wmma.mma.sync.aligned.row.row.m16n16k16.f16.f16 {%r5700, %r5701, %r5702, %r5703}, {%r5508, %r5509, %r5510, %r5511, %r5512, %r5513, %r5514, %r5515}, {%r5572, %r5573, %r5574, %r5575, %r5576, %r5577, %r5578, %r5579}, {%r5448, %r5449, %r5450, %r5451};
	wmma.mma.sync.aligned.row.row.m16n16k16.f16.f16 {%r5704, %r5705, %r5706, %r5707}, {%r5540, %r5541, %r5542, %r5543, %r5544, %r5545, %r5546, %r5547}, {%r5604, %r5605, %r5606, %r5607, %r5608, %r5609, %r5610, %r5611}, {%r5700, %r5701, %r5702, %r5703};
	wmma.mma.sync.aligned.row.row.m16n16k16.f16.f16 {%r5708, %r5709, %r5710, %r5711}, {%r5508, %r5509, %r5510, %r5511, %r5512, %r5513, %r5514, %r5515}, {%r5580, %r5581, %r5582, %r5583, %r5584, %r5585, %r5586, %r5587}, {%r5456, %r5457, %r5458, %r5459};
	wmma.mma.sync.aligned.row.row.m16n16k16.f16.f16 {%r5712, %r5713, %r5714, %r5715}, {%r5540, %r5541, %r5542, %r5543, %r5544, %r5545, %r5546, %r5547}, {%r5612, %r5613, %r5614, %r5615, %r5616, %r5617, %r5618, %r5619}, {%r5708, %r5709, %r5710, %r5711};
	wmma.mma.sync.aligned.row.row.m16n16k16.f16.f16 {%r5716, %r5717, %r5718, %r5719}, {%r5516, %r5517, %r5518, %r5519, %r5520, %r5521, %r5522, %r5523}, {%r5556, %r5557, %r5558, %r5559, %r5560, %r5561, %r5562, %r5563}, {%r5464, %r5465, %r5466, %r5467};
	wmma.mma.sync.aligned.row.row.m16n16k16.f16.f16 {%r5720, %r5721, %r5722, %r5723}, {%r5548, %r5549, %r5550, %r5551, %r5552, %r5553, %r5554, %r5555}, {%r5588, %r5589, %r5590, %r5591, %r5592, %r5593, %r5594, %r5595}, {%r5716, %r5717, %r5718, %r5719};
	wmma.mma.sync.aligned.row.row.m16n16k16.f16.f16 {%r5724, %r5725, %r5726, %r5727}, {%r5516, %r5517, %r5518, %r5519, %r5520, %r5521, %r5522, %r5523}, {%r5564, %r5565, %r5566, %r5567, %r5568, %r5569, %r5570, %r5571}, {%r5472, %r5473, %r5474, %r5475};
	wmma.mma.sync.aligned.row.row.m16n16k16.f16.f16 {%r5728, %r5729, %r5730, %r5731}, {%r5548, %r5549, %r5550, %r5551, %r5552, %r5553, %r5554, %r5555}, {%r5596, %r5597, %r5598, %r5599, %r5600, %r5601, %r5602, %r5603}, {%r5724, %r5725, %r5726, %r5727};
	wmma.mma.sync.aligned.row.row.m16n16k16.f16.f16 {%r5732, %r5733, %r5734, %r5735}, {%r5516, %r5517, %r5518, %r5519, %r5520, %r5521, %r5522, %r5523}, {%r5572, %r5573, %r5574, %r5575, %r5576, %r5577, %r5578, %r5579}, {%r5480, %r5481, %r5482, %r5483};
	wmma.mma.sync.aligned.row.row.m16n16k16.f16.f16 {%r5736, %r5737, %r5738, %r5739}, {%r5548, %r5549, %r5550, %r5551, %r5552, %r5553, %r5554, %r5555}, {%r5604, %r5605, %r5606, %r5607, %r5608, %r5609, %r5610, %r5611}, {%r5732, %r5733, %r5734, %r5735};
	wmma.mma.sync.aligned.row.row.m16n16k16.f16.f16 {%r5740, %r5741, %r5742, %r5743}, {%r5516, %r5517, %r5518, %r5519, %r5520, %r5521, %r5522, %r5523}, {%r5580, %r5581, %r5582, %r5583, %r5584, %r5585, %r5586, %r5587}, {%r5488, %r5489, %r5490, %r5491};
	wmma.mma.sync.aligned.row.row.m16n16k16.f16.f16 {%r5744, %r5745, %r5746, %r5747}, {%r5548, %r5549, %r5550, %r5551, %r5552, %r5553, %r5554, %r5555}, {%r5612, %r5613, %r5614, %r5615, %r5616, %r5617, %r5618, %r5619}, {%r5740, %r5741, %r5742, %r5743};
	// begin inline asm
	cp.async.commit_group;

	// end inline asm
	// begin inline asm
	cp.async.wait_group 0;

	// end inline asm
	bar.sync 	0;
	add.s64 	%rd141, %rd288, 256;
	// begin inline asm
	cp.async.ca.shared.global [%r550], [%rd141], 16;

	// end inline asm
	add.s64 	%rd142, %rd220, 1280;
	// begin inline asm
	cp.async.ca.shared.global [%r8], [%rd142], 16;

	// end inline asm
	mul.wide.s32 	%rd240, %r9557, 2;
	add.s64 	%rd143, %rd14, %rd240;
	// begin inline asm
	cp.async.ca.shared.global [%r10], [%rd143], 16;

	// end inline asm
	add.s64 	%rd144, %rd143, %rd1;
	// begin inline asm
	cp.async.ca.shared.global [%r553], [%rd144], 16;

	// end inline asm
	add.s64 	%rd145, %rd144, %rd1;
	// begin inline asm
	cp.async.ca.shared.global [%r554], [%rd145], 16;

	// end inline asm
	add.s64 	%rd146, %rd145, %rd1;
	// begin inline asm
	cp.async.ca.shared.global [%r555], [%rd146], 16;

	// end inline asm
	wmma.load.a.sync.aligned.row.m16n16k16.shared.f16 	{%r5748, %r5749, %r5750, %r5751, %r5752, %r5753, %r5754, %r5755}, [%r1124], %r852;
	wmma.load.a.sync.aligned.row.m16n16k16.shared.f16 	{%r5756, %r5757, %r5758, %r5759, %r5760, %r5761, %r5762, %r5763}, [%r1133], %r852;
	wmma.load.a.sync.aligned.row.m16n16k16.shared.f16 	{%r5764, %r5765, %r5766, %r5767, %r5768, %r5769, %r5770, %r5771}, [%r1142], %r852;
	wmma.load.a.sync.aligned.row.m16n16k16.shared.f16 	{%r5772, %r5773, %r5774, %r5775, %r5776, %r5777, %r5778, %r5779}, [%r1151], %r852;
	wmma.load.a.sync.aligned.row.m16n16k16.shared.f16 	{%r5780, %r5781, %r5782, %r5783, %r5784, %r5785, %r5786, %r5787}, [%r1160], %r852;
	wmma.load.a.sync.aligned.row.m16n16k16.shared.f16 	{%r5788, %r5789, %r5790, %r5791, %r5792, %r5793, %r5794, %r5795}, [%r1169], %r852;
	wmma.load.a.sync.aligned.row.m16n16k16.shared.f16 	{%r5796, %r5797, %r5798, %r5799, %r5800, %r5801, %r5802, %r5803}, [%r1178], %r852;
	wmma.load.a.sync.aligned.row.m16n16k16.shared.f16 	{%r5804, %r5805, %r5806, %r5807, %r5808, %r5809, %r5810, %r5811}, [%r1187], %r852;
	wmma.load.b.sync.aligned.row.m16n16k16.shared.f16 	{%r5812, %r5813, %r5814, %r5815, %r5816, %r5817, %r5818, %r5819}, [%r1196], %r924;
	wmma.load.b.sync.aligned.row.m16n16k16.shared.f16 	{%r5820, %r5821, %r5822, %r5823, %r5824, %r5825, %r5826, %r5827}, [%r1205], %r924;
	wmma.load.b.sync.aligned.row.m16n16k16.shared.f16 	{%r5828, %r5829, %r5830, %r5831, %r5832, %r5833, %r5834, %r5835}, [%r1214], %r924;
	wmma.load.b.sync.aligned.row.m16n16k16.shared.f16 	{%r5836, %r5837, %r5838, %r5839, %r5840, %r5841, %r5842, %r5843}, [%r1223], %r924;
	wmma.load.b.sync.aligned.row.m16n16k16.shared.f16 	{%r5844, %r5845, %r5846, %r5847, %r5848, %r5849, %r5850, %r5851}, [%r1232], %r924;
	wmma.load.b.sync.aligned.row.m16n16k16.shared.f16 	{%r5852, %r5853, %r5854, %r5855, %r5856, %r5857, %r5858, %r5859}, [%r1241], %r924;
	wmma.load.b.sync.aligned.row.m16n16k16.shared.f16 	{%r5860, %r5861, %r5862, %r5863, %r5864, %r5865, %r5866, %r5867}, [%r1250], %r924;
	wmma.load.b.sync.aligned.row.m16n16k16.shared.f16 	{%r5868, %r5869, %r5870, %r5871, %r5872, %r5873, %r5874, %r5875}, [%r1259], %r924;
	wmma.mma.sync.aligned.row.row.m16n16k16.f16.f16 {%r5876, %r5877, %r5878, %r5879}, {%r5748, %r5749, %r5750, %r5751, %r5752, %r5753, %r5754, %r5755}, {%r5812, %r5813, %r5814, %r5815, %r5816, %r5817, %r5818, %r5819}, {%r5624, %r5625, %r5626, %r5627};
	wmma.mma.sync.aligned.row.row.m16n16k16.f16.f16 {%r5880, %r5881, %r5882, %r5883}, {%r5780, %r5781, %r5782, %r5783, %r5784, %r5785, %r5786, %r5787}, {%r5844, %r5845, %r5846, %r5847, %r5848, %r5849, %r5850, %r5851}, {%r5876, %r5877, %r5878, %r5879};
	wmma.mma.sync.aligned.row.row.m16n16k16.f16.f16 {%r5884, %r5885, %r5886, %r5887}, {%r5748, %r5749, %r5750, %r5751, %r5752, %r5753, %r5754, %r5755}, {%r5820, %r5821, %r5822, %r5823, %r5824, %r5825, %r5826, %r5827}, {%r5632, %r5633, %r5634, %r5635};
	wmma.mma.sync.aligned.row.row.m16n16k16.f16.f16 {%r5888, %r5889, %r5890, %r5891}, {%r5780, %r5781, %r5782, %r5783, %r5784, %r5785, %r5786, %r5787}, {%r5852, %r5853, %r5854, %r5855, %r5856, %r5857, %r5858, %r5859}, {%r5884, %r5885, %r5886, %r5887};
	wmma.mma.sync.aligned.row.row.m16n16k16.f16.f16 {%r5892, %r5893, %r5894, %r5895}, {%r5748, %r5749, %r5750, %r5751, %r5752, %r5753, %r5754, %r5755}, {%r5828, %r5829, %r5830, %r5831, %r5832, %r5833, %r5834, %r5835}, {%r5640, %r5641, %r5642, %r5643};
	wmma.mma.sync.aligned.row.row.m16n16k16.f16.f16 {%r5896, %r5897, %r5898, %r5899}, {%r5780, %r5781, %r5782, %r5783, %r5784, %r5785, %r5786, %r5787}, {%r5860, %r5861, %r5862, %r5863, %r5864, %r5865, %r5866, %r5867}, {%r5892, %r5893, %r5894, %r5895};
	wmma.mma.sync.aligned.row.row.m16n16k16.f16.f16 {%r5900, %r5901, %r5902, %r5903}, {%r5748, %r5749, %r5750, %r5751, %r5752, %r5753, %r5754, %r5755}, {%r5836, %r5837, %r5838, %r5839, %r5840, %r5841, %r5842, %r5843}, {%r5648, %r5649, %r5650, %r5651};
	wmma.mma.sync.aligned.row.row.m16n16k16.f16.f16 {%r5904, %r5905, %r5906, %r5907}, {%r5780, %r5781, %r5782, %r5783, %r5784, %r5785, %r5786, %r5787}, {%r5868, %r5869, %r5870, %r5871, %r5872, %r5873, %r5874, %r5875}, {%r5900, %r5901, %r5902, %r5903};
	wmma.mma.sync.aligned.row.row.m16n16k16.f16.f16 {%r5908, %r5909, %r5910, %r5911}, {%r5756, %r5757, %r5758, %r5759, %r5760, %r5761, %r5762, %r5763}, {%r5812, %r5813, %r5814, %r5815, %r5816, %r5817, %r5818, %r5819}, {%r5656, %r5657, %r5658, %r5659};
	wmma.mma.sync.aligned.row.row.m16n16k16.f16.f16 {%r5912, %r5913, %r5914, %r5915}, {%r5788, %r5789, %r5790, %r5791, %r5792, %r5793, %r5794, %r5795}, {%r5844, %r5845, %r5846, %r5847, %r5848, %r5849, %r5850, %r5851}, {%r5908, %r5909, %r5910, %r5911};
	wmma.mma.sync.aligned.row.row.m16n16k16.f16.f16 {%r5916, %r5917, %r5918, %r5919}, {%r5756, %r5757, %r5758, %r5759, %r5760, %r5761, %r5762, %r5763}, {%r5820, %r5821, %r5822, %r5823, %r5824, %r5825, %r5826, %r5827}, {%r5664, %r5665, %r5666, %r5667};
	wmma.mma.sync.aligned.row.row.m16n16k16.f16.f16 {%r5920, %r5921, %r5922, %r5923}, {%r5788, %r5789, %r5790, %r5791, %r5792, %r5793, %r5794, %r5795}, {%r5852, %r5853, %r5854, %r5855, %r5856, %r5857, %r5858, %r5859}, {%r5916, %r5917, %r5918, %r5919};
	wmma.mma.sync.aligned.row.row.m16n16k16.f16.f16 {%r5924, %r5925, %r5926, %r5927}, {%r5756, %r5757, %r5758, %r5759, %r5760, %r5761, %r5762, %r5763}, {%r5828, %r5829, %r5830, %r5831, %r5832, %r5833, %r5834, %r5835}, {%r5672, %r5673, %r5674, %r5675};
	wmma.mma.sync.aligned.row.row.m16n16k16.f16.f16 {%r5928, %r5929, %r5930, %r5931}, {%r5788, %r5789, %r5790, %r5791, %r5792, %r5793, %r5794, %r5795}, {%r5860, %r5861, %r5862, %r5863, %r5864, %r5865, %r5866, %r5867}, {%r5924, %r5925, %r5926, %r5927};
	wmma.mma.sync.aligned.row.row.m16n16k16.f16.f16 {%r5932, %r5933, %r5934, %r5935}, {%r5756, %r5757, %r5758, %r5759, %r5760, %r5761, %r5762, %r5763}, {%r5836, %r5837, %r5838, %r5839, %r5840, %r5841, %r5842, %r5843}, {%r5680, %r5681, %r5682, %r5683};
	wmma.mma.sync.aligned.row.row.m16n16k16.f16.f16 {%r5936, %r5937, %r5938, %r5939}, {%r5788, %r5789, %r5790, %r5791, %r5792, %r5793, %r5794, %r5795}, {%r5868, %r5869, %r5870, %r5871, %r5872, %r5873, %r5874, %r5875}, {%r5932, %r5933, %r5934, %r5935};
	wmma.mma.sync.aligned.row.row.m16n16k16.f16.f16 {%r5940, %r5941, %r5942, %r5943}, {%r5764, %r5765, %r5766, %r5767, %r5768, %r5769, %r5770, %r5771}, {%r5812, %r5813, %r5814, %r5815, %r5816, %r5817, %r5818, %r5819}, {%r5688, %r5689, %r5690, %r5691};
	wmma.mma.sync.aligned.row.row.m16n16k16.f16.f16 {%r5944, %r5945, %r5946, %r5947}, {%r5796, %r5797, %r5798, %r5799, %r5800, %r5801, %r5802, %r5803}, {%r5844, %r5845, %r5846, %r5847, %r5848, %r5849, %r5850, %r5851}, {%r5940, %r5941, %r5942, %r5943};
	wmma.mma.sync.aligned.row.row.m16n16k16.f16.f16 {%r5948, %r5949, %r5950, %r5951}, {%r5764, %r5765, %r5766, %r5767, %r5768, %r5769, %r5770, %r5771}, {%r5820, %r5821, %r5822, %r5823, %r5824, %r5825, %r5826, %r5827}, {%r5696, %r5697, %r5698, %r5699};
	wmma.mma.sync.aligned.row.row.m16n16k16.f16.f16 {%r5952, %r5953, %r5954, %r5955}, {%r5796, %r5797, %r5798, %r5799, %r5800, %r5801, %r5802, %r5803}, {%r5852, %r5853, %r5854, %r5855, %r5856, %r5857, %r5858, %r5859}, {%r5948, %r5949, %r5950, %r5951};
	wmma.mma.sync.aligned.row.row.m16n16k16.f16.f16 {%r5956, %r5957, %r5958, %r5959}, {%r5764, %r5765, %r5766, %r5767, %r5768, %r5769, %r5770, %r5771}, {%r5828, %r5829, %r5830, %r5831, %r5832, %r5833, %r5834, %r5835}, {%r5704, %r5705, %r5706, %r5707};
	wmma.mma.sync.aligned.row.row.m16n16k16.f16.f16 {%r5960, %r5961, %r5962, %r5963}, {%r5796, %r5797, %r5798, %r5799, %r5800, %r5801, %r5802, %r5803}, {%r5860, %r5861, %r5862, %r5863, %r5864, %r5865, %r5866, %r5867}, {%r5956, %r5957, %r5958, %r5959};
	wmma.mma.sync.aligned.row.row.m16n16k16.f16.f16 {%r5964, %r5965, %r5966, %r5967}, {%r5764, %r5765, %r5766, %r5767, %r5768, %r5769, %r5770, %r5771}, {%r5836, %r5837, %r5838, %r5839, %r5840, %r5841, %r5842, %r5843}, {%r5712, %r5713, %r5714, %r5715};
	wmma.mma.sync.aligned.row.row.m16n16k16.f16.f16 {%r5968, %r5969, %r5970, %r5971}, {%r5796, %r5797, %r5798, %r5799, %r5800, %r5801, %r5802, %r5803}, {%r5868, %r5869, %r5870, %r5871, %r5872, %r5873, %r5874, %r5875}, {%r5964, %r5965, %r5966, %r5967};
	wmma.mma.sync.aligned.row.row.m16n16k16.f16.f16 {%r5972, %r5973, %r5974, %r5975}, {%r5772, %r5773, %r5774, %r5775, %r5776, %r5777, %r5778, %r5779}, {%r5812, %r5813, %r5814, %r5815, %r5816, %r5817, %r5818, %r5819}, {%r5720, %r5721, %r5722, %r5723};
	wmma.mma.sync.aligned.row.row.m16n16k16.f16.f16 {%r5976, %r5977, %r5978, %r5979}, {%r5804, %r5805, %r5806, %r5807, %r5808, %r5809, %r5810, %r5811}, {%r5844, %r5845, %r5846, %r5847, %r5848, %r5849, %r5850, %r5851}, {%r5972, %r5973, %r5974, %r5975};
	wmma.mma.sync.aligned.row.row.m16n16k16.f16.f16 {%r5980, %r5981, %r5982, %r5983}, {%r5772, %r5773, %r5774, %r5775, %r5776, %r5777, %r5778, %r5779}, {%r5820, %r5821, %r5822, %r5823, %r5824, %r5825, %r5826, %r5827}, {%r5728, %r5729, %r5730, %r5731};
	wmma.mma.sync.aligned.row.row.m16n16k16.f16.f16 {%r5984, %r5985, %r5986, %r5987}, {%r5804, %r5805, %r5806, %r5807, %r5808, %r5809, %r5810, %r5811}, {%r5852, %r5853, %r5854, %r5855, %r5856, %r5857, %r5858, %r5859}, {%r5980, %r5981, %r5982, %r5983};
	wmma.mma.sync.aligned.row.row.m16n16k16.f16.f16 {%r5988, %r5989, %r5990, %r5991}, {%r5772, %r5773, %r5774, %r5775, %r5776, %r5777, %r5778, %r5779}, {%r5828, %r5829, %r5830, %r5831, %r5832, %r5833, %r5834, %r5835}, {%r5736, %r5737, %r5738, %r5739};
	wmma.mma.sync.aligned.row.row.m16n16k16.f16.f16 {%r5992, %r5993, %r5994, %r5995}, {%r5804, %r5805, %r5806, %r5807, %r5808, %r5809, %r5810, %r5811}, {%r5860, %r5861, %r5862, %r5863, %r5864, %r5865, %r5866, %r5867}, {%r5988, %r5989, %r5990, %r5991};
	wmma.mma.sync.aligned.row.row.m16n16k16.f16.f16 {%r5996, %r5997, %r5998, %r5999}, {%r5772, %r5773, %r5774, %r5775, %r5776, %r5777, %r5778, %r5779}, {%r5836, %r5837, %r5838, %r5839, %r5840, %r5841, %r5842, %r5843}, {%r5744, %r5745, %r5746, %r5747};
	wmma.mma.sync.aligned.row.row.m16n16k16.f16.f16 {%r6000, %r6001, %r6002, %r6003}, {%r5804, %r5805, %r5806, %r5807, %r5808, %r5809, %r5810, %r5811}, {%r5868, %r5869, %r5870, %r5871, %r5872, %r5873, %r5874, %r5875}, {%r5996, %r5997, %r5998, %r5999};
	// begin inline asm
	cp.async.commit_group;

	// end inline asm
	// begin inline asm
	cp.async.wait_group 0;

	// end inline asm
	bar.sync 	0;
	add.s64 	%rd147, %rd288, 320;
	// begin inline asm
	cp.async.ca.shared.global [%r645], [%rd147], 16;

	// end inline asm
	add.s64 	%rd148, %rd220, 1344;
	// begin inline asm
	cp.async.ca.shared.global [%r646], [%rd148], 16;

	// end inline asm
	mul.wide.s32 	%rd241, %r9558, 2;
	add.s64 	%rd149, %rd14, %rd241;
	// begin inline asm
	cp.async.ca.shared.global [%r827], [%rd149], 16;

	// end inline asm
	add.s64 	%rd150, %rd149, %rd1;
	// begin inline asm
	cp.async.ca.shared.global [%r828], [%rd150], 16;

	// end inline asm
	add.s64 	%rd151, %rd150, %rd1;
	// begin inline asm
	cp.async.ca.shared.global [%r25], [%rd151], 16;

	// end inline asm
	add.s64 	%rd152, %rd151, %rd1;
	// begin inline asm
	cp.async.ca.shared.global [%r26], [%rd152], 16;

	// end inline asm
	wmma.load.a.sync.aligned.row.m16n16k16.shared.f16 	{%r6004, %r6005, %r6006, %r6007, %r6008, %r6009, %r6010, %r6011}, [%r27], %r852;
	wmma.load.a.sync.aligned.row.m16n16k16.shared.f16 	{%r6012, %r6013, %r6014, %r6015, %r6016, %r6017, %r6018, %r6019}, [%r861], %r852;
	wmma.load.a.sync.aligned.row.m16n16k16.shared.f16 	{%r6020, %r6021, %r6022, %r6023, %r6024, %r6025, %r6026, %r6027}, [%r870], %r852;
	wmma.load.a.sync.aligned.row.m16n16k16.shared.f16 	{%r6028, %r6029, %r6030, %r6031, %r6032, %r6033, %r6034, %r6035}, [%r879], %r852;
	wmma.load.a.sync.aligned.row.m16n16k16.shared.f16 	{%r6036, %r6037, %r6038, %r6039, %r6040, %r6041, %r6042, %r6043}, [%r888], %r852;
	wmma.load.a.sync.aligned.row.m16n16k16.shared.f16 	{%r6044, %r6045, %r6046, %r6047, %r6048, %r6049, %r6050, %r6051}, [%r897], %r852;
	wmma.load.a.sync.aligned.row.m16n16k16.shared.f16 	{%r6052, %r6053, %r6054, %r6055, %r6056, %r6057, %r6058, %r6059}, [%r906], %r852;
	wmma.load.a.sync.aligned.row.m16n16k16.shared.f16 	{%r6060, %r6061, %r6062, %r6063, %r6064, %r6065, %r6066, %r6067}, [%r915], %r852;
	wmma.load.b.sync.aligned.row.m16n16k16.shared.f16 	{%r6068, %r6069, %r6070, %r6071, %r6072, %r6073, %r6074, %r6075}, [%r28], %r924;
	wmma.load.b.sync.aligned.row.m16n16k16.shared.f16 	{%r6076, %r6077, %r6078, %r6079, %r6080, %r6081, %r6082, %r6083}, [%r933], %r924;
	wmma.load.b.sync.aligned.row.m16n16k16.shared.f16 	{%r6084, %r6085, %r6086, %r6087, %r6088, %r6089, %r6090, %r6091}, [%r942], %r924;
	wmma.load.b.sync.aligned.row.m16n16k16.shared.f16 	{%r6092, %r6093, %r6094, %r6095, %r6096, %r6097, %r6098, %r6099}, [%r951], %r924;
	wmma.load.b.sync.aligned.row.m16n16k16.shared.f16 	{%r6100, %r6101, %r6102, %r6103, %r6104, %r6105, %r6106, %r6107}, [%r960], %r924;
	wmma.load.b.sync.aligned.row.m16n16k16.shared.f16 	{%r6108, %r6109, %r6110, %r6111, %r6112, %r6113, %r6114, %r6115}, [%r969], %r924;
	wmma.load.b.sync.aligned.row.m16n16k16.shared.f16 	{%r6116, %r6117, %r6118, %r6119, %r6120, %r6121, %r6122, %r6123}, [%r978], %r924;
	wmma.load.b.sync.aligned.row.m16n16k16.shared.f16 	{%r6124, %r6125, %r6126, %r6127, %r6128, %r6129, %r6130, %r6131}, [%r987], %r924;
	wmma.mma.sync.aligned.row.row.m16n16k16.f16.f16 {%r6132, %r6133, %r6134, %r6135}, {%r6004, %r6005, %r6006, %r6007, %r6008, %r6009, %r6010, %r6011}, {%r6068, %r6069, %r6070, %r6071, %r6072, %r6073, %r6074, %r6075}, {%r5880, %r5881, %r5882, %r5883};
	wmma.mma.sync.aligned.row.row.m16n16k16.f16.f16 {%r6136, %r6137, %r6138, %r6139}, {%r6036, %r6037, %r6038, %r6039, %r6040, %r6041, %r6042, %r6043}, {%r6100, %r6101, %r6102, %r6103, %r6104, %r6105, %r6106, %r6107}, {%r6132, %r6133, %r6134, %r6135};
	wmma.mma.sync.aligned.row.row.m16n16k16.f16.f16 {%r6140, %r6141, %r6142, %r6143}, {%r6004, %r6005, %r6006, %r6007, %r6008, %r6009, %r6010, %r6011}, {%r6076, %r6077, %r6078, %r6079, %r6080, %r6081, %r6082, %r6083}, {%r5888, %r5889, %r5890, %r5891};
	wmma.mma.sync.aligned.row.row.m16n16k16.f16.f16 {%r6144, %r6145, %r6146, %r6147}, {%r6036, %r6037, %r6038, %r6039, %r6040, %r6041, %r6042, %r6043}, {%r6108, %r6109, %r6110, %r6111, %r6112, %r6113, %r6114, %r6115}, {%r6140, %r6141, %r6142, %r6143};
	wmma.mma.sync.aligned.row.row.m16n16k16.f16.f16 {%r6148, %r6149, %r6150, %r6151}, {%r6004, %r6005, %r6006, %r6007, %r6008, %r6009, %r6010, %r6011}, {%r6084, %r6085, %r6086, %r6087, %r6088, %r6089, %r6090, %r6091}, {%r5896, %r5897, %r5898, %r5899};
	wmma.mma.sync.aligned.row.row.m16n16k16.f16.f16 {%r6152, %r6153, %r6154, %r6155}, {%r6036, %r6037, %r6038, %r6039, %r6040, %r6041, %r6042, %r6043}, {%r6116, %r6117, %r6118, %r6119, %r6120, %r6121, %r6122, %r6123}, {%r6148, %r6149, %r6150, %r6151};
	wmma.mma.sync.aligned.row.row.m16n16k16.f16.f16 {%r6156, %r6157, %r6158, %r6159}, {%r6004, %r6005, %r6006, %r6007, %r6008, %r6009, %r6010, %r6011}, {%r6092, %r6093, %r6094, %r6095, %r6096, %r6097, %r6098, %r6099}, {%r5904, %r5905, %r5906, %r5907};
	wmma.mma.sync.aligned.row.row.m16n16k16.f16.f16 {%r6160, %r6161, %r6162, %r6163}, {%r6036, %r6037, %r6038, %r6039, %r6040, %r6041, %r6042, %r6043}, {%r6124, %r6125, %r6126, %r6127, %r6128, %r6129, %r6130, %r6131}, {%r6156, %r6157, %r6158, %r6159};
	wmma.mma.sync.aligned.row.row.m16n16k16.f16.f16 {%r6164, %r6165, %r6166, %r6167}, {%r6012, %r6013, %r6014, %r6015, %r6016, %r6017, %r6018, %r6019}, {%r6068, %r6069, %r6070, %r6071, %r6072, %r6073, %r6074, %r6075}, {%r5912, %r5913, %r5914, %r5915};
	wmma.mma.sync.aligned.row.row.m16n16k16.f16.f16 {%r6168, %r6169, %r6170, %r6171}, {%r6044, %r6045, %r6046, %r6047, %r6048, %r6049, %r6050, %r6051}, {%r6100, %r6101, %r6102, %r6103, %r6104, %r6105, %r6106, %r6107}, {%r6164, %r6165, %r6166, %r6167};
	wmma.mma.sync.aligned.row.row.m16n16k16.f16.f16 {%r6172, %r6173, %r6174, %r6175}, {%r6012, %r6013, %r6014, %r6015, %r6016, %r6017, %r6018, %r6019}, {%r6076, %r6077, %r6078, %r6079, %r6080, %r6081, %r6082, %r6083}, {%r5920, %r5921, %r5922, %r5923};
	wmma.mma.sync.aligned.row.row.m16n16k16.f16.f16 {%r6176, %r6177, %r6178, %r6179}, {%r6044, %r6045, %r6046, %r6047, %r6048, %r6049, %r6050, %r6051}, {%r6108, %r6109, %r6110, %r6111, %r6112, %r6113, %r6114, %r6115}, {%r6172, %r6173, %r6174, %r6175};
	wmma.mma.sync.aligned.row.row.m16n16k16.f16.f16 {%r6180, %r6181, %r6182, %r6183}, {%r6012, %r6013, %r6014, %r6015, %r6016, %r6017, %r6018, %r6019}, {%r6084, %r6085, %r6086, %r6087, %r6088, %r6089, %r6090, %r6091}, {%r5928, %r5929, %r5930, %r5931};
	wmma.mma.sync.aligned.row.row.m16n16k16.f16.f16 {%r6184, %r6185, %r6186, %r6187}, {%r6044, %r6045, %r6046, %r6047, %r6048, %r6049, %r6050, %r6051}, {%r6116, %r6117, %r6118, %r6119, %r6120, %r6121, %r6122, %r6123}, {%r6180, %r6181, %r6182, %r6183};
	wmma.mma.sync.aligned.row.row.m16n16k16.f16.f16 {%r6188, %r6189, %r6190, %r6191}, {%r6012, %r6013, %r6014, %r6015, %r6016, %r6017, %r6018, %r6019}, {%r6092, %r6093, %r6094, %r6095, %r6096, %r6097, %r6098, %r6099}, {%r5936, %r5937, %r5938, %r5939};
	wmma.mma.sync.aligned.row.row.m16n16k16.f16.f16 {%r6192, %r6193, %r6194, %r6195}, {%r6044, %r6045, %r6046, %r6047, %r6048, %r6049, %r6050, %r6051}, {%r6124, %r6125, %r6126, %r6127, %r6128, %r6129, %r6130, %r6131}, {%r6188, %r6189, %r6190, %r6191};
	wmma.mma.sync.aligned.row.row.m16n16k16.f16.f16 {%r6196, %r6197, %r6198, %r6199}, {%r6020, %r6021, %r6022, %r6023, %r6024, %r6025, %r6026, %r6027}, {%r6068, %r6069, %r6070, %r6071, %r6072, %r6073, %r6074, %r6075}, {%r5944, %r5945, %r5946, %r5947};
	wmma.mma.sync.aligned.row.row.m16n16k16.f16.f16 {%r6200, %r6201, %r6202, %r6203}, {%r6052, %r6053, %r6054, %r6055, %r6056, %r6057, %r6058, %r6059}, {%r6100, %r6101, %r6102, %r6103, %r6104, %r6105, %r6106, %r6107}, {%r6196, %r6197, %r6198, %r6199};
	wmma.mma.sync.aligned.row.row.m16n16k16.f16.f16 {%r6204, %r6205, %r6206, %r6207}, {%r6020, %r6021, %r6022, %r6023, %r6024, %r6025, %r6026, %r6027}, {%r6076, %r6077, %r6078, %r6079, %r6080, %r6081, %r6082, %r6083}, {%r5952, %r5953, %r5954, %r5955};
	wmma.mma.sync.aligned.row.row.m16n16k16.f16.f16 {%r6208, %r6209, %r6210, %r6211}, {%r6052, %r6053, %r6054, %r6055, %r6056, %r6057, %r6058, %r6059}, {%r6108, %r6109, %r6110, %r6111, %r6112, %r6113, %r6114, %r6115}, {%r6204, %r6205, %r6206, %r6207};
	wmma.mma.sync.aligned.row.row.m16n16k16.f16.f16 {%r6212, %r6213, %r6214, %r6215}, {%r6020, %r6021, %r6022, %r6023, %r6024, %r6025, %r6026, %r6027}, {%r6084, %r6085, %r6086, %r6087, %r6088, %r6089, %r6090, %r6091}, {%r5960, %r5961, %r5962, %r5963};
	wmma.mma.sync.aligned.row.row.m16n16k16.f16.f16 {%r6216, %r6217, %r6218, %r6219}, {%r6052, %r6053, %r6054, %r6055, %r6056, %r6057, %r6058, %r6059}, {%r6116, %r6117, %r6118, %r6119, %r6120, %r6121, %r6122, %r6123}, {%r6212, %r6213, %r6214, %r6215};
	wmma.mma.sync.aligned.row.row.m16n16k16.f16.f16 {%r6220, %r6221, %r6222, %r6223}, {%r6020, %r6021, %r6022, %r6023, %r6024, %r6025, %r6026, %r6027}, {%r6092, %r6093, %r6094, %r6095, %r6096, %r6097, %r6098, %r6099}, {%r5968, %r5969, %r5970, %r5971};
	wmma.mma.sync.aligned.row.row.m16n16k16.f16.f16 {%r6224, %r6225, %r6226, %r6227}, {%r6052, %r6053, %r6054, %r6055, %r6056, %r6057, %r6058, %r6059}, {%r6124, %r6125, %r6126, %r6127, %r6128, %r6129, %r6130, %r6131}, {%r6220, %r6221, %r6222, %r6223};
	wmma.mma.sync.aligned.row.row.m16n16k16.f16.f16 {%r6228, %r6229, %r6230, %r6231}, {%r6028, %r6029, %r6030, %r6031, %r6032, %r6033, %r6034, %r6035}, {%r6068, %r6069, %r6070, %r6071, %r6072, %r6073, %r6074, %r6075}, {%r5976, %r5977, %r5978, %r5979};
	wmma.mma.sync.aligned.row.row.m16n16k16.f16.f16 {%r6232, %r6233, %r6234, %r6235}, {%r6060, %r6061, %r6062, %r6063, %r6064, %r6065, %r6066, %r6067}, {%r6100, %r6101, %r6102, %r6103, %r6104, %r6105, %r6106, %r6107}, {%r6228, %r6229, %r6230, %r6231};
	wmma.mma.sync.aligned.row.row.m16n16k16.f16.f16 {%r6236, %r6237, %r6238, %r6239}, {%r6028, %r6029, %r6030, %r6031, %r6032, %r6033, %r6034, %r6035}, {%r6076, %r6077, %r6078, %r6079, %r6080, %r6081, %r6082, %r6083}, {%r5984, %r5985, %r5986, %r5987};
	wmma.mma.sync.aligned.row.row.m16n16k16.f16.f16 {%r6240, %r6241, %r6242, %r6243}, {%r6060, %r6061, %r6062, %r6063, %r6064, %r6065, %r6066, %r6067}, {%r6108, %r6109, %r6110, %r6111, %r6112, %r6113, %r6114, %r6115}, {%r6236, %r6237, %r6238, %r6239};
	wmma.mma.sync.aligned.row.row.m16n16k16.f16.f16 {%r6244, %r6245, %r6246, %r6247}, {%r6028, %r6029, %r6030, %r6031, %r6032, %r6033, %r6034, %r6035}, {%r6084, %r6085, %r6086, %r6087, %r6088, %r6089, %r6090, %r6091}, {%r5992, %r5993, %r5994, %r5995};
	wmma.mma.sync.aligned.row.row.m16n16k16.f16.f16 {%r6248, %r6249, %r6250, %r6251}, {%r6060, %r6061, %r6062, %r6063, %r6064, %r6065, %r6066, %r6067}, {%r6116, %r6117, %r6118, %r6119, %r6120, %r6121, %r6122, %r6123}, {%r6244, %r6245, %r6246, %r6247};
	wmma.mma.sync.aligned.row.row.m16n16k16.f16.f16 {%r6252, %r6253, %r6254, %r6255}, {%r6028, %r6029, %r6030, %r6031, %r6032, %r6033, %r6034, %r6035}, {%r6092, %r6093, %r6094, %r6095, %r6096, %r6097, %r6098, %r6099}, {%r6000, %r6001, %r6002, %r6003};
	wmma.mma.sync.aligned.row.row.m16n16k16.f16.f16 {%r6256, %r6257, %r6258, %r6259}, {%r6060, %r6061, %r6062, %r6063, %r6064, %r6065, %r6066, %r6067}, {%r6124, %r6125, %r6126, %r6127, %r6128, %r6129, %r6130, %r6131}, {%r6252, %r6253, %r6254, %r6255};
	// begin inline asm
	cp.async.commit_group;

	// end inline asm
	// begin inline asm
	cp.async.wait_group 0;

	// end inline asm
	bar.sync 	0;
	add.s64 	%rd153, %rd288, 384;
	// begin inline asm
	cp.async.ca.shared.global [%r550], [%rd153], 16;

	// end inline asm
	add.s64 	%rd154, %rd220, 1408;
	// begin inline asm
	cp.async.ca.shared.global [%r8], [%rd154], 16;

	// end inline asm
	mul.wide.s32 	%rd242, %r9559, 2;
	add.s64 	%rd155, %rd14, %rd242;
	// begin inline asm
	cp.async.ca.shared.global [%r10], [%rd155], 16;

	// end inline asm
	add.s64 	%rd156, %rd155, %rd1;
	// begin inline asm
	cp.async.ca.shared.global [%r553], [%rd156], 16;

	// end inline asm
	add.s64 	%rd157, %rd156, %rd1;
	// begin inline asm
	cp.async.ca.shared.global [%r554], [%rd157], 16;

	// end inline asm
	add.s64 	%rd158, %rd157, %rd1;
	// begin inline asm
	cp.async.ca.shared.global [%r555], [%rd158], 16;

	// end inline asm
	wmma.load.a.sync.aligned.row.m16n16k16.shared.f16 	{%r6260, %r6261, %r6262, %r6263, %r6264, %r6265, %r6266, %r6267}, [%r1124], %r852;
	wmma.load.a.sync.aligned.row.m16n16k16.shared.f16 	{%r6268, %r6269, %r6270, %r6271, %r6272, %r6273, %r6274, %r6275}, [%r1133], %r852;
	wmma.load.a.sync.aligned.row.m16n16k16.shared.f16 	{%r6276, %r6277, %r6278, %r6279, %r6280, %r6281, %r6282, %r6283}, [%r1142], %r852;
	wmma.load.a.sync.aligned.row.m16n16k16.shared.f16 	{%r6284, %r6285, %r6286, %r6287, %r6288, %r6289, %r6290, %r6291}, [%r1151], %r852;
	wmma.load.a.sync.aligned.row.m16n16k16.shared.f16 	{%r6292, %r6293, %r6294, %r6295, %r6296, %r6297, %r6298, %r6299}, [%r1160], %r852;
	wmma.load.a.sync.aligned.row.m16n16k16.shared.f16 	{%r6300, %r6301, %r6302, %r6303, %r6304, %r6305, %r6306, %r6307}, [%r1169], %r852;
	wmma.load.a.sync.aligned.row.m16n16k16.shared.f16 	{%r6308, %r6309, %r6310, %r6311, %r6312, %r6313, %r6314, %r6315}, [%r1178], %r852;
	wmma.load.a.sync.aligned.row.m16n16k16.shared.f16 	{%r6316, %r6317, %r6318, %r6319, %r6320, %r6321, %r6322, %r6323}, [%r1187], %r852;
	wmma.load.b.sync.aligned.row.m16n16k16.shared.f16 	{%r6324, %r6325, %r6326, %r6327, %r6328, %r6329, %r6330, %r6331}, [%r1196], %r924;
	wmma.load.b.sync.aligned.row.m16n16k16.shared.f16 	{%r6332, %r6333, %r6334, %r6335, %r6336, %r6337, %r6338, %r6339}, [%r1205], %r924;
	wmma.load.b.sync.aligned.row.m16n16k16.shared.f16 	{%r6340, %r6341, %r6342, %r6343, %r6344, %r6345, %r6346, %r6347}, [%r1214], %r924;
	wmma.load.b.sync.aligned.row.m16n16k16.shared.f16 	{%r6348, %r6349, %r6350, %r6351, %r6352, %r6353, %r6354, %r6355}, [%r1223], %r924;
	wmma.load.b.sync.aligned.row.m16n16k16.shared.f16 	{%r6356, %r6357, %r6358, %r6359, %r6360, %r6361, %r6362, %r6363}, [%r1232], %r924;
	wmma.load.b.sync.aligned.row.m16n16k16.shared.f16 	{%r6364, %r6365, %r6366, %r6367, %r6368, %r6369, %r6370, %r6371}, [%r1241], %r924;
	wmma.load.b.sync.aligned.row.m16n16k16.shared.f16 	{%r6372, %r6373, %r6374, %r6375, %r6376, %r6377, %r6378, %r6379}, [%r1250], %r924;
	wmma.load.b.sync.aligned.row.m16n16k16.shared.f16 	{%r6380, %r6381, %r6382, %r6383, %r6384, %r6385, %r6386, %r6387}, [%r1259], %r924;
	wmma.mma.sync.aligned.row.row.m16n16k16.f16.f16 {%r6388, %r6389, %r6390, %r6391}, {%r6260, %r6261, %r6262, %r6263, %r6264, %r6265, %r6266, %r6267}, {%r6324, %r6325, %r6326, %r6327, %r6328, %r6329, %r6330, %r6331}, {%r6136, %r6137, %r6138, %r6139};
	wmma.mma.sync.aligned.row.row.m16n16k16.f16.f16 {%r6392, %r6393, %r6394, %r6395}, {%r6292, %r6293, %r6294, %r6295, %r6296, %r6297, %r6298, %r6299}, {%r6356, %r6357, %r6358, %r6359, %r6360, %r6361, %r6362, %r6363}, {%r6388, %r6389, %r6390, %r6391};
	wmma.mma.sync.aligned.row.row.m16n16k16.f16.f16 {%r6396, %r6397, %r6398, %r6399}, {%r6260, %r6261, %r6262, %r6263, %r6264, %r6265, %r6266, %r6267}, {%r6332, %r6333, %r6334, %r6335, %r6336, %r6337, %r6338, %r6339}, {%r6144, %r6145, %r6146, %r6147};
	wmma.mma.sync.aligned.row.row.m16n16k16.f16.f16 {%r6400, %r6401, %r6402, %r6403}, {%r6292, %r6293, %r6294, %r6295, %r6296, %r6297, %r6298, %r6299}, {%r6364, %r6365, %r6366, %r6367, %r6368, %r6369, %r6370, %r6371}, {%r6396, %r6397, %r6398, %r6399};
	wmma.mma.sync.aligned.row.row.m16n16k16.f16.f16 {%r6404, %r6405, %r6406, %r6407}, {%r6260, %r6261, %r6262, %r6263, %r6264, %r6265, %r6266, %r6267}, {%r6340, %r6341, %r6342, %r6343, %r6344, %r6345, %r6346, %r6347}, {%r6152, %r6153, %r6154, %r6155};
	wmma.mma.sync.aligned.row.row.m16n16k16.f16.f16 {%r6408, %r6409, %r6410, %r6411}, {%r6292, %r6293, %r6294, %r6295, %r6296, %r6297, %r6298, %r6299}, {%r6372, %r6373, %r6374, %r6375, %r6376, %r6377, %r6378, %r6379}, {%r6404, %r6405, %r6406, %r6407};
	wmma.mma.sync.aligned.row.row.m16n16k16.f16.f16 {%r6412, %r6413, %r6414, %r6415}, {%r6260, %r6261, %r6262, %r6263, %r6264, %r6265, %r6266, %r6267}, {%r6348, %r6349, %r6350, %r6351, %r6352, %r6353, %r6354, %r6355}, {%r6160, %r6161, %r6162, %r6163};
	wmma.mma.sync.aligned.row.row.m16n16k16.f16.f16 {%r6416, %r6417, %r6418, %r6419}, {%r6292, %r6293, %r6294, %r6295, %r6296, %r6297, %r6298, %r6299}, {%r6380, %r6381, %r6382, %r6383, %r6384, %r6385, %r6386, %r6387}, {%r6412, %r6413, %r6414, %r6415};
	wmma.mma.sync.aligned.row.row.m16n16k16.f16.f16 {%r6420, %r6421, %r6422, %r6423}, {%r6268, %r6269, %r6270, %r6271, %r6272, %r6273, %r6274, %r6275}, {%r6324, %r6325, %r6326, %r6327, %r6328, %r6329, %r6330, %r6331}, {%r6168, %r6169, %r6170, %r6171};
	wmma.mma.sync.aligned.row.row.m16n16k16.f16.f16 {%r6424, %r6425, %r6426, %r6427}, {%r6300, %r6301, %r6302, %r6303, %r6304, %r6305, %r6306, %r6307}, {%r6356, %r6357, %r6358, %r6359, %r6360, %r6361, %r6362, %r6363}, {%r6420, %r6421, %r6422, %r6423};
	wmma.mma.sync.aligned.row.row.m16n16k16.f16.f16 {%r6428, %r6429, %r6430, %r6431}, {%r6268, %r6269, %r6270, %r6271, %r6272, %r6273, %r6274, %r6275}, {%r6332, %r6333, %r6334, %r6335, %r6336, %r6337, %r6338, %r6339}, {%r6176, %r6177, %r6178, %r6179};
	wmma.mma.sync.aligned.row.row.m16n16k16.f16.f16 {%r6432, %r6433, %r6434, %r6435}, {%r6300, %r6301, %r6302, %r6303, %r6304, %r6305, %r6306, %r6307}, {%r6364, %r6365, %r6366, %r6367, %r6368, %r6369, %r6370, %r6371}, {%r6428, %r6429, %r6430, %r6431};
	wmma.mma.sync.aligned.row.row.m16n16k16.f16.f16 {%r6436, %r6437, %r6438, %r6439}, {%r6268, %r6269, %r6270, %r6271, %r6272, %r6273, %r6274, %r6275}, {%r6340, %r6341, %r6342, %r6343, %r6344, %r6345, %r6346, %r6347}, {%r6184, %r6185, %r6186, %r6187};
	wmma.mma.sync.aligned.row.row.m16n16k16.f16.f16 {%r6440, %r6441, %r6442, %r6443}, {%r6300, %r6301, %r6302, %r6303, %r6304, %r6305, %r6306, %r6307}, {%r6372, %r6373, %r6374, %r6375, %r6376, %r6377, %r6378, %r6379}, {%r6436, %r6437, %r6438, %r6439};
	wmma.mma.sync.aligned.row.row.m16n16k16.f16.f16 {%r6444, %r6445, %r6446, %r6447}, {%r6268, %r6269, %r6270, %r6271, %r6272, %r6273, %r6274, %r6275}, {%r6348, %r6349, %r6350, %r6351, %r6352, %r6353, %r6354, %r6355}, {%r6192, %r6193, %r6194, %r6195};
	wmma.mma.sync.aligned.row.row.m16n16k16.f16.f16 {%r6448, %r6449, %r6450, %r6451}, {%r6300, %r6301, %r6302, %r6303, %r6304, %r6305, %r6306, %r6307}, {%r6380, %r6381, %r6382, %r6383, %r6384, %r6385, %r6386, %r6387}, {%r6444, %r6445, %r6446, %r6447};
	wmma.mma.sync.aligned.row.row.m16n16k16.f16.f16 {%r6452, %r6453, %r6454, %r6455}, {%r6276, %r6277, %r6278, %r6279, %r6280, %r6281, %r6282, %r6283}, {%r6324, %r6325, %r6326, %r6327, %r6328, %r6329, %r6330, %r6331}, {%r6200, %r6201, %r6202, %r6203};
	wmma.mma.sync.aligned.row.row.m16n16k16.f16.f16 {%r6456, %r6457, %r6458, %r6459}, {%r6308, %r6309, %r6310, %r6311, %r6312, %r6313, %r6314, %r6315}, {%r6356, %r6357, %r6358, %r6359, %r6360, %r6361, %r6362, %r6363}, {%r6452, %r6453, %r6454, %r6455};
	wmma.mma.sync.aligned.row.row.m16n16k16.f16.f16 {%r6460, %r6461, %r6462, %r6463}, {%r6276, %r6277, %r6278, %r6279, %r6280, %r6281, %r6282, %r6283}, {%r6332, %r6333, %r6334, %r6335, %r6336, %r6337, %r6338, %r6339}, {%r6208, %r6209, %r6210, %r6211};
	wmma.mma.sync.aligned.row.row.m16n16k16.f16.f16 {%r6464, %r6465, %r6466, %r6467}, {%r6308, %r6309, %r6310, %r6311, %r6312, %r6313, %r6314, %r6315}, {%r6364, %r6365, %r6366, %r6367, %r6368, %r6369, %r6370, %r6371}, {%r6460, %r6461, %r6462, %r6463};
	wmma.mma.sync.aligned.row.row.m16n16k16.f16.f16 {%r6468, %r6469, %r6470, %r6471}, {%r6276, %r6277, %r6278, %r6279, %r6280, %r6281, %r6282, %r6283}, {%r6340, %r6341, %r6342, %r6343, %r6344, %r6345, %r6346, %r6347}, {%r6216, %r6217, %r6218, %r6219};
	wmma.mma.sync.aligned.row.row.m16n16k16.f16.f16 {%r6472, %r6473, %r6474, %r6475}, {%r6308, %r6309, %r6310, %r6311, %r6312, %r6313, %r6314, %r6315}, {%r6372, %r6373, %r6374, %r6375, %r6376, %r6377, %r6378, %r6379}, {%r6468, %r6469, %r6470, %r6471};
	wmma.mma.sync.aligned.row.row.m16n16k16.f16.f16 {%r6476, %r6477, %r6478, %r6479}, {%r6276, %r6277, %r6278, %r6279, %r6280, %r6281, %r6282, %r6283}, {%r6348, %r6349, %r6350, %r6351, %r6352, %r6353, %r6354, %r6355}, {%r6224, %r6225, %r6226, %r6227};
	wmma.mma.sync.aligned.row.row.m16n16k16.f16.f16 {%r6480, %r6481, %r6482, %r6483}, {%r6308, %r6309, %r6310, %r6311, %r6312, %r6313, %r6314, %r6315}, {%r6380, %r6381, %r6382, %r6383, %r6384, %r6385, %r6386, %r6387}, {%r6476, %r6477, %r6478, %r6479};
	wmma.mma.sync.aligned.row.row.m16n16k16.f16.f16 {%r6484, %r6485, %r6486, %r6487}, {%r6284, %r6285, %r6286, %r6287, %r6288, %r6289, %r6290, %r6291}, {%r6324, %r6325, %r6326, %r6327, %r6328, %r6329, %r6330, %r6331}, {%r6232, %r6233, %r6234, %r6235};
	wmma.mma.sync.aligned.row.row.m16n16k16.f16.f16 {%r6488, %r6489, %r6490, %r6491}, {%r6316, %r6317, %r6318, %r6319, %r6320, %r6321, %r6322, %r6323}, {%r6356, %r6357, %r6358, %r6359, %r6360, %r6361, %r6362, %r6363}, {%r6484, %r6485, %r6486, %r6487};
	wmma.mma.sync.aligned.row.row.m16n16k16.f16.f16 {%r6492, %r6493, %r6494, %r6495}, {%r6284, %r6285, %r6286, %r6287, %r6288, %r6289, %r6290, %r6291}, {%r6332, %r6333, %r6334, %r6335, %r6336, %r6337, %r6338, %r6339}, {%r6240, %r6241, %r6242, %r6243};
	wmma.mma.sync.aligned.row.row.m16n16k16.f16.f16 {%r6496, %r6497, %r6498, %r6499}, {%r6316, %r6317, %r6318, %r6319, %r6320, %r6321, %r6322, %r6323}, {%r6364, %r6365, %r6366, %r6367, %r6368, %r6369, %r6370, %r6371}, {%r6492, %r6493, %r6494, %r6495};
	wmma.mma.sync.aligned.row.row.m16n16k16.f16.f16 {%r6500, %r6501, %r6502, %r6503}, {%r6284, %r6285, %r6286, %r6287, %r6288, %r6289, %r6290, %r6291}, {%r6340, %r6341, %r6342, %r6343, %r6344, %r6345, %r6346, %r6347}, {%r6248, %r6249, %r6250, %r6251};
	wmma.mma.sync.aligned.row.row.m16n16k16.f16.f16 {%r6504, %r6505, %r6506, %r6507}, {%r6316, %r6317, %r6318, %r6319, %r6320, %r6321, %r6322, %r6323}, {%r6372, %r6373, %r6374, %r6375, %r6376, %r6377, %r6378, %r6379}, {%r6500, %r6501, %r6502, %r6503};
	wmma.mma.sync.aligned.row.row.m16n16k16.f16.f16 {%r6508, %r6509, %r6510, %r6511}, {%r6284, %r6285, %r6286, %r6287, %r6288, %r6289, %r6290, %r6291}, {%r6348, %r6349, %r6350, %r6351, %r6352, %r6353, %r6354, %r6355}, {%r6256, %r6257, %r6258, %r6259};
	wmma.mma.sync.aligned.row.row.m16n16k16.f16.f16 {%r6512, %r6513, %r6514, %r6515}, {%r6316, %r6317, %r6318, %r6319, %r6320, %r6321, %r6322, %r6323}, {%r6380, %r6381, %r6382, %r6383, %r6384, %r6385, %r6386, %r6387}, {%r6508, %r6509, %r6510, %r6511};
	// begin inline asm
	cp.async.commit_group;

	// end inline asm
	// begin inline asm
	cp.async.wait_group 0;

	// end inline asm
	bar.sync 	0;
	add.s64 	%rd159, %rd288, 448;
	// begin inline asm
	cp.async.ca.shared.global [%r645], [%rd159], 16;

	// end inline asm
	add.s64 	%rd160, %rd220, 1472;
	// begin inline asm
	cp.async.ca.shared.global [%r646], [%rd160], 16;

	// end inline asm
	mul.wide.s32 	%rd243, %r9560, 2;
	add.s64 	%rd161, %rd14, %rd243;
	// begin inline asm
	cp.async.ca.shared.global [%r827], [%rd161], 16;

	// end inline asm
	add.s64 	%rd162, %rd161, %rd1;
	// begin inline asm
	cp.async.ca.shared.global [%r828], [%rd162], 16;

	// end inline asm
	add.s64 	%rd163, %rd162, %rd1;
	// begin inline asm
	cp.async.ca.shared.global [%r25], [%rd163], 16;

	// end inline asm
	add.s64 	%rd164, %rd163, %rd1;
	// begin inline asm
	cp.async.ca.shared.global [%r26], [%rd164], 16;

	// end inline asm
	wmma.load.a.sync.aligned.row.m16n16k16.shared.f16 	{%r6516, %r6517, %r6518, %r6519, %r6520, %r6521, %r6522, %r6523}, [%r27], %r852;
	wmma.load.a.sync.aligned.row.m16n16k16.shared.f16 	{%r6524, %r6525, %r6526, %r6527, %r6528, %r6529, %r6530, %r6531}, [%r861], %r852;
	wmma.load.a.sync.aligned.row.m16n16k16.shared.f16 	{%r6532, %r6533, %r6534, %r6535, %r6536, %r6537, %r6538, %r6539}, [%r870], %r852;
	wmma.load.a.sync.aligned.row.m16n16k16.shared.f16 	{%r6540, %r6541, %r6542, %r6543, %r6544, %r6545, %r6546, %r6547}, [%r879], %r852;
	wmma.load.a.sync.aligned.row.m16n16k16.shared.f16 	{%r6548, %r6549, %r6550, %r6551, %r6552, %r6553, %r6554, %r6555}, [%r888], %r852;
	wmma.load.a.sync.aligned.row.m16n16k16.shared.f16 	{%r6556, %r6557, %r6558, %r6559, %r6560, %r6561, %r6562, %r6563}, [%r897], %r852;
	wmma.load.a.sync.aligned.row.m16n16k16.shared.f16 	{%r6564, %r6565, %r6566, %r6567, %r6568, %r6569, %r6570, %r6571}, [%r906], %r852;
	wmma.load.a.sync.aligned.row.m16n16k16.shared.f16 	{%r6572, %r6573, %r6574, %r6575, %r6576, %r6577, %r6578, %r6579}, [%r915], %r852;
	wmma.load.b.sync.aligned.row.m16n16k16.shared.f16 	{%r6580, %r6581, %r6582, %r6583, %r6584, %r6585, %r6586, %r6587}, [%r28], %r924;
	wmma.load.b.sync.aligned.row.m16n16k16.shared.f16 	{%r6588, %r6589, %r6590, %r6591, %r6592, %r6593, %r6594, %r6595}, [%r933], %r924;
	wmma.load.b.sync.aligned.row.m16n16k16.shared.f16 	{%r6596, %r6597, %r6598, %r6599, %r6600, %r6601, %r6602, %r6603}, [%r942], %r924;
	wmma.load.b.sync.aligned.row.m16n16k16.shared.f16 	{%r6604, %r6605, %r6606, %r6607, %r6608, %r6609, %r6610, %r6611}, [%r951], %r924;
	wmma.load.b.sync.aligned.row.m16n16k16.shared.f16 	{%r6612, %r6613, %r6614, %r6615, %r6616, %r6617, %r6618, %r6619}, [%r960], %r924;
	wmma.load.b.sync.aligned.row.m16n16k16.shared.f16 	{%r6620, %r6621, %r6622, %r6623, %r6624, %r6625, %r6626, %r6627}, [%r969], %r924;
	wmma.load.b.sync.aligned.row.m16n16k16.shared.f16 	{%r6628, %r6629, %r6630, %r6631, %r6632, %r6633, %r6634, %r6635}, [%r978], %r924;
	wmma.load.b.sync.aligned.row.m16n16k16.shared.f16 	{%r6636, %r6637, %r6638, %r6639, %r6640, %r6641, %r6642, %r6643}, [%r987], %r924;
	wmma.mma.sync.aligned.row.row.m16n16k16.f16.f16 {%r6644, %r6645, %r6646, %r6647}, {%r6516, %r6517, %r6518, %r6519, %r6520, %r6521, %r6522, %r6523}, {%r6580, %r6581, %r6582, %r6583, %r6584, %r6585, %r6586, %r6587}, {%r6392, %r6393, %r6394, %r6395};
	wmma.mma.sync.aligned.row.row.m16n16k16.f16.f16 {%r6648, %r6649, %r6650, %r6651}, {%r6548, %r6549, %r6550, %r6551, %r6552, %r6553, %r6554, %r6555}, {%r6612, %r6613, %r6614, %r6615, %r6616, %r6617, %r6618, %r6619}, {%r6644, %r6645, %r6646, %r6647};
	wmma.mma.sync.aligned.row.row.m16n16k16.f16.f16 {%r6652, %r6653, %r6654, %r6655}, {%r6516, %r6517, %r6518, %r6519, %r6520, %r6521, %r6522, %r6523}, {%r6588, %r6589, %r6590, %r6591, %r6592, %r6593, %r6594, %r6595}, {%r6400, %r6401, %r6402, %r6403};
	wmma.mma.sync.aligned.row.row.m16n16k16.f16.f16 {%r6656, %r6657, %r6658, %r6659}, {%r6548, %r6549, %r6550, %r6551, %r6552, %r6553, %r6554, %r6555}, {%r6620, %r6621, %r6622, %r6623, %r6624, %r6625, %r6626, %r6627}, {%r6652, %r6653, %r6654, %r6655};
	wmma.mma.sync.aligned.row.row.m16n16k16.f16.f16 {%r6660, %r6661, %r6662, %r6663}, {%r6516, %r6517, %r6518, %r6519, %r6520, %r6521, %r6522, %r6523}, {%r6596, %r6597, %r6598, %r6599, %r6600, %r6601, %r6602, %r6603}, {%r6408, %r6409, %r6410, %r6411};
	wmma.mma.sync.aligned.row.row.m16n16k16.f16.f16 {%r6664, %r6665, %r6666, %r6667}, {%r6548, %r6549, %r6550, %r6551, %r6552, %r6553, %r6554, %r6555}, {%r6628, %r6629, %r6630, %r6631, %r6632, %r6633, %r6634, %r6635}, {%r6660, %r6661, %r6662, %r6663};
	wmma.mma.sync.aligned.row.row.m16n16k16.f16.f16 {%r6668, %r6669, %r6670, %r6671}, {%r6516, %r6517, %r6518, %r6519, %r6520, %r6521, %r6522, %r6523}, {%r6604, %r6605, %r6606, %r6607, %r6608, %r6609, %r6610, %r6611}, {%r6416, %r6417, %r6418, %r6419};
	wmma.mma.sync.aligned.row.row.m16n16k16.f16.f16 {%r6672, %r6673, %r6674, %r6675}, {%r6548, %r6549, %r6550, %r6551, %r6552, %r6553, %r6554, %r6555}, {%r6636, %r6637, %r6638, %r6639, %r6640, %r6641, %r6642, %r6643}, {%r6668, %r6669, %r6670, %r6671};
	wmma.mma.sync.aligned.row.row.m16n16k16.f16.f16 {%r6676, %r6677, %r6678, %r6679}, {%r6524, %r6525, %r6526, %r6527, %r6528, %r6529, %r6530, %r6531}, {%r6580, %r6581, %r6582, %r6583, %r6584, %r6585, %r6586, %r6587}, {%r6424, %r6425, %r6426, %r6427};
	wmma.mma.sync.aligned.row.row.m16n16k16.f16.f16 {%r6680, %r6681, %r6682, %r6683}, {%r6556, %r6557, %r6558, %r6559, %r6560, %r6561, %r6562, %r6563}, {%r6612, %r6613, %r6614, %r6615, %r6616, %r6617, %r6618, %r6619}, {%r6676, %r6677, %r6678, %r6679};
	wmma.mma.sync.aligned.row.row.m16n16k16.f16.f16 {%r6684, %r6685, %r6686, %r6687}, {%r6524, %r6525, %r6526, %r6527, %r6528, %r6529, %r6530, %r6531}, {%r6588, %r6589, %r6590, %r6591, %r6592, %r6593, %r6594, %r6595}, {%r6432, %r6433, %r6434, %r6435};
	wmma.mma.sync.aligned.row.row.m16n16k16.f16.f16 {%r6688, %r6689, %r6690, %r6691}, {%r6556, %r6557, %r6558, %r6559, %r6560, %r6561, %r6562, %r6563}, {%r6620, %r6621, %r6622, %r6623, %r6624, %r6625, %r6626, %r6627}, {%r6684, %r6685, %r6686, %r6687};
	wmma.mma.sync.aligned.row.row.m16n16k16.f16.f16 {%r6692, %r6693, %r6694, %r6695}, {%r6524, %r6525, %r6526, %r6527, %r6528, %r6529, %r6530, %r6531}, {%r6596, %r6597, %r6598, %r6599, %r6600, %r6601, %r6602, %r6603}, {%r6440, %r6441, %r6442, %r6443};
	wmma.mma.sync.aligned.row.row.m16n16k16.f16.f16 {%r6696, %r6697, %r6698, %r6699}, {%r6556, %r6557, %r6558, %r6559, %r6560, %r6561, %r6562, %r6563}, {%r6628, %r6629, %r6630, %r6631, %r6632, %r6633, %r6634, %r6635}, {%r6692, %r6693, %r6694, %r6695};
	wmma.mma.sync.aligned.row.row.m16n16k16.f16.f16 {%r6700, %r6701, %r6702, %r6703}, {%r6524, %r6525, %r6526, %r6527, %r6528, %r6529, %r6530, %r6531}, {%r6604, %r6605, %r6606, %r6607, %r6608, %r6609, %r6610, %r6611}, {%r6448, %r6449, %r6450, %r6451};
	wmma.mma.sync.aligned.row.row.m16n16k16.f16.f16 {%r6704, %r6705, %r6706, %r6707}, {%r6556, %r6557, %r6558, %r6559, %r6560, %r6561, %r6562, %r6563}, {%r6636, %r6637, %r6638, %r6639, %r6640, %r6641, %r6642, %r6643}, {%r6700, %r6701, %r6702, %r6703};
	wmma.mma.sync.aligned.row.row.m16n16k16.f16.f16 {%r6708, %r6709, %r6710, %r6711}, {%r6532, %r6533, %r6534, %r6535, %r6536, %r6537, %r6538, %r6539}, {%r6580, %r6581, %r6582, %r6583, %r6584, %r6585, %r6586, %r6587}, {%r6456, %r6457, %r6458, %r6459};
	wmma.mma.sync.aligned.row.row.m16n16k16.f16.f16 {%r6712, %r6713, %r6714, %r6715}, {%r6564, %r6565, %r6566, %r6567, %r6568, %r6569, %r6570, %r6571}, {%r6612, %r6613, %r6614, %r6615, %r6616, %r6617, %r6618, %r6619}, {%r6708, %r6709, %r6710, %r6711};
	wmma.mma.sync.aligned.row.row.m16n16k16.f16.f16 {%r6716, %r6717, %r6718, %r6719}, {%r6532, %r6533, %r6534, %r6535, %r6536, %r6537, %r6538, %r6539}, {%r6588, %r6589, %r6590, %r6591, %r6592, %r6593, %r6594, %r6595}, {%r6464, %r6465, %r6466, %r6467};
	wmma.mma.sync.aligned.row.row.m16n16k16.f16.f16 {%r6720, %r6721, %r6722, %r6723}, {%r6564, %r6565, %r6566, %r6567, %r6568, %r6569, %r6570, %r6571}, {%r6620, %r6621, %r6622, %r6623, %r6624, %r6625, %r6626, %r6627}, {%r6716, %r6717, %r6718, %r6719};
	wmma.mma.sync.aligned.row.row.m16n16k16.f16.f16 {%r6724, %r6725, %r6726, %r6727}, {%r6532, %r6533, %r6534, %r6535, %r6536, %r6537, %r6538, %r6539}, {%r6596, %r6597, %r6598, %r6599, %r6600, %r6601, %r6602, %r6603}, {%r6472, %r6473, %r6474, %r6475};
	wmma.mma.sync.aligned.row.row.m16n16k16.f16.f16 {%r6728, %r6729, %r6730, %r6731}, {%r6564, %r6565, %r6566, %r6567, %r6568, %r6569, %r6570, %r6571}, {%r6628, %r6629, %r6630, %r6631, %r6632, %r6633, %r6634, %r6635}, {%r6724, %r6725, %r6726, %r6727};
	wmma.mma.sync.aligned.row.row.m16n16k16.f16.f16 {%r6732, %r6733, %r6734, %r6735}, {%r6532, %r6533, %r6534, %r6535, %r6536, %r6537, %r6538, %r6539}, {%r6604, %r6605, %r6606, %r6607, %r6608, %r6609, %r6610, %r6611}, {%r6480, %r6481, %r6482, %r6483};
	wmma.mma.sync.aligned.row.row.m16n16k16.f16.f16 {%r6736, %r6737, %r6738, %r6739}, {%r6564, %r6565, %r6566, %r6567, %r6568, %r6569, %r6570, %r6571}, {%r6636, %r6637, %r6638, %r6639, %r6640, %r6641, %r6642, %r6643}, {%r6732, %r6733, %r6734, %r6735};
	wmma.mma.sync.aligned.row.row.m16n16k16.f16.f16 {%r6740, %r6741, %r6742, %r6743}, {%r6540, %r6541, %r6542, %r6543, %r6544, %r6545, %r6546, %r6547}, {%r6580, %r6581, %r6582, %r6583, %r6584, %r6585, %r6586, %r6587}, {%r6488, %r6489, %r6490, %r6491};
	wmma.mma.sync.aligned.row.row.m16n16k16.f16.f16 {%r6744, %r6745, %r6746, %r6747}, {%r6572, %r6573, %r6574, %r6575, %r6576, %r6577, %r6578, %r6579}, {%r6612, %r6613, %r6614, %r6615, %r6616, %r6617, %r6618, %r6619}, {%r6740, %r6741, %r6742, %r6743};
	wmma.mma.sync.aligned.row.row.m16n16k16.f16.f16 {%r6748, %r6749, %r6750, %r6751}, {%r6540, %r6541, %r6542, %r6543, %r6544, %r6545, %r6546, %r6547}, {%r6588, %r6589, %r6590, %r6591, %r6592, %r6593, %r6594, %r6595}, {%r6496, %r6497, %r6498, %r6499};
	wmma.mma.sync.aligned.row.row.m16n16k16.f16.f16 {%r6752, %r6753, %r6754, %r6755}, {%r6572, %r6573, %r6574, %r6575, %r6576, %r6577, %r6578, %r6579}, {%r6620, %r6621, %r6622, %r6623, %r6624, %r6625, %r6626, %r6627}, {%r6748, %r6749, %r6750, %r6751};
	wmma.mma.sync.aligned.row.row.m16n16k16.f16.f16 {%r6756, %r6757, %r6758, %r6759}, {%r6540, %r6541, %r6542, %r6543, %r6544, %r6545, %r6546, %r6547}, {%r6596, %r6597, %r6598, %r6599, %r6600, %r6601, %r6602, %r6603}, {%r6504, %r6505, %r6506, %r6507};
	wmma.mma.sync.aligned.row.row.m16n16k16.f16.f16 {%r6760, %r6761, %r6762, %r6763}, {%r6572, %r6573, %r6574, %r6575, %r6576, %r6577, %r6578, %r6579}, {%r6628, %r6629, %r6630, %r6631, %r6632, %r6633, %r6634, %r6635}, {%r6756, %r6757, %r6758, %r6759};
	wmma.mma.sync.aligned.row.row.m16n16k16.f16.f16 {%r6764, %r6765, %r6766, %r6767}, {%r6540, %r6541, %r6542, %r6543, %r6544, %r6545, %r6546, %r6547}, {%r6604, %r6605, %r6606, %r6607, %r6608, %r6609, %r6610, %r6611}, {%r6512, %r6513, %r6514, %r6515};
	wmma.mma.sync.aligned.row.row.m16n16k16.f16.f16 {%r6768, %r6769, %r6770, %r6771}, {%r6572, %r6573, %r6574, %r6575, %r6576, %r6577, %r6578, %r6579}, {%r6636, %r6637, %r6638, %r6639, %r6640, %r6641, %r6642, %r6643}, {%r6764, %r6765, %r6766, %r6767};
	// begin inline asm
	cp.async.commit_group;

	// end inline asm
	// begin inline asm
	cp.async.wait_group 0;

	// end inline asm
	bar.sync 	0;
	add.s64 	%rd165, %rd288, 512;
	// begin inline asm
	cp.async.ca.shared.global [%r550], [%rd165], 16;

	// end inline asm
	add.s64 	%rd166, %rd220, 1536;
	// begin inline asm
	cp.async.ca.shared.global [%r8], [%rd166], 16;

	// end inline asm
	mul.wide.s32 	%rd244, %r9561, 2;
	add.s64 	%rd167, %rd14, %rd244;
	// begin inline asm
	cp.async.ca.shared.global [%r10], [%rd167], 16;

	// end inline asm
	add.s64 	%rd168, %rd167, %rd1;
	// begin inline asm
	cp.async.ca.shared.global [%r553], [%rd168], 16;

	// end inline asm
	add.s64 	%rd169, %rd168, %rd1;
	// begin inline asm
	cp.async.ca.shared.global [%r554], [%rd169], 16;

	// end inline asm
	add.s64 	%rd170, %rd169, %rd1;
	// begin inline asm
	cp.async.ca.shared.global [%r555], [%rd170], 16;

	// end inline asm
	wmma.load.a.sync.aligned.row.m16n16k16.shared.f16 	{%r6772, %r6773, %r6774, %r6775, %r6776, %r6777, %r6778, %r6779}, [%r1124], %r852;
	wmma.load.a.sync.aligned.row.m16n16k16.shared.f16 	{%r6780, %r6781, %r6782, %r6783, %r6784, %r6785, %r6786, %r6787}, [%r1133], %r852;
	wmma.load.a.sync.aligned.row.m16n16k16.shared.f16 	{%r6788, %r6789, %r6790, %r6791, %r6792, %r6793, %r6794, %r6795}, [%r1142], %r852;
	wmma.load.a.sync.aligned.row.m16n16k16.shared.f16 	{%r6796, %r6797, %r6798, %r6799, %r6800, %r6801, %r6802, %r6803}, [%r1151], %r852;
	wmma.load.a.sync.aligned.row.m16n16k16.shared.f16 	{%r6804, %r6805, %r6806, %r6807, %r6808, %r6809, %r6810, %r6811}, [%r1160], %r852;
	wmma.load.a.sync.aligned.row.m16n16k16.shared.f16 	{%r6812, %r6813, %r6814, %r6815, %r6816, %r6817, %r6818, %r6819}, [%r1169], %r852;
	wmma.load.a.sync.aligned.row.m16n16k16.shared.f16 	{%r6820, %r6821, %r6822, %r6823, %r6824, %r6825, %r6826, %r6827}, [%r1178], %r852;
	wmma.load.a.sync.aligned.row.m16n16k16.shared.f16 	{%r6828, %r6829, %r6830, %r6831, %r6832, %r6833, %r6834, %r6835}, [%r1187], %r852;
	wmma.load.b.sync.aligned.row.m16n16k16.shared.f16 	{%r6836, %r6837, %r6838, %r6839, %r6840, %r6841, %r6842, %r6843}, [%r1196], %r924;
	wmma.load.b.sync.aligned.row.m16n16k16.shared.f16 	{%r6844, %r6845, %r6846, %r6847, %r6848, %r6849, %r6850, %r6851}, [%r1205], %r924;
	wmma.load.b.sync.aligned.row.m16n16k16.shared.f16 	{%r6852, %r6853, %r6854, %r6855, %r6856, %r6857, %r6858, %r6859}, [%r1214], %r924;
	wmma.load.b.sync.aligned.row.m16n16k16.shared.f16 	{%r6860, %r6861, %r6862, %r6863, %r6864, %r6865, %r6866, %r6867}, [%r1223], %r924;
	wmma.load.b.sync.aligned.row.m16n16k16.shared.f16 	{%r6868, %r6869, %r6870, %r6871, %r6872, %r6873, %r6874, %r6875}, [%r1232], %r924;
	wmma.load.b.sync.aligned.row.m16n16k16.shared.f16 	{%r6876, %r6877, %r6878, %r6879, %r6880, %r6881, %r6882, %r6883}, [%r1241], %r924;
	wmma.load.b.sync.aligned.row.m16n16k16.shared.f16 	{%r6884, %r6885, %r6886, %r6887, %r6888, %r6889, %r6890, %r6891}, [%r1250], %r924;
	wmma.load.b.sync.aligned.row.m16n16k16.shared.f16 	{%r6892, %r6893, %r6894, %r6895, %r6896, %r6897, %r6898, %r6899}, [%r1259], %r924;
	wmma.mma.sync.aligned.row.row.m16n16k16.f16.f16 {%r6900, %r6901, %r6902, %r6903}, {%r6772, %r6773, %r6774, %r6775, %r6776, %r6777, %r6778, %r6779}, {%r6836, %r6837, %r6838, %r6839, %r6840, %r6841, %r6842, %r6843}, {%r6648, %r6649, %r6650, %r6651};
	wmma.mma.sync.aligned.row.row.m16n16k16.f16.f16 {%r6904, %r6905, %r6906, %r6907}, {%r6804, %r6805, %r6806, %r6807, %r6808, %r6809, %r6810, %r6811}, {%r6868, %r6869, %r6870, %r6871, %r6872, %r6873, %r6874, %r6875}, {%r6900, %r6901, %r6902, %r6903};
	wmma.mma.sync.aligned.row.row.m16n16k16.f16.f16 {%r6908, %r6909, %r6910, %r6911}, {%r6772, %r6773, %r6774, %r6775, %r6776, %r6777, %r6778, %r6779}, {%r6844, %r6845, %r6846, %r6847, %r6848, %r6849, %r6850, %r6851}, {%r6656, %r6657, %r6658, %r6659};
	wmma.mma.sync.aligned.row.row.m16n16k16.f16.f16 {%r6912, %r6913, %r6914, %r6915}, {%r6804, %r6805, %r6806, %r6807, %r6808, %r6809, %r6810, %r6811}, {%r6876, %r6877, %r6878, %r6879, %r6880, %r6881, %r6882, %r6883}, {%r6908, %r6909, %r6910, %r6911};
	wmma.mma.sync.aligned.row.row.m16n16k16.f16.f16 {%r6916, %r6917, %r6918, %r6919}, {%r6772, %r6773, %r6774, %r6775, %r6776, %r6777, %r6778, %r6779}, {%r6852, %r6853, %r6854, %r6855, %r6856, %r6857, %r6858, %r6859}, {%r6664, %r6665, %r6666, %r6667};
	wmma.mma.sync.aligned.row.row.m16n16k16.f16.f16 {%r6920, %r6921, %r6922, %r6923}, {%r6804, %r6805, %r6806, %r6807, %r6808, %r6809, %r6810, %r6811}, {%r6884, %r6885, %r6886, %r6887, %r6888, %r6889, %r6890, %r6891}, {%r6916, %r6917, %r6918, %r6919};
	wmma.mma.sync.aligned.row.row.m16n16k16.f16.f16 {%r6924, %r6925, %r6926, %r6927}, {%r6772, %r6773, %r6774, %r6775, %r6776, %r6777, %r6778, %r6779}, {%r6860, %r6861, %r6862, %r6863, %r6864, %r6865, %r6866, %r6867}, {%r6672, %r6673, %r6674, %r6675};
	wmma.mma.sync.aligned.row.row.m16n16k16.f16.f16 {%r6928, %r6929, %r6930, %r6931}, {%r6804, %r6805, %r6806, %r6807, %r6808, %r6809, %r6810, %r6811}, {%r6892, %r6893, %r6894, %r6895, %r6896, %r6897, %r6898, %r6899}, {%r6924, %r6925, %r6926, %r6927};
	wmma.mma.sync.aligned.row.row.m16n16k16.f16.f16 {%r6932, %r6933, %r6934, %r6935}, {%r6780, %r6781, %r6782, %r6783, %r6784, %r6785, %r6786, %r6787}, {%r6836, %r6837, %r6838, %r6839, %r6840, %r6841, %r6842, %r6843}, {%r6680, %r6681, %r6682, %r6683};
	wmma.mma.sync.aligned.row.row.m16n16k16.f16.f16 {%r6936, %r6937, %r6938, %r6939}, {%r6812, %r6813, %r6814, %r6815, %r6816, %r6817, %r6818, %r6819}, {%r6868, %r6869, %r6870, %r6871, %r6872, %r6873, %r6874, %r6875}, {%r6932, %r6933, %r6934, %r6935};
	wmma.mma.sync.aligned.row.row.m16n16k16.f16.f16 {%r6940, %r6941, %r6942, %r6943}, {%r6780, %r6781, %r6782, %r6783, %r6784, %r6785, %r6786, %r6787}, {%r6844, %r6845, %r6846, %r6847, %r6848, %r6849, %r6850, %r6851}, {%r6688, %r6689, %r6690, %r6691};
	wmma.mma.sync.aligned.row.row.m16n16k16.f16.f16 {%r6944, %r6945, %r6946, %r6947}, {%r6812, %r6813, %r6814, %r6815, %r6816, %r6817, %r6818, %r6819}, {%r6876, %r6877, %r6878, %r6879, %r6880, %r6881, %r6882, %r6883}, {%r6940, %r6941, %r6942, %r6943};
	wmma.mma.sync.aligned.row.row.m16n16k16.f16.f16 {%r6948, %r6949, %r6950, %r6951}, {%r6780, %r6781, %r6782, %r6783, %r6784, %r6785, %r6786, %r6787}, {%r6852, %r6853, %r6854, %r6855, %r6856, %r6857, %r6858, %r6859}, {%r6696, %r6697, %r6698, %r6699};
	wmma.mma.sync.aligned.row.row.m16n16k16.f16.f16 {%r6952, %r6953, %r6954, %r6955}, {%r6812, %r6813, %r6814, %r6815, %r6816, %r6817, %r6818, %r6819}, {%r6884, %r6885, %r6886, %r6887, %r6888, %r6889, %r6890, %r6891}, {%r6948, %r6949, %r6950, %r6951};
	wmma.mma.sync.aligned.row.row.m16n16k16.f16.f16 {%r6956, %r6957, %r6958, %r6959}, {%r6780, %r6781, %r6782, %r6783, %r6784, %r6785, %r6786, %r6787}, {%r6860, %r6861, %r6862, %r6863, %r6864, %r6865, %r6866, %r6867}, {%r6704, %r6705, %r6706, %r6707};
	wmma.mma.sync.aligned.row.row.m16n16k16.f16.f16 {%r6960, %r6961, %r6962, %r6963}, {%r6812, %r6813, %r6814, %r6815, %r6816, %r6817, %r6818, %r6819}, {%r6892, %r6893, %r6894, %r6895, %r6896, %r6897, %r6898, %r6899}, {%r6956, %r6957, %r6958, %r6959};
	wmma.mma.sync.aligned.row.row.m16n16k16.f16.f16 {%r6964, %r6965, %r6966, %r6967}, {%r6788, %r6789, %r6790, %r6791, %r6792, %r6793, %r6794, %r6795}, {%r6836, %r6837, %r6838, %r6839, %r6840, %r6841, %r6842, %r6843}, {%r6712, %r6713, %r6714, %r6715};
	wmma.mma.sync.aligned.row.row.m16n16k16.f16.f16 {%r6968, %r6969, %r6970, %r6971}, {%r6820, %r6821, %r6822, %r6823, %r6824, %r6825, %r6826, %r6827}, {%r6868, %r6869, %r6870, %r6871, %r6872, %r6873, %r6874, %r6875}, {%r6964, %r6965, %r6966, %r6967};
	wmma.mma.sync.aligned.row.row.m16n16k16.f16.f16 {%r6972, %r6973, %r6974, %r6975}, {%r6788, %r6789, %r6790, %r6791, %r6792, %r6793, %r6794, %r6795}, {%r6844, %r6845, %r6846, %r6847, %r6848, %r6849, %r6850, %r6851}, {%r6720, %r6721, %r6722, %r6723};
	wmma.mma.sync.aligned.row.row.m16n16k16.f16.f16 {%r6976, %r6977, %r6978, %r6979}, {%r6820, %r6821, %r6822, %r6823, %r6824, %r6825, %r6826, %r6827}, {%r6876, %r6877, %r6878, %r6879, %r6880, %r6881, %r6882, %r6883}, {%r6972, %r6973, %r6974, %r6975};
	wmma.mma.sync.aligned.row.row.m16n16k16.f16.f16 {%r6980, %r6981, %r6982, %r6983}, {%r6788, %r6789, %r6790, %r6791, %r6792, %r6793, %r6794, %r6795}, {%r6852, %r6853, %r6854, %r6855, %r6856, %r6857, %r6858, %r6859}, {%r6728, %r6729, %r6730, %r6731};
	wmma.mma.sync.aligned.row.row.m16n16k16.f16.f16 {%r6984, %r6985, %r6986, %r6987}, {%r6820, %r6821, %r6822, %r6823, %r6824, %r6825, %r6826, %r6827}, {%r6884, %r6885, %r6886, %r6887, %r6888, %r6889, %r6890, %r6891}, {%r6980, %r6981, %r6982, %r6983};
	wmma.mma.sync.aligned.row.row.m16n16k16.f16.f16 {%r6988, %r6989, %r6990, %r6991}, {%r6788, %r6789, %r6790, %r6791, %r6792, %r6793, %r6794, %r6795}, {%r6860, %r6861, %r6862, %r6863, %r6864, %r6865, %r6866, %r6867}, {%r6736, %r6737, %r6738, %r6739};
	wmma.mma.sync.aligned.row.row.m16n16k16.f16.f16 {%r6992, %r6993, %r6994, %r6995}, {%r6820, %r6821, %r6822, %r6823, %r6824, %r6825, %r6826, %r6827}, {%r6892, %r6893, %r6894, %r6895, %r6896, %r6897, %r6898, %r6899}, {%r6988, %r6989, %r6990, %r6991};
	wmma.mma.sync.aligned.row.row.m16n16k16.f16.f16 {%r6996, %r6997, %r6998, %r6999}, {%r6796, %r6797, %r6798, %r6799, %r6800, %r6801, %r6802, %r6803}, {%r6836, %r6837, %r6838, %r6839, %r6840, %r6841, %r6842, %r6843}, {%r6744, %r6745, %r6746, %r6747};
	wmma.mma.sync.aligned.row.row.m16n16k16.f16.f16 {%r7000, %r7001, %r7002, %r7003}, {%r6828, %r6829, %r6830, %r6831, %r6832, %r6833, %r6834, %r6835}, {%r6868, %r6869, %r6870, %r6871, %r6872, %r6873, %r6874, %r6875}, {%r6996, %r6997, %r6998, %r6999};
	wmma.mma.sync.aligned.row.row.m16n16k16.f16.f16 {%r7004, %r7005, %r7006, %r7007}, {%r6796, %r6797, %r6798, %r6799, %r6800, %r6801, %r6802, %r6803}, {%r6844, %r6845, %r6846, %r6847, %r6848, %r6849, %r6850, %r6851}, {%r6752, %r6753, %r6754, %r6755};
	wmma.mma.sync.aligned.row.row.m16n16k16.f16.f16 {%r7008, %r7009, %r7010, %r7011}, {%r6828, %r6829, %r6830, %r6831, %r6832, %r6833, %r6834, %r6835}, {%r6876, %r6877, %r6878, %r6879, %r6880, %r6881, %r6882, %r6883}, {%r7004, %r7005, %r7006, %r7007};
	wmma.mma.sync.aligned.row.row.m16n16k16.f16.f16 {%r7012, %r7013, %r7014, %r7015}, {%r6796, %r6797, %r6798, %r6799, %r6800, %r6801, %r6802, %r6803}, {%r6852, %r6853, %r6854, %r6855, %r6856, %r6857, %r6858, %r6859}, {%r6760, %r6761, %r6762, %r6763};
	wmma.mma.sync.aligned.row.row.m16n16k16.f16.f16 {%r7016, %r7017, %r7018, %r7019}, {%r6828, %r6829, %r6830, %r6831, %r6832, %r6833, %r6834, %r6835}, {%r6884, %r6885, %r6886, %r6887, %r6888, %r6889, %r6890, %r6891}, {%r7012, %r7013, %r7014, %r7015};
	wmma.mma.sync.aligned.row.row.m16n16k16.f16.f16 {%r7020, %r7021, %r7022, %r7023}, {%r6796, %r6797, %r6798, %r6799, %r6800, %r6801, %r6802, %r6803}, {%r6860, %r6861, %r6862, %r6863, %r6864, %r6865, %r6866, %r6867}, {%r6768, %r6769, %r6770, %r6771};
	wmma.mma.sync.aligned.row.row.m16n16k16.f16.f16 {%r7024, %r7025, %r7026, %r7027}, {%r6828, %r6829, %r6830, %r6831, %r6832, %r6833, %r6834, %r6835}, {%r6892, %r6893, %r6894, %r6895, %r6896, %r6897, %r6898, %r6899}, {%r7020, %r7021, %r7022, %r7023};
	// begin inline asm
	cp.async.commit_group;

	// end inline asm
	// begin inline asm
	cp.async.wait_group 0;

	// end inline asm
	bar.sync 	0;
	add.s64 	%rd171, %rd288, 576;
	// begin inline asm
	cp.async.ca.shared.global [%r645], [%rd171], 16;

	// end inline asm
	add.s64 	%rd172, %rd220, 1600;
	// begin inline asm
	cp.async.ca.shared.global [%r646], [%rd172], 16;

	// end inline asm
	mul.wide.s32 	%rd245, %r9562, 2;
	add.s64 	%rd173, %rd14, %rd245;
	// begin inline asm
	cp.async.ca.shared.global [%r827], [%rd173], 16;

	// end inline asm
	add.s64 	%rd174, %rd173, %rd1;
	// begin inline asm
	cp.async.ca.shared.global [%r828], [%rd174], 16;

	// end inline asm
	add.s64 	%rd175, %rd174, %rd1;
	// begin inline asm
	cp.async.ca.shared.global [%r25], [%rd175], 16;

	// end inline asm
	add.s64 	%rd176, %rd175, %rd1;
	// begin inline asm
	cp.async.ca.shared.global [%r26], [%rd176], 16;

	// end inline asm
	wmma.load.a.sync.aligned.row.m16n16k16.shared.f16 	{%r7028, %r7029, %r7030, %r7031, %r7032, %r7033, %r7034, %r7035}, [%r27], %r852;
	wmma.load.a.sync.aligned.row.m16n16k16.shared.f16 	{%r7036, %r7037, %r7038, %r7039, %r7040, %r7041, %r7042, %r7043}, [%r861], %r852;
	wmma.load.a.sync.aligned.row.m16n16k16.shared.f16 	{%r7044, %r7045, %r7046, %r7047, %r7048, %r7049, %r7050, %r7051}, [%r870], %r852;
	wmma.load.a.sync.aligned.row.m16n16k16.shared.f16 	{%r7052, %r7053, %r7054, %r7055, %r7056, %r7057, %r7058, %r7059}, [%r879], %r852;
	wmma.load.a.sync.aligned.row.m16n16k16.shared.f16 	{%r7060, %r7061, %r7062, %r7063, %r7064, %r7065, %r7066, %r7067}, [%r888], %r852;
	wmma.load.a.sync.aligned.row.m16n16k16.shared.f16 	{%r7068, %r7069, %r7070, %r7071, %r7072, %r7073, %r7074, %r7075}, [%r897], %r852;
	wmma.load.a.sync.aligned.row.m16n16k16.shared.f16 	{%r7076, %r7077, %r7078, %r7079, %r7080, %r7081, %r7082, %r7083}, [%r906], %r852;
	wmma.load.a.sync.aligned.row.m16n16k16.shared.f16 	{%r7084, %r7085, %r7086, %r7087, %r7088, %r7089, %r7090, %r7091}, [%r915], %r852;
	wmma.load.b.sync.aligned.row.m16n16k16.shared.f16 	{%r7092, %r7093, %r7094, %r7095, %r7096, %r7097, %r7098, %r7099}, [%r28], %r924;
	wmma.load.b.sync.aligned.row.m16n16k16.shared.f16 	{%r7100, %r7101, %r7102, %r7103, %r7104, %r7105, %r7106, %r7107}, [%r933], %r924;
	wmma.load.b.sync.aligned.row.m16n16k16.shared.f16 	{%r7108, %r7109, %r7110, %r7111, %r7112, %r7113, %r7114, %r7115}, [%r942], %r924;
	wmma.load.b.sync.aligned.row.m16n16k16.shared.f16 	{%r7116, %r7117, %r7118, %r7119, %r7120, %r7121, %r7122, %r7123}, [%r951], %r924;
	wmma.load.b.sync.aligned.row.m16n16k16.shared.f16 	{%r7124, %r7125, %r7126, %r7127, %r7128, %r7129, %r7130, %r7131}, [%r960], %r924;
	wmma.load.b.sync.aligned.row.m16n16k16.shared.f16 	{%r7132, %r7133, %r7134, %r7135, %r7136, %r7137, %r7138, %r7139}, [%r969], %r924;
	wmma.load.b.sync.aligned.row.m16n16k16.shared.f16 	{%r7140, %r7141, %r7142, %r7143, %r7144, %r7145, %r7146, %r7147}, [%r978], %r924;
	wmma.load.b.sync.aligned.row.m16n16k16.shared.f16 	{%r7148, %r7149, %r7150, %r7151, %r7152, %r7153, %r7154, %r7155}, [%r987], %r924;
	wmma.mma.sync.aligned.row.row.m16n16k16.f16.f16 {%r7156, %r7157, %r7158, %r7159}, {%r7028, %r7029, %r7030, %r7031, %r7032, %r7033, %r7034, %r7035}, {%r7092, %r7093, %r7094, %r7095, %r7096, %r7097, %r7098, %r7099}, {%r6904, %r6905, %r6906, %r6907};
	wmma.mma.sync.aligned.row.row.m16n16k16.f16.f16 {%r7160, %r7161, %r7162, %r7163}, {%r7060, %r7061, %r7062, %r7063, %r7064, %r7065, %r7066, %r7067}, {%r7124, %r7125, %r7126, %r7127, %r7128, %r7129, %r7130, %r7131}, {%r7156, %r7157, %r7158, %r7159};
	wmma.mma.sync.aligned.row.row.m16n16k16.f16.f16 {%r7164, %r7165, %r7166, %r7167}, {%r7028, %r7029, %r7030, %r7031, %r7032, %r7033, %r7034, %r7035}, {%r7100, %r7101, %r7102, %r7103, %r7104, %r7105, %r7106, %r7107}, {%r6912, %r6913, %r6914, %r6915};
	wmma.mma.sync.aligned.row.row.m16n16k16.f16.f16 {%r7168, %r7169, %r7170, %r7171}, {%r7060, %r7061, %r7062, %r7063, %r7064, %r7065, %r7066, %r7067}, {%r7132, %r7133, %r7134, %r7135, %r7136, %r7137, %r7138, %r7139}, {%r7164, %r7165, %r7166, %r7167};
	wmma.mma.sync.aligned.row.row.m16n16k16.f16.f16 {%r7172, %r7173, %r7174, %r7175}, {%r7028, %r7029, %r7030, %r7031, %r7032, %r7033, %r7034, %r7035}, {%r7108, %r7109, %r7110, %r7111, %r7112, %r7113, %r7114, %r7115}, {%r6920, %r6921, %r6922, %r6923};
	wmma.mma.sync.aligned.row.row.m16n16k16.f16.f16 {%r7176, %r7177, %r7178, %r7179}, {%r7060, %r7061, %r7062, %r7063, %r7064, %r7065, %r7066, %r7067}, {%r7140, %r7141, %r7142, %r7143, %r7144, %r7145, %r7146, %r7147}, {%r7172, %r7173, %r7174, %r7175};
	wmma.mma.sync.aligned.row.row.m16n16k16.f16.f16 {%r7180, %r7181, %r7182, %r7183}, {%r7028, %r7029, %r7030, %r7031, %r7032, %r7033, %r7034, %r7035}, {%r7116, %r7117, %r7118, %r7119, %r7120, %r7121, %r7122, %r7123}, {%r6928, %r6929, %r6930, %r6931};
	wmma.mma.sync.aligned.row.row.m16n16k16.f16.f16 {%r7184, %r7185, %r7186, %r7187}, {%r7060, %r7061, %r7062, %r7063, %r7064, %r7065, %r7066, %r7067}, {%r7148, %r7149, %r7150, %r7151, %r7152, %r7153, %r7154, %r7155}, {%r7180, %r7181, %r7182, %r7183};
	wmma.mma.sync.aligned.row.row.m16n16k16.f16.f16 {%r7188, %r7189, %r7190, %r7191}, {%r7036, %r7037, %r7038, %r7039, %r7040, %r7041, %r7042, %r7043}, {%r7092, %r7093, %r7094, %r7095, %r7096, %r7097, %r7098, %r7099}, {%r6936, %r6937, %r6938, %r6939};
	wmma.mma.sync.aligned.row.row.m16n16k16.f16.f16 {%r7192, %r7193, %r7194, %r7195}, {%r7068, %r7069, %r7070, %r7071, %r7072, %r7073, %r7074, %r7075}, {%r7124, %r7125, %r7126, %r7127, %r7128, %r7129, %r7130, %r7131}, {%r7188, %r7189, %r7190, %r7191};
	wmma.mma.sync.aligned.row.row.m16n16k16.f16.f16 {%r7196, %r7197, %r7198, %r7199}, {%r7036, %r7037, %r7038, %r7039, %r7040, %r7041, %r7042, %r7043}, {%r7100, %r7101, %r7102, %r7103, %r7104, %r7105, %r7106, %r7107}, {%r6944, %r6945, %r6946, %r6947};
	wmma.mma.sync.aligned.row.row.m16n16k16.f16.f16 {%r7200, %r7201, %r7202, %r7203}, {%r7068, %r7069, %r7070, %r7071, %r7072, %r7073, %r7074, %r7075}, {%r7132, %r7133, %r7134, %r7135, %r7136, %r7137, %r7138, %r7139}, {%r7196, %r7197, %r7198, %r7199};
	wmma.mma.sync.aligned.row.row.m16n16k16.f16.f16 {%r7204, %r7205, %r7206, %r7207}, {%r7036, %r7037, %r7038, %r7039, %r7040, %r7041, %r7042, %r7043}, {%r7108, %r7109, %r7110, %r7111, %r7112, %r7113, %r7114, %r7115}, {%r6952, %r6953, %r6954, %r6955};
	wmma.mma.sync.aligned.row.row.m16n16k16.f16.f16 {%r7208, %r7209, %r7210, %r7211}, {%r7068, %r7069, %r7070, %r7071, %r7072, %r7073, %r7074, %r7075}, {%r7140, %r7141, %r7142, %r7143, %r7144, %r7145, %r7146, %r7147}, {%r7204, %r7205, %r7206, %r7207};
	wmma.mma.sync.aligned.row.row.m16n16k16.f16.f16 {%r7212, %r7213, %r7214, %r7215}, {%r7036, %r7037, %r7038, %r7039, %r7040, %r7041, %r7042, %r7043}, {%r7116, %r7117, %r7118, %r7119, %r7120, %r7121, %r7122, %r7123}, {%r6960, %r6961, %r6962, %r6963};
	wmma.mma.sync.aligned.row.row.m16n16k16.f16.f16 {%r7216, %r7217, %r7218, %r7219}, {%r7068, %r7069, %r7070, %r7071, %r7072, %r7073, %r7074, %r7075}, {%r7148, %r7149, %r7150, %r7151, %r7152, %r7153, %r7154, %r7155}, {%r7212, %r7213, %r7214, %r7215};
	wmma.mma.sync.aligned.row.row.m16n16k16.f16.f16 {%r7220, %r7221, %r7222, %r7223}, {%r7044, %r7045, %r7046, %r7047, %r7048, %r7049, %r7050, %r7051}, {%r7092, %r7093, %r7094, %r7095, %r7096, %r7097, %r7098, %r7099}, {%r6968, %r6969, %r6970, %r6971};
	wmma.mma.sync.aligned.row.row.m16n16k16.f16.f16 {%r7224, %r7225, %r7226, %r7227}, {%r7076, %r7077, %r7078, %r7079, %r7080, %r7081, %r7082, %r7083}, {%r7124, %r7125, %r7126, %r7127, %r7128, %r7129, %r7130, %r7131}, {%r7220, %r7221, %r7222, %r7223};
	wmma.mma.sync.aligned.row.row.m16n16k16.f16.f16 {%r7228, %r7229, %r7230, %r7231}, {%r7044, %r7045, %r7046, %r7047, %r7048, %r7049, %r7050, %r7051}, {%r7100, %r7101, %r7102, %r7103, %r7104, %r7105, %r7106, %r7107}, {%r6976, %r6977, %r6978, %r6979};
	wmma.mma.sync.aligned.row.row.m16n16k16.f16.f16 {%r7232, %r7233, %r7234, %r7235}, {%r7076, %r7077, %r7078, %r7079, %r7080, %r7081, %r7082, %r7083}, {%r7132, %r7133, %r7134, %r7135, %r7136, %r7137, %r7138, %r7139}, {%r7228, %r7229, %r7230, %r7231};
	wmma.mma.sync.aligned.row.row.m16n16k16.f16.f16 {%r7236, %r7237, %r7238, %r7239}, {%r7044, %r7045, %r7046, %r7047, %r7048, %r7049, %r7050, %r7051}, {%r7108, %r7109, %r7110, %r7111, %r7112, %r7113, %r7114, %r7115}, {%r6984, %r6985, %r6986, %r6987};
	wmma.mma.sync.aligned.row.row.m16n16k16.f16.f16 {%r7240, %r7241, %r7242, %r7243}, {%r7076, %r7077, %r7078, %r7079, %r7080, %r7081, %r7082, %r7083}, {%r7140, %r7141, %r7142, %r7143, %r7144, %r7145, %r7146, %r7147}, {%r7236, %r7237, %r7238, %r7239};
	wmma.mma.sync.aligned.row.row.m16n16k16.f16.f16 {%r7244, %r7245, %r7246, %r7247}, {%r7044, %r7045, %r7046, %r7047, %r7048, %r7049, %r7050, %r7051}, {%r7116, %r7117, %r7118, %r7119, %r7120, %r7121, %r7122, %r7123}, {%r6992, %r6993, %r6994, %r6995};
	wmma.mma.sync.aligned.row.row.m16n16k16.f16.f16 {%r7248, %r7249, %r7250, %r7251}, {%r7076, %r7077, %r7078, %r7079, %r7080, %r7081, %r7082, %r7083}, {%r7148, %r7149, %r7150, %r7151, %r7152, %r7153, %r7154, %r7155}, {%r7244, %r7245, %r7246, %r7247};
	wmma.mma.sync.aligned.row.row.m16n16k16.f16.f16 {%r7252, %r7253, %r7254, %r7255}, {%r7052, %r7053, %r7054, %r7055, %r7056, %r7057, %r7058, %r7059}, {%r7092, %r7093, %r7094, %r7095, %r7096, %r7097, %r7098, %r7099}, {%r7000, %r7001, %r7002, %r7003};
	wmma.mma.sync.aligned.row.row.m16n16k16.f16.f16 {%r7256, %r7257, %r7258, %r7259}, {%r7084, %r7085, %r7086, %r7087, %r7088, %r7089, %r7090, %r7091}, {%r7124, %r7125, %r7126, %r7127, %r7128, %r7129, %r7130, %r7131}, {%r7252, %r7253, %r7254, %r7255};
	wmma.mma.sync.aligned.row.row.m16n16k16.f16.f16 {%r7260, %r7261, %r7262, %r7263}, {%r7052, %r7053, %r7054, %r7055, %r7056, %r7057, %r7058, %r7059}, {%r7100, %r7101, %r7102, %r7103, %r7104, %r7105, %r7106, %r7107}, {%r7008, %r7009, %r7010, %r7011};
	wmma.mma.sync.aligned.row.row.m16n16k16.f16.f16 {%r7264, %r7265, %r7266, %r7267}, {%r7084, %r7085, %r7086, %r7087, %r7088, %r7089, %r7090, %r7091}, {%r7132, %r7133, %r7134, %r7135, %r7136, %r7137, %r7138, %r7139}, {%r7260, %r7261, %r7262, %r7263};
	wmma.mma.sync.aligned.row.row.m16n16k16.f16.f16 {%r7268, %r7269, %r7270, %r7271}, {%r7052, %r7053, %r7054, %r7055, %r7056, %r7057, %r7058, %r7059}, {%r7108, %r7109, %r7110, %r7111, %r7112, %r7113, %r7114, %r7115}, {%r7016, %r7017, %r7018, %r7019};
	wmma.mma.sync.aligned.row.row.m16n16k16.f16.f16 {%r7272, %r7273, %r7274, %r7275}, {%r7084, %r7085, %r7086, %r7087, %r7088, %r7089, %r7090, %r7091}, {%r7140, %r7141, %r7142, %r7143, %r7144, %r7145, %r7146, %r7147}, {%r7268, %r7269, %r7270, %r7271};
	wmma.mma.sync.aligned.row.row.m16n16k16.f16.f16 {%r7276, %r7277, %r7278, %r7279}, {%r7052, %r7053, %r7054, %r7055, %r7056, %r7057, %r7058, %r7059}, {%r7116, %r7117, %r7118, %r7119, %r7120, %r7121, %r7122, %r7123}, {%r7024, %r7025, %r7026, %r7027};
	wmma.mma.sync.aligned.row.row.m16n16k16.f16.f16 {%r7280, %r7281, %r7282, %r7283}, {%r7084, %r7085, %r7086, %r7087, %r7088, %r7089, %r7090, %r7091}, {%r7148, %r7149, %r7150, %r7151, %r7152, %r7153, %r7154, %r7155}, {%r7276, %r7277, %r7278, %r7279};
	// begin inline asm
	cp.async.commit_group;

	// end inline asm
	// begin inline asm
	cp.async.wait_group 0;

	// end inline asm
	bar.sync 	0;
	add.s64 	%rd177, %rd288, 640;
	// begin inline asm
	cp.async.ca.shared.global [%r550], [%rd177], 16;

	// end inline asm
	add.s64 	%rd178, %rd220, 1664;
	// begin inline asm
	cp.async.ca.shared.global [%r8], [%rd178], 16;

	// end inline asm
	mul.wide.s32 	%rd246, %r9563, 2;
	add.s64 	%rd179, %rd14, %rd246;
	// begin inline asm
	cp.async.ca.shared.global [%r10], [%rd179], 16;

	// end inline asm
	add.s64 	%rd180, %rd179, %rd1;
	// begin inline asm
	cp.async.ca.shared.global [%r553], [%rd180], 16;

	// end inline asm
	add.s64 	%rd181, %rd180, %rd1;
	// begin inline asm
	cp.async.ca.shared.global [%r554], [%rd181], 16;

	// end inline asm
	add.s64 	%rd182, %rd181, %rd1;
	// begin inline asm
	cp.async.ca.shared.global [%r555], [%rd182], 16;

	// end inline asm
	wmma.load.a.sync.aligned.row.m16n16k16.shared.f16 	{%r7284, %r7285, %r7286, %r7287, %r7288, %r7289, %r7290, %r7291}, [%r1124], %r852;
	wmma.load.a.sync.aligned.row.m16n16k16.shared.f16 	{%r7292, %r7293, %r7294, %r7295, %r7296, %r7297, %r7298, %r7299}, [%r1133], %r852;
	wmma.load.a.sync.aligned.row.m16n16k16.shared.f16 	{%r7300, %r7301, %r7302, %r7303, %r7304, %r7305, %r7306, %r7307}, [%r1142], %r852;
	wmma.load.a.sync.aligned.row.m16n16k16.shared.f16 	{%r7308, %r7309, %r7310, %r7311, %r7312, %r7313, %r7314, %r7315}, [%r1151], %r852;
	wmma.load.a.sync.aligned.row.m16n16k16.shared.f16 	{%r7316, %r7317, %r7318, %r7319, %r7320, %r7321, %r7322, %r7323}, [%r1160], %r852;
	wmma.load.a.sync.aligned.row.m16n16k16.shared.f16 	{%r7324, %r7325, %r7326, %r7327, %r7328, %r7329, %r7330, %r7331}, [%r1169], %r852;
	wmma.load.a.sync.aligned.row.m16n16k16.shared.f16 	{%r7332, %r7333, %r7334, %r7335, %r7336, %r7337, %r7338, %r7339}, [%r1178], %r852;
	wmma.load.a.sync.aligned.row.m16n16k16.shared.f16 	{%r7340, %r7341, %r7342, %r7343, %r7344, %r7345, %r7346, %r7347}, [%r1187], %r852;
	wmma.load.b.sync.aligned.row.m16n16k16.shared.f16 	{%r7348, %r7349, %r7350, %r7351, %r7352, %r7353, %r7354, %r7355}, [%r1196], %r924;
	wmma.load.b.sync.aligned.row.m16n16k16.shared.f16 	{%r7356, %r7357, %r7358, %r7359, %r7360, %r7361, %r7362, %r7363}, [%r1205], %r924;
	wmma.load.b.sync.aligned.row.m16n16k16.shared.f16 	{%r7364, %r7365, %r7366, %r7367, %r7368, %r7369, %r7370, %r7371}, [%r1214], %r924;
	wmma.load.b.sync.aligned.row.m16n16k16.shared.f16 	{%r7372, %r7373, %r7374, %r7375, %r7376, %r7377, %r7378, %r7379}, [%r1223], %r924;
	wmma.load.b.sync.aligned.row.m16n16k16.shared.f16 	{%r7380, %r7381, %r7382, %r7383, %r7384, %r7385, %r7386, %r7387}, [%r1232], %r924;
	wmma.load.b.sync.aligned.row.m16n16k16.shared.f16 	{%r7388, %r7389, %r7390, %r7391, %r7392, %r7393, %r7394, %r7395}, [%r1241], %r924;
	wmma.load.b.sync.aligned.row.m16n16k16.shared.f16 	{%r7396, %r7397, %r7398, %r7399, %r7400, %r7401, %r7402, %r7403}, [%r1250], %r924;
	wmma.load.b.sync.aligned.row.m16n16k16.shared.f16 	{%r7404, %r7405, %r7406, %r7407, %r7408, %r7409, %r7410, %r7411}, [%r1259], %r924;
	wmma.mma.sync.aligned.row.row.m16n16k16.f16.f16 {%r7412, %r7413, %r7414, %r7415}, {%r7284, %r7285, %r7286, %r7287, %r7288, %r7289, %r7290, %r7291}, {%r7348, %r7349, %r7350, %r7351, %r7352, %r7353, %r7354, %r7355}, {%r7160, %r7161, %r7162, %r7163};
	wmma.mma.sync.aligned.row.row.m16n16k16.f16.f16 {%r7416, %r7417, %r7418, %r7419}, {%r7316, %r7317, %r7318, %r7319, %r7320, %r7321, %r7322, %r7323}, {%r7380, %r7381, %r7382, %r7383, %r7384, %r7385, %r7386, %r7387}, {%r7412, %r7413, %r7414, %r7415};
	wmma.mma.sync.aligned.row.row.m16n16k16.f16.f16 {%r7420, %r7421, %r7422, %r7423}, {%r7284, %r7285, %r7286, %r7287, %r7288, %r7289, %r7290, %r7291}, {%r7356, %r7357, %r7358, %r7359, %r7360, %r7361, %r7362, %r7363}, {%r7168, %r7169, %r7170, %r7171};
	wmma.mma.sync.aligned.row.row.m16n16k16.f16.f16 {%r7424, %r7425, %r7426, %r7427}, {%r7316, %r7317, %r7318, %r7319, %r7320, %r7321, %r7322, %r7323}, {%r7388, %r7389, %r7390, %r7391, %r7392, %r7393, %r7394, %r7395}, {%r7420, %r7421, %r7422, %r7423};
	wmma.mma.sync.aligned.row.row.m16n16k16.f16.f16 {%r7428, %r7429, %r7430, %r7431}, {%r7284, %r7285, %r7286, %r7287, %r7288, %r7289, %r7290, %r7291}, {%r7364, %r7365, %r7366, %r7367, %r7368, %r7369, %r7370, %r7371}, {%r7176, %r7177, %r7178, %r7179};
	wmma.mma.sync.aligned.row.row.m16n16k16.f16.f16 {%r7432, %r7433, %r7434, %r7435}, {%r7316, %r7317, %r7318, %r7319, %r7320, %r7321, %r7322, %r7323}, {%r7396, %r7397, %r7398, %r7399, %r7400, %r7401, %r7402, %r7403}, {%r7428, %r7429, %r7430, %r7431};
	wmma.mma.sync.aligned.row.row.m16n16k16.f16.f16 {%r7436, %r7437, %r7438, %r7439}, {%r7284, %r7285, %r7286, %r7287, %r7288, %r7289, %r7290, %r7291}, {%r7372, %r7373, %r7374, %r7375, %r7376, %r7377, %r7378, %r7379}, {%r7184, %r7185, %r7186, %r7187};
	wmma.mma.sync.aligned.row.row.m16n16k16.f16.f16 {%r7440, %r7441, %r7442, %r7443}, {%r7316, %r7317, %r7318, %r7319, %r7320, %r7321, %r7322, %r7323}, {%r7404, %r7405, %r7406, %r7407, %r7408, %r7409, %r7410, %r7411}, {%r7436, %r7437, %r7438, %r7439};
	wmma.mma.sync.aligned.row.row.m16n16k16.f16.f16 {%r7444, %r7445, %r7446, %r7447}, {%r7292, %r7293, %r7294, %r7295, %r7296, %r7297, %r7298, %r7299}, {%r7348, %r7349, %r7350, %r7351, %r7352, %r7353, %r7354, %r7355}, {%r7192, %r7193, %r7194, %r7195};
	wmma.mma.sync.aligned.row.row.m16n16k16.f16.f16 {%r7448, %r7449, %r7450, %r7451}, {%r7324, %r7325, %r7326, %r7327, %r7328, %r7329, %r7330, %r7331}, {%r7380, %r7381, %r7382, %r7383, %r7384, %r7385, %r7386, %r7387}, {%r7444, %r7445, %r7446, %r7447};
	wmma.mma.sync.aligned.row.row.m16n16k16.f16.f16 {%r7452, %r7453, %r7454, %r7455}, {%r7292, %r7293, %r7294, %r7295, %r7296, %r7297, %r7298, %r7299}, {%r7356, %r7357, %r7358, %r7359, %r7360, %r7361, %r7362, %r7363}, {%r7200, %r7201, %r7202, %r7203};
	wmma.mma.sync.aligned.row.row.m16n16k16.f16.f16 {%r7456, %r7457, %r7458, %r7459}, {%r7324, %r7325, %r7326, %r7327, %r7328, %r7329, %r7330, %r7331}, {%r7388, %r7389, %r7390, %r7391, %r7392, %r7393, %r7394, %r7395}, {%r7452, %r7453, %r7454, %r7455};
	wmma.mma.sync.aligned.row.row.m16n16k16.f16.f16 {%r7460, %r7461, %r7462, %r7463}, {%r7292, %r7293, %r7294, %r7295, %r7296, %r7297, %r7298, %r7299}, {%r7364, %r7365, %r7366, %r7367, %r7368, %r7369, %r7370, %r7371}, {%r7208, %r7209, %r7210, %r7211};
	wmma.mma.sync.aligned.row.row.m16n16k16.f16.f16 {%r7464, %r7465, %r7466, %r7467}, {%r7324, %r7325, %r7326, %r7327, %r7328, %r7329, %r7330, %r7331}, {%r7396, %r7397, %r7398, %r7399, %r7400, %r7401, %r7402, %r7403}, {%r7460, %r7461, %r7462, %r7463};
	wmma.mma.sync.aligned.row.row.m16n16k16.f16.f16 {%r7468, %r7469, %r7470, %r7471}, {%r7292, %r7293, %r7294, %r7295, %r7296, %r7297, %r7298, %r7299}, {%r7372, %r7373, %r7374, %r7375, %r7376, %r7377, %r7378, %r7379}, {%r7216, %r7217, %r7218, %r7219};
	wmma.mma.sync.aligned.row.row.m16n16k16.f16.f16 {%r7472, %r7473, %r7474, %r7475}, {%r7324, %r7325, %r7326, %r7327, %r7328, %r7329, %r7330, %r7331}, {%r7404, %r7405, %r7406, %r7407, %r7408, %r7409, %r7410, %r7411}, {%r7468, %r7469, %r7470, %r7471};
	wmma.mma.sync.aligned.row.row.m16n16k16.f16.f16 {%r7476, %r7477, %r7478, %r7479}, {%r7300, %r7301, %r7302, %r7303, %r7304, %r7305, %r7306, %r7307}, {%r7348, %r7349, %r7350, %r7351, %r7352, %r7353, %r7354, %r7355}, {%r7224, %r7225, %r7226, %r7227};
	wmma.mma.sync.aligned.row.row.m16n16k16.f16.f16 {%r7480, %r7481, %r7482, %r7483}, {%r7332, %r7333, %r7334, %r7335, %r7336, %r7337, %r7338, %r7339}, {%r7380, %r7381, %r7382, %r7383, %r7384, %r7385, %r7386, %r7387}, {%r7476, %r7477, %r7478, %r7479};
	wmma.mma.sync.aligned.row.row.m16n16k16.f16.f16 {%r7484, %r7485, %r7486, %r7487}, {%r7300, %r7301, %r7302, %r7303, %r7304, %r7305, %r7306, %r7307}, {%r7356, %r7357, %r7358, %r7359, %r7360, %r7361, %r7362, %r7363}, {%r7232, %r7233, %r7234, %r7235};
	wmma.mma.sync.aligned.row.row.m16n16k16.f16.f16 {%r7488, %r7489, %r7490, %r7491}, {%r7332, %r7333, %r7334, %r7335, %r7336, %r7337, %r7338, %r7339}, {%r7388, %r7389, %r7390, %r7391, %r7392, %r7393, %r7394, %r7395}, {%r7484, %r7485, %r7486, %r7487};
	wmma.mma.sync.aligned.row.row.m16n16k16.f16.f16 {%r7492, %r7493, %r7494, %r7495}, {%r7300, %r7301, %r7302, %r7303, %r7304, %r7305, %r7306, %r7307}, {%r7364, %r7365, %r7366, %r7367, %r7368, %r7369, %r7370, %r7371}, {%r7240, %r7241, %r7242, %r7243};
	wmma.mma.sync.aligned.row.row.m16n16k16.f16.f16 {%r7496, %r7497, %r7498, %r7499}, {%r7332, %r7333, %r7334, %r7335, %r7336, %r7337, %r7338, %r7339}, {%r7396, %r7397, %r7398, %r7399, %r7400, %r7401, %r7402, %r7403}, {%r7492, %r7493, %r7494, %r7495};
	wmma.mma.sync.aligned.row.row.m16n16k16.f16.f16 {%r7500, %r7501, %r7502, %r7503}, {%r7300, %r7301, %r7302, %r7303, %r7304, %r7305, %r7306, %r7307}, {%r7372, %r7373, %r7374, %r7375, %r7376, %r7377, %r7378, %r7379}, {%r7248, %r7249, %r7250, %r7251};
	wmma.mma.sync.aligned.row.row.m16n16k16.f16.f16 {%r7504, %r7505, %r7506, %r7507}, {%r7332, %r7333, %r7334, %r7335, %r7336, %r7337, %r7338, %r7339}, {%r7404, %r7405, %r7406, %r7407, %r7408, %r7409, %r7410, %r7411}, {%r7500, %r7501, %r7502, %r7503};
	wmma.mma.sync.aligned.row.row.m16n16k16.f16.f16 {%r7508, %r7509, %r7510, %r7511}, {%r7308, %r7309, %r7310, %r7311, %r7312, %r7313, %r7314, %r7315}, {%r7348, %r7349, %r7350, %r7351, %r7352, %r7353, %r7354, %r7355}, {%r7256, %r7257, %r7258, %r7259};
	wmma.mma.sync.aligned.row.row.m16n16k16.f16.f16 {%r7512, %r7513, %r7514, %r7515}, {%r7340, %r7341, %r7342, %r7343, %r7344, %r7345, %r7346, %r7347}, {%r7380, %r7381, %r7382, %r7383, %r7384, %r7385, %r7386, %r7387}, {%r7508, %r7509, %r7510, %r7511};
	wmma.mma.sync.aligned.row.row.m16n16k16.f16.f16 {%r7516, %r7517, %r7518, %r7519}, {%r7308, %r7309, %r7310, %r7311, %r7312, %r7313, %r7314, %r7315}, {%r7356, %r7357, %r7358, %r7359, %r7360, %r7361, %r7362, %r7363}, {%r7264, %r7265, %r7266, %r7267};
	wmma.mma.sync.aligned.row.row.m16n16k16.f16.f16 {%r7520, %r7521, %r7522, %r7523}, {%r7340, %r7341, %r7342, %r7343, %r7344, %r7345, %r7346, %r7347}, {%r7388, %r7389, %r7390, %r7391, %r7392, %r7393, %r7394, %r7395}, {%r7516, %r7517, %r7518, %r7519};
	wmma.mma.sync.aligned.row.row.m16n16k16.f16.f16 {%r7524, %r7525, %r7526, %r7527}, {%r7308, %r7309, %r7310, %r7311, %r7312, %r7313, %r7314, %r7315}, {%r7364, %r7365, %r7366, %r7367, %r7368, %r7369, %r7370, %r7371}, {%r7272, %r7273, %r7274, %r7275};
	wmma.mma.sync.aligned.row.row.m16n16k16.f16.f16 {%r7528, %r7529, %r7530, %r7531}, {%r7340, %r7341, %r7342, %r7343, %r7344, %r7345, %r7346, %r7347}, {%r7396, %r7397, %r7398, %r7399, %r7400, %r7401, %r7402, %r7403}, {%r7524, %r7525, %r7526, %r7527};
	wmma.mma.sync.aligned.row.row.m16n16k16.f16.f16 {%r7532, %r7533, %r7534, %r7535}, {%r7308, %r7309, %r7310, %r7311, %r7312, %r7313, %r7314, %r7315}, {%r7372, %r7373, %r7374, %r7375, %r7376, %r7377, %r7378, %r7379}, {%r7280, %r7281, %r7282, %r7283};
	wmma.mma.sync.aligned.row.row.m16n16k16.f16.f16 {%r7536, %r7537, %r7538, %r7539}, {%r7340, %r7341, %r7342, %r7343, %r7344, %r7345, %r7346, %r7347}, {%r7404, %r7405, %r7406, %r7407, %r7408, %r7409, %r7410, %r7411}, {%r7532, %r7533, %r7534, %r7535};
	// begin inline asm
	cp.async.commit_group;

	// end inline asm
	// begin inline asm
	cp.async.wait_group 0;

	// end inline asm
	bar.sync 	0;
	add.s64 	%rd183, %rd288, 704;
	// begin inline asm
	cp.async.ca.shared.global [%r645], [%rd183], 16;

	// end inline asm
	add.s64 	%rd184, %rd220, 1728;
	// begin inline asm
	cp.async.ca.shared.global [%r646], [%rd184], 16;

	// end inline asm
	mul.wide.s32 	%rd247, %r9564, 2;
	add.s64 	%rd185, %rd14, %rd247;
	// begin inline asm
	cp.async.ca.shared.global [%r827], [%rd185], 16;

	// end inline asm
	add.s64 	%rd186, %rd185, %rd1;
	// begin inline asm
	cp.async.ca.shared.global [%r828], [%rd186], 16;

	// end inline asm
	add.s64 	%rd187, %rd186, %rd1;
	// begin inline asm
	cp.async.ca.shared.global [%r25], [%rd187], 16;

	// end inline asm
	add.s64 	%rd188, %rd187, %rd1;
	// begin inline asm
	cp.async.ca.shared.global [%r26], [%rd188], 16;

	// end inline asm
	wmma.load.a.sync.aligned.row.m16n16k16.shared.f16 	{%r7540, %r7541, %r7542, %r7543, %r7544, %r7545, %r7546, %r7547}, [%r27], %r852;
	wmma.load.a.sync.aligned.row.m16n16k16.shared.f16 	{%r7548, %r7549, %r7550, %r7551, %r7552, %r7553, %r7554, %r7555}, [%r861], %r852;
	wmma.load.a.sync.aligned.row.m16n16k16.shared.f16 	{%r7556, %r7557, %r7558, %r7559, %r7560, %r7561, %r7562, %r7563}, [%r870], %r852;
	wmma.load.a.sync.aligned.row.m16n16k16.shared.f16 	{%r7564, %r7565, %r7566, %r7567, %r7568, %r7569, %r7570, %r7571}, [%r879], %r852;
	wmma.load.a.sync.aligned.row.m16n16k16.shared.f16 	{%r7572, %r7573, %r7574, %r7575, %r7576, %r7577, %r7578, %r7579}, [%r888], %r852;
	wmma.load.a.sync.aligned.row.m16n16k16.shared.f16 	{%r7580, %r7581, %r7582, %r7583, %r7584, %r7585, %r7586, %r7587}, [%r897], %r852;
	wmma.load.a.sync.aligned.row.m16n16k16.shared.f16 	{%r7588, %r7589, %r7590, %r7591, %r7592, %r7593, %r7594, %r7595}, [%r906], %r852;
	wmma.load.a.sync.aligned.row.m16n16k16.shared.f16 	{%r7596, %r7597, %r7598, %r7599, %r7600, %r7601, %r7602, %r7603}, [%r915], %r852;
	wmma.load.b.sync.aligned.row.m16n16k16.shared.f16 	{%r7604, %r7605, %r7606, %r7607, %r7608, %r7609, %r7610, %r7611}, [%r28], %r924;
	wmma.load.b.sync.aligned.row.m16n16k16.shared.f16 	{%r7612, %r7613, %r7614, %r7615, %r7616, %r7617, %r7618, %r7619}, [%r933], %r924;
	wmma.load.b.sync.aligned.row.m16n16k16.shared.f16 	{%r7620, %r7621, %r7622, %r7623, %r7624, %r7625, %r7626, %r7627}, [%r942], %r924;
	wmma.load.b.sync.aligned.row.m16n16k16.shared.f16 	{%r7628, %r7629, %r7630, %r7631, %r7632, %r7633, %r7634, %r7635}, [%r951], %r924;
	wmma.load.b.sync.aligned.row.m16n16k16.shared.f16 	{%r7636, %r7637, %r7638, %r7639, %r7640, %r7641, %r7642, %r7643}, [%r960], %r924;
	wmma.load.b.sync.aligned.row.m16n16k16.shared.f16 	{%r7644, %r7645, %r7646, %r7647, %r7648, %r7649, %r7650, %r7651}, [%r969], %r924;
	wmma.load.b.sync.aligned.row.m16n16k16.shared.f16 	{%r7652, %r7653, %r7654, %r7655, %r7656, %r7657, %r7658, %r7659}, [%r978], %r924;
	wmma.load.b.sync.aligned.row.m16n16k16.shared.f16 	{%r7660, %r7661, %r7662, %r7663, %r7664, %r7665, %r7666, %r7667}, [%r987], %r924;
	wmma.mma.sync.aligned.row.row.m16n16k16.f16.f16 {%r7668, %r7669, %r7670, %r7671}, {%r7540, %r7541, %r7542, %r7543, %r7544, %r7545, %r7546, %r7547}, {%r7604, %r7605, %r7606, %r7607, %r7608, %r7609, %r7610, %r7611}, {%r7416, %r7417, %r7418, %r7419};
	wmma.mma.sync.aligned.row.row.m16n16k16.f16.f16 {%r7672, %r7673, %r7674, %r7675}, {%r7572, %r7573, %r7574, %r7575, %r7576, %r7577, %r7578, %r7579}, {%r7636, %r7637, %r7638, %r7639, %r7640, %r7641, %r7642, %r7643}, {%r7668, %r7669, %r7670, %r7671};
	wmma.mma.sync.aligned.row.row.m16n16k16.f16.f16 {%r7676, %r7677, %r7678, %r7679}, {%r7540, %r7541, %r7542, %r7543, %r7544, %r7545, %r7546, %r7547}, {%r7612, %r7613, %r7614, %r7615, %r7616, %r7617, %r7618, %r7619}, {%r7424, %r7425, %r7426, %r7427};
	wmma.mma.sync.aligned.row.row.m16n16k16.f16.f16 {%r7680, %r7681, %r7682, %r7683}, {%r7572, %r7573, %r7574, %r7575, %r7576, %r7577, %r7578, %r7579}, {%r7644, %r7645, %r7646, %r7647, %r7648, %r7649, %r7650, %r7651}, {%r7676, %r7677, %r7678, %r7679};
	wmma.mma.sync.aligned.row.row.m16n16k16.f16.f16 {%r7684, %r7685, %r7686, %r7687}, {%r7540, %r7541, %r7542, %r7543, %r7544, %r7545, %r7546, %r7547}, {%r7620, %r7621, %r7622, %r7623, %r7624, %r7625, %r7626, %r7627}, {%r7432, %r7433, %r7434, %r7435};
	wmma.mma.sync.aligned.row.row.m16n16k16.f16.f16 {%r7688, %r7689, %r7690, %r7691}, {%r7572, %r7573, %r7574, %r7575, %r7576, %r7577, %r7578, %r7579}, {%r7652, %r7653, %r7654, %r7655, %r7656, %r7657, %r7658, %r7659}, {%r7684, %r7685, %r7686, %r7687};
	wmma.mma.sync.aligned.row.row.m16n16k16.f16.f16 {%r7692, %r7693, %r7694, %r7695}, {%r7540, %r7541, %r7542, %r7543, %r7544, %r7545, %r7546, %r7547}, {%r7628, %r7629, %r7630, %r7631, %r7632, %r7633, %r7634, %r7635}, {%r7440, %r7441, %r7442, %r7443};
	wmma.mma.sync.aligned.row.row.m16n16k16.f16.f16 {%r7696, %r7697, %r7698, %r7699}, {%r7572, %r7573, %r7574, %r7575, %r7576, %r7577, %r7578, %r7579}, {%r7660, %r7661, %r7662, %r7663, %r7664, %r7665, %r7666, %r7667}, {%r7692, %r7693, %r7694, %r7695};
	wmma.mma.sync.aligned.row.row.m16n16k16.f16.f16 {%r7700, %r7701, %r7702, %r7703}, {%r7548, %r7549, %r7550, %r7551, %r7552, %r7553, %r7554, %r7555}, {%r7604, %r7605, %r7606, %r7607, %r7608, %r7609, %r7610, %r7611}, {%r7448, %r7449, %r7450, %r7451};
	wmma.mma.sync.aligned.row.row.m16n16k16.f16.f16 {%r7704, %r7705, %r7706, %r7707}, {%r7580, %r7581, %r7582, %r7583, %r7584, %r7585, %r7586, %r7587}, {%r7636, %r7637, %r7638, %r7639, %r7640, %r7641, %r7642, %r7643}, {%r7700, %r7701, %r7702, %r7703};
	wmma.mma.sync.aligned.row.row.m16n16k16.f16.f16 {%r7708, %r7709, %r7710, %r7711}, {%r7548, %r7549, %r7550, %r7551, %r7552, %r7553, %r7554, %r7555}, {%r7612, %r7613, %r7614, %r7615, %r7616, %r7617, %r7618, %r7619}, {%r7456, %r7457, %r7458, %r7459};
	wmma.mma.sync.aligned.row.row.m16n16k16.f16.f16 {%r7712, %r7713, %r7714, %r7715}, {%r7580, %r7581, %r7582, %r7583, %r7584, %r7585, %r7586, %r7587}, {%r7644, %r7645, %r7646, %r7647, %r7648, %r7649, %r7650, %r7651}, {%r7708, %r7709, %r7710, %r7711};
	wmma.mma.sync.aligned.row.row.m16n16k16.f16.f16 {%r7716, %r7717, %r7718, %r7719}, {%r7548, %r7549, %r7550, %r7551, %r7552, %r7553, %r7554, %r7555}, {%r7620, %r7621, %r7622, %r7623, %r7624, %r7625, %r7626, %r7627}, {%r7464, %r7465, %r7466, %r7467};
	wmma.mma.sync.aligned.row.row.m16n16k16.f16.f16 {%r7720, %r7721, %r7722, %r7723}, {%r7580, %r7581, %r7582, %r7583, %r7584, %r7585, %r7586, %r7587}, {%r7652, %r7653, %r7654, %r7655, %r7656, %r7657, %r7658, %r7659}, {%r7716, %r7717, %r7718, %r7719};
	wmma.mma.sync.aligned.row.row.m16n16k16.f16.f16 {%r7724, %r7725, %r7726, %r7727}, {%r7548, %r7549, %r7550, %r7551, %r7552, %r7553, %r7554, %r7555}, {%r7628, %r7629, %r7630, %r7631, %r7632, %r7633, %r7634, %r7635}, {%r7472, %r7473, %r7474, %r7475};
	wmma.mma.sync.aligned.row.row.m16n16k16.f16.f16 {%r7728, %r7729, %r7730, %r7731}, {%r7580, %r7581, %r7582, %r7583, %r7584, %r7585, %r7586, %r7587}, {%r7660, %r7661, %r7662, %r7663, %r7664, %r7665, %r7666, %r7667}, {%r7724, %r7725, %r7726, %r7727};
	wmma.mma.sync.aligned.row.row.m16n16k16.f16.f16 {%r7732, %r7733, %r7734, %r7735}, {%r7556, %r7557, %r7558, %r7559, %r7560, %r7561, %r7562, %r7563}, {%r7604, %r7605, %r7606, %r7607, %r7608, %r7609, %r7610, %r7611}, {%r7480, %r7481, %r7482, %r7483};
	wmma.mma.sync.aligned.row.row.m16n16k16.f16.f16 {%r7736, %r7737, %r7738, %r7739}, {%r7588, %r7589, %r7590, %r7591, %r7592, %r7593, %r7594, %r7595}, {%r7636, %r7637, %r7638, %r7639, %r7640, %r7641, %r7642, %r7643}, {%r7732, %r7733, %r7734, %r7735};
	wmma.mma.sync.aligned.row.row.m16n16k16.f16.f16 {%r7740, %r7741, %r7742, %r7743}, {%r7556, %r7557, %r7558, %r7559, %r7560, %r7561, %r7562, %r7563}, {%r7612, %r7613, %r7614, %r7615, %r7616, %r7617, %r7618, %r7619}, {%r7488, %r7489, %r7490, %r7491};
	wmma.mma.sync.aligned.row.row.m16n16k16.f16.f16 {%r7744, %r7745, %r7746, %r7747}, {%r7588, %r7589, %r7590, %r7591, %r7592, %r7593, %r7594, %r7595}, {%r7644, %r7645, %r7646, %r7647, %r7648, %r7649, %r7650, %r7651}, {%r7740, %r7741, %r7742, %r7743};
	wmma.mma.sync.aligned.row.row.m16n16k16.f16.f16 {%r7748, %r7749, %r7750, %r7751}, {%r7556, %r7557, %r7558, %r7559, %r7560, %r7561, %r7562, %r7563}, {%r7620, %r7621, %r7622, %r7623, %r7624, %r7625, %r7626, %r7627}, {%r7496, %r7497, %r7498, %r7499};
	wmma.mma.sync.aligned.row.row.m16n16k16.f16.f16 {%r7752, %r7753, %r7754, %r7755}, {%r7588, %r7589, %r7590, %r7591, %r7592, %r7593, %r7594, %r7595}, {%r7652, %r7653, %r7654, %r7655, %r7656, %r7657, %r7658, %r7659}, {%r7748, %r7749, %r7750, %r7751};
	wmma.mma.sync.aligned.row.row.m16n16k16.f16.f16 {%r7756, %r7757, %r7758, %r7759}, {%r7556, %r7557, %r7558, %r7559, %r7560, %r7561, %r7562, %r7563}, {%r7628, %r7629, %r7630, %r7631, %r7632, %r7633, %r7634, %r7635}, {%r7504, %r7505, %r7506, %r7507};
	wmma.mma.sync.aligned.row.row.m16n16k16.f16.f16 {%r7760, %r7761, %r7762, %r7763}, {%r7588, %r7589, %r7590, %r7591, %r7592, %r7593, %r7594, %r7595}, {%r7660, %r7661, %r7662, %r7663, %r7664, %r7665, %r7666, %r7667}, {%r7756, %r7757, %r7758, %r7759};
	wmma.mma.sync.aligned.row.row.m16n16k16.f16.f16 {%r7764, %r7765, %r7766, %r7767}, {%r7564, %r7565, %r7566, %r7567, %r7568, %r7569, %r7570, %r7571}, {%r7604, %r7605, %r7606, %r7607, %r7608, %r7609, %r7610, %r7611}, {%r7512, %r7513, %r7514, %r7515};
	wmma.mma.sync.aligned.row.row.m16n16k16.f16.f16 {%r7768, %r7769, %r7770, %r7771}, {%r7596, %r7597, %r7598, %r7599, %r7600, %r7601, %r7602, %r7603}, {%r7636, %r7637, %r7638, %r7639, %r7640, %r7641, %r7642, %r7643}, {%r7764, %r7765, %r7766, %r7767};
	wmma.mma.sync.aligned.row.row.m16n16k16.f16.f16 {%r7772, %r7773, %r7774, %r7775}, {%r7564, %r7565, %r7566, %r7567, %r7568, %r7569, %r7570, %r7571}, {%r7612, %r7613, %r7614, %r7615, %r7616, %r7617, %r7618, %r7619}, {%r7520, %r7521, %r7522, %r7523};
	wmma.mma.sync.aligned.row.row.m16n16k16.f16.f16 {%r7776, %r7777, %r7778, %r7779}, {%r7596, %r7597, %r7598, %r7599, %r7600, %r7601, %r7602, %r7603}, {%r7644, %r7645, %r7646, %r7647, %r7648, %r7649, %r7650, %r7651}, {%r7772, %r7773, %r7774, %r7775};
	wmma.mma.sync.aligned.row.row.m16n16k16.f16.f16 {%r7780, %r7781, %r7782, %r7783}, {%r7564, %r7565, %r7566, %r7567, %r7568, %r7569, %r7570, %r7571}, {%r7620, %r7621, %r7622, %r7623, %r7624, %r7625, %r7626, %r7627}, {%r7528, %r7529, %r7530, %r7531};
	wmma.mma.sync.aligned.row.row.m16n16k16.f16.f16 {%r7784, %r7785, %r7786, %r7787}, {%r7596, %r7597, %r7598, %r7599, %r7600, %r7601, %r7602, %r7603}, {%r7652, %r7653, %r7654, %r7655, %r7656, %r7657, %r7658, %r7659}, {%r7780, %r7781, %r7782, %r7783};
	wmma.mma.sync.aligned.row.row.m16n16k16.f16.f16 {%r7788, %r7789, %r7790, %r7791}, {%r7564, %r7565, %r7566, %r7567, %r7568, %r7569, %r7570, %r7571}, {%r7628, %r7629, %r7630, %r7631, %r7632, %r7633, %r7634, %r7635}, {%r7536, %r7537, %r7538, %r7539};
	wmma.mma.sync.aligned.row.row.m16n16k16.f16.f16 {%r7792, %r7793, %r7794, %r7795}, {%r7596, %r7597, %r7598, %r7599, %r7600, %r7601, %r7602, %r7603}, {%r7660, %r7661, %r7662, %r7663, %r7664, %r7665, %r7666, %r7667}, {%r7788, %r7789, %r7790, %r7791};
	// begin inline asm
	cp.async.commit_group;

	// end inline asm
	// begin inline asm
	cp.async.wait_group 0;

	// end inline asm
	bar.sync 	0;
	add.s64 	%rd189, %rd288, 768;
	// begin inline asm
	cp.async.ca.shared.global [%r550], [%rd189], 16;

	// end inline asm
	add.s64 	%rd190, %rd220, 1792;
	// begin inline asm
	cp.async.ca.shared.global [%r8], [%rd190], 16;

	// end inline asm
	mul.wide.s32 	%rd248, %r9565, 2;
	add.s64 	%rd191, %rd14, %rd248;
	// begin inline asm
	cp.async.ca.shared.global [%r10], [%rd191], 16;

	// end inline asm
	add.s64 	%rd192, %rd191, %rd1;
	// begin inline asm
	cp.async.ca.shared.global [%r553], [%rd192], 16;

	// end inline asm
	add.s64 	%rd193, %rd192, %rd1;
	// begin inline asm
	cp.async.ca.shared.global [%r554], [%rd193], 16;

	// end inline asm
	add.s64 	%rd194, %rd193, %rd1;
	// begin inline asm
	cp.async.ca.shared.global [%r555], [%rd194], 16;

	// end inline asm
	wmma.load.a.sync.aligned.row.m16n16k16.shared.f16 	{%r7796, %r7797, %r7798, %r7799, %r7800, %r7801, %r7802, %r7803}, [%r1124], %r852;
	wmma.load.a.sync.aligned.row.m16n16k16.shared.f16 	{%r7804, %r7805, %r7806, %r7807, %r7808, %r7809, %r7810, %r7811}, [%r1133], %r852;
	wmma.load.a.sync.aligned.row.m16n16k16.shared.f16 	{%r7812, %r7813, %r7814, %r7815, %r7816, %r7817, %r7818, %r7819}, [%r1142], %r852;
	wmma.load.a.sync.aligned.row.m16n16k16.shared.f16 	{%r7820, %r7821, %r7822, %r7823, %r7824, %r7825, %r7826, %r7827}, [%r1151], %r852;
	wmma.load.a.sync.aligned.row.m16n16k16.shared.f16 	{%r7828, %r7829, %r7830, %r7831, %r7832, %r7833, %r7834, %r7835}, [%r1160], %r852;
	wmma.load.a.sync.aligned.row.m16n16k16.shared.f16 	{%r7836, %r7837, %r7838, %r7839, %r7840, %r7841, %r7842, %r7843}, [%r1169], %r852;
	wmma.load.a.sync.aligned.row.m16n16k16.shared.f16 	{%r7844, %r7845, %r7846, %r7847, %r7848, %r7849, %r7850, %r7851}, [%r1178], %r852;
	wmma.load.a.sync.aligned.row.m16n16k16.shared.f16 	{%r7852, %r7853, %r7854, %r7855, %r7856, %r7857, %r7858, %r7859}, [%r1187], %r852;
	wmma.load.b.sync.aligned.row.m16n16k16.shared.f16 	{%r7860, %r7861, %r7862, %r7863, %r7864, %r7865, %r7866, %r7867}, [%r1196], %r924;
	wmma.load.b.sync.aligned.row.m16n16k16.shared.f16 	{%r7868, %r7869, %r7870, %r7871, %r7872, %r7873, %r7874, %r7875}, [%r1205], %r924;
	wmma.load.b.sync.aligned.row.m16n16k16.shared.f16 	{%r7876, %r7877, %r7878, %r7879, %r7880, %r7881, %r7882, %r7883}, [%r1214], %r924;
	wmma.load.b.sync.aligned.row.m16n16k16.shared.f16 	{%r7884, %r7885, %r7886, %r7887, %r7888, %r7889, %r7890, %r7891}, [%r1223], %r924;
	wmma.load.b.sync.aligned.row.m16n16k16.shared.f16 	{%r7892, %r7893, %r7894, %r7895, %r7896, %r7897, %r7898, %r7899}, [%r1232], %r924;
	wmma.load.b.sync.aligned.row.m16n16k16.shared.f16 	{%r7900, %r7901, %r7902, %r7903, %r7904, %r7905, %r7906, %r7907}, [%r1241], %r924;
	wmma.load.b.sync.aligned.row.m16n16k16.shared.f16 	{%r7908, %r7909, %r7910, %r7911, %r7912, %r7913, %r7914, %r7915}, [%r1250], %r924;
	wmma.load.b.sync.aligned.row.m16n16k16.shared.f16 	{%r7916, %r7917, %r7918, %r7919, %r7920, %r7921, %r7922, %r7923}, [%r1259], %r924;
	wmma.mma.sync.aligned.row.row.m16n16k16.f16.f16 {%r7924, %r7925, %r7926, %r7927}, {%r7796, %r7797, %r7798, %r7799, %r7800, %r7801, %r7802, %r7803}, {%r7860, %r7861, %r7862, %r7863, %r7864, %r7865, %r7866, %r7867}, {%r7672, %r7673, %r7674, %r7675};
	wmma.mma.sync.aligned.row.row.m16n16k16.f16.f16 {%r7928, %r7929, %r7930, %r7931}, {%r7828, %r7829, %r7830, %r7831, %r7832, %r7833, %r7834, %r7835}, {%r7892, %r7893, %r7894, %r7895, %r7896, %r7897, %r7898, %r7899}, {%r7924, %r7925, %r7926, %r7927};
	wmma.mma.sync.aligned.row.row.m16n16k16.f16.f16 {%r7932, %r7933, %r7934, %r7935}, {%r7796, %r7797, %r7798, %r7799, %r7800, %r7801, %r7802, %r7803}, {%r7868, %r7869, %r7870, %r7871, %r7872, %r7873, %r7874, %r7875}, {%r7680, %r7681, %r7682, %r7683};
	wmma.mma.sync.aligned.row.row.m16n16k16.f16.f16 {%r7936, %r7937, %r7938, %r7939}, {%r7828, %r7829, %r7830, %r7831, %r7832, %r7833, %r7834, %r7835}, {%r7900, %r7901, %r7902, %r7903, %r7904, %r7905, %r7906, %r7907}, {%r7932, %r7933, %r7934, %r7935};
	wmma.mma.sync.aligned.row.row.m16n16k16.f16.f16 {%r7940, %r7941, %r7942, %r7943}, {%r7796, %r7797, %r7798, %r7799, %r7800, %r7801, %r7802, %r7803}, {%r7876, %r7877, %r7878, %r7879, %r7880, %r7881, %r7882, %r7883}, {%r7688, %r7689, %r7690, %r7691};
	wmma.mma.sync.aligned.row.row.m16n16k16.f16.f16 {%r7944, %r7945, %r7946, %r7947}, {%r7828, %r7829, %r7830, %r7831, %r7832, %r7833, %r7834, %r7835}, {%r7908, %r7909, %r7910, %r7911, %r7912, %r7913, %r7914, %r7915}, {%r7940, %r7941, %r7942, %r7943};
	wmma.mma.sync.aligned.row.row.m16n16k16.f16.f16 {%r7948, %r7949, %r7950, %r7951}, {%r7796, %r7797, %r7798, %r7799, %r7800, %r7801, %r7802, %r7803}, {%r7884, %r7885, %r7886, %r7887, %r7888, %r7889, %r7890, %r7891}, {%r7696, %r7697, %r7698, %r7699};
	wmma.mma.sync.aligned.row.row.m16n16k16.f16.f16 {%r7952, %r7953, %r7954, %r7955}, {%r7828, %r7829, %r7830, %r7831, %r7832, %r7833, %r7834, %r7835}, {%r7916, %r7917, %r7918, %r7919, %r7920, %r7921, %r7922, %r7923}, {%r7948, %r7949, %r7950, %r7951};
	wmma.mma.sync.aligned.row.row.m16n16k16.f16.f16 {%r7956, %r7957, %r7958, %r7959}, {%r7804, %r7805, %r7806, %r7807, %r7808, %r7809, %r7810, %r7811}, {%r7860, %r7861, %r7862, %r7863, %r7864, %r7865, %r7866, %r7867}, {%r7704, %r7705, %r7706, %r7707};
	wmma.mma.sync.aligned.row.row.m16n16k16.f16.f16 {%r7960, %r7961, %r7962, %r7963}, {%r7836, %r7837, %r7838, %r7839, %r7840, %r7841, %r7842, %r7843}, {%r7892, %r7893, %r7894, %r7895, %r7896, %r7897, %r7898, %r7899}, {%r7956, %r7957, %r7958, %r7959};
	wmma.mma.sync.aligned.row.row.m16n16k16.f16.f16 {%r7964, %r7965, %r7966, %r7967}, {%r7804, %r7805, %r7806, %r7807, %r7808, %r7809, %r7810, %r7811}, {%r7868, %r7869, %r7870, %r7871, %r7872, %r7873, %r7874, %r7875}, {%r7712, %r7713, %r7714, %r7715};
	wmma.mma.sync.aligned.row.row.m16n16k16.f16.f16 {%r7968, %r7969, %r7970, %r7971}, {%r7836, %r7837, %r7838, %r7839, %r7840, %r7841, %r7842, %r7843}, {%r7900, %r7901, %r7902, %r7903, %r7904, %r7905, %r7906, %r7907}, {%r7964, %r7965, %r7966, %r7967};
	wmma.mma.sync.aligned.row.row.m16n16k16.f16.f16 {%r7972, %r7973, %r7974, %r7975}, {%r7804, %r7805, %r7806, %r7807, %r7808, %r7809, %r7810, %r7811}, {%r7876, %r7877, %r7878, %r7879, %r7880, %r7881, %r7882, %r7883}, {%r7720, %r7721, %r7722, %r7723};
	wmma.mma.sync.aligned.row.row.m16n16k16.f16.f16 {%r7976, %r7977, %r7978, %r7979}, {%r7836, %r7837, %r7838, %r7839, %r7840, %r7841, %r7842, %r7843}, {%r7908, %r7909, %r7910, %r7911, %r7912, %r7913, %r7914, %r7915}, {%r7972, %r7973, %r7974, %r7975};
	wmma.mma.sync.aligned.row.row.m16n16k16.f16.f16 {%r7980, %r7981, %r7982, %r7983}, {%r7804, %r7805, %r7806, %r7807, %r7808, %r7809, %r7810, %r7811}, {%r7884, %r7885, %r7886, %r7887, %r7888, %r7889, %r7890, %r7891}, {%r7728, %r7729, %r7730, %r7731};
	wmma.mma.sync.aligned.row.row.m16n16k16.f16.f16 {%r7984, %r7985, %r7986, %r7987}, {%r7836, %r7837, %r7838, %r7839, %r7840, %r7841, %r7842, %r7843}, {%r7916, %r7917, %r7918, %r7919, %r7920, %r7921, %r7922, %r7923}, {%r7980, %r7981, %r7982, %r7983};
	wmma.mma.sync.aligned.row.row.m16n16k16.f16.f16 {%r7988, %r7989, %r7990, %r7991}, {%r7812, %r7813, %r7814, %r7815, %r7816, %r7817, %r7818, %r7819}, {%r7860, %r7861, %r7862, %r7863, %r7864, %r7865, %r7866, %r7867}, {%r7736, %r7737, %r7738, %r7739};
	wmma.mma.sync.aligned.row.row.m16n16k16.f16.f16 {%r7992, %r7993, %r7994, %r7995}, {%r7844, %r7845, %r7846, %r7847, %r7848, %r7849, %r7850, %r7851}, {%r7892, %r7893, %r7894, %r7895, %r7896, %r7897, %r7898, %r7899}, {%r7988, %r7989, %r7990, %r7991};
	wmma.mma.sync.aligned.row.row.m16n16k16.f16.f16 {%r7996, %r7997, %r7998, %r7999}, {%r7812, %r7813, %r7814, %r7815, %r7816, %r7817, %r7818, %r7819}, {%r7868, %r7869, %r7870, %r7871, %r7872, %r7873, %r7874, %r7875}, {%r7744, %r7745, %r7746, %r7747};
	wmma.mma.sync.aligned.row.row.m16n16k16.f16.f16 {%r8000, %r8001, %r8002, %r8003}, {%r7844, %r7845, %r7846, %r7847, %r7848, %r7849, %r7850, %r7851}, {%r7900, %r7901, %r7902, %r7903, %r7904, %r7905, %r7906, %r7907}, {%r7996, %r7997, %r7998, %r7999};
	wmma.mma.sync.aligned.row.row.m16n16k16.f16.f16 {%r8004, %r8005, %r8006, %r8007}, {%r7812, %r7813, %r7814, %r7815, %r7816, %r7817, %r7818, %r7819}, {%r7876, %r7877, %r7878, %r7879, %r7880, %r7881, %r7882, %r7883}, {%r7752, %r7753, %r7754, %r7755};
	wmma.mma.sync.aligned.row.row.m16n16k16.f16.f16 {%r8008, %r8009, %r8010, %r8011}, {%r7844, %r7845, %r7846, %r7847, %r7848, %r7849, %r7850, %r7851}, {%r7908, %r7909, %r7910, %r7911, %r7912, %r7913, %r7914, %r7915}, {%r8004, %r8005, %r8006, %r8007};
	wmma.mma.sync.aligned.row.row.m16n16k16.f16.f16 {%r8012, %r8013, %r8014, %r8015}, {%r7812, %r7813, %r7814, %r7815, %r7816, %r7817, %r7818, %r7819}, {%r7884, %r7885, %r7886, %r7887, %r7888, %r7889, %r7890, %r7891}, {%r7760, %r7761, %r7762, %r7763};
	wmma.mma.sync.aligned.row.row.m16n16k16.f16.f16 {%r8016, %r8017, %r8018, %r8019}, {%r7844, %r7845, %r7846, %r7847, %r7848, %r7849, %r7850, %r7851}, {%r7916, %r7917, %r7918, %r7919, %r7920, %r7921, %r7922, %r7923}, {%r8012, %r8013, %r8014, %r8015};
	wmma.mma.sync.aligned.row.row.m16n16k16.f16.f16 {%r8020, %r8021, %r8022, %r8023}, {%r7820, %r7821, %r7822, %r7823, %r7824, %r7825, %r7826, %r7827}, {%r7860, %r7861, %r7862, %r7863, %r7864, %r7865, %r7866, %r7867}, {%r7768, %r7769, %r7770, %r7771};
	wmma.mma.sync.aligned.row.row.m16n16k16.f16.f16 {%r8024, %r8025, %r8026, %r8027}, {%r7852, %r7853, %r7854, %r7855, %r7856, %r7857, %r7858, %r7859}, {%r7892, %r7893, %r7894, %r7895, %r7896, %r7897, %r7898, %r7899}, {%r8020, %r8021, %r8022, %r8023};
	wmma.mma.sync.aligned.row.row.m16n16k16.f16.f16 {%r8028, %r8029, %r8030, %r8031}, {%r7820, %r7821, %r7822, %r7823, %r7824, %r7825, %r7826, %r7827}, {%r7868, %r7869, %r7870, %r7871, %r7872, %r7873, %r7874, %r7875}, {%r7776, %r7777, %r7778, %r7779};
	wmma.mma.sync.aligned.row.row.m16n16k16.f16.f16 {%r8032, %r8033, %r8034, %r8035}, {%r7852, %r7853, %r7854, %r7855, %r7856, %r7857, %r7858, %r7859}, {%r7900, %r7901, %r7902, %r7903, %r7904, %r7905, %r7906, %r7907}, {%r8028, %r8029, %r8030, %r8031};
	wmma.mma.sync.aligned.row.row.m16n16k16.f16.f16 {%r8036, %r8037, %r8038, %r8039}, {%r7820, %r7821, %r7822, %r7823, %r7824, %r7825, %r7826, %r7827}, {%r7876, %r7877, %r7878, %r7879, %r7880, %r7881, %r7882, %r7883}, {%r7784, %r7785, %r7786, %r7787};
	wmma.mma.sync.aligned.row.row.m16n16k16.f16.f16 {%r8040, %r8041, %r8042, %r8043}, {%r7852, %r7853, %r7854, %r7855, %r7856, %r7857, %r7858, %r7859}, {%r7908, %r7909, %r7910, %r7911, %r7912, %r7913, %r7914, %r7915}, {%r8036, %r8037, %r8038, %r8039};
	wmma.mma.sync.aligned.row.row.m16n16k16.f16.f16 {%r8044, %r8045, %r8046, %r8047}, {%r7820, %r7821, %r7822, %r7823, %r7824, %r7825, %r7826, %r7827}, {%r7884, %r7885, %r7886, %r7887, %r7888, %r7889, %r7890, %r7891}, {%r7792, %r7793, %r7794, %r7795};
	wmma.mma.sync.aligned.row.row.m16n16k16.f16.f16 {%r8048, %r8049, %r8050, %r8051}, {%r7852, %r7853, %r7854, %r7855, %r7856, %r7857, %r7858, %r7859}, {%r7916, %r7917, %r7918, %r7919, %r7920, %r7921, %r7922, %r7923}, {%r8044, %r8045, %r8046, %r8047};
	// begin inline asm
	cp.async.commit_group;

	// end inline asm
	// begin inline asm
	cp.async.wait_group 0;

	// end inline asm
	bar.sync 	0;
	add.s64 	%rd195, %rd288, 832;
	// begin inline asm
	cp.async.ca.shared.global [%r645], [%rd195], 16;

	// end inline asm
	add.s64 	%rd196, %rd220, 1856;
	// begin inline asm
	cp.async.ca.shared.global [%r646], [%rd196], 16;

	// end inline asm
	mul.wide.s32 	%rd249, %r9566, 2;
	add.s64 	%rd197, %rd14, %rd249;
	// begin inline asm
	cp.async.ca.shared.global [%r827], [%rd197], 16;

	// end inline asm
	add.s64 	%rd198, %rd197, %rd1;
	// begin inline asm
	cp.async.ca.shared.global [%r828], [%rd198], 16;

	// end inline asm
	add.s64 	%rd199, %rd198, %rd1;
	// begin inline asm
	cp.async.ca.shared.global [%r25], [%rd199], 16;

	// end inline asm
	add.s64 	%rd200, %rd199, %rd1;
	// begin inline asm
	cp.async.ca.shared.global [%r26], [%rd200], 16;

	// end inline asm
	wmma.load.a.sync.aligned.row.m16n16k16.shared.f16 	{%r8052, %r8053, %r8054, %r8055, %r8056, %r8057, %r8058, %r8059}, [%r27], %r852;
	wmma.load.a.sync.aligned.row.m16n16k16.shared.f16 	{%r8060, %r8061, %r8062, %r8063, %r8064, %r8065, %r8066, %r8067}, [%r861], %r852;
	wmma.load.a.sync.aligned.row.m16n16k16.shared.f16 	{%r8068, %r8069, %r8070, %r8071, %r8072, %r8073, %r8074, %r8075}, [%r870], %r852;
	wmma.load.a.sync.aligned.row.m16n16k16.shared.f16 	{%r8076, %r8077, %r8078, %r8079, %r8080, %r8081, %r8082, %r8083}, [%r879], %r852;
	wmma.load.a.sync.aligned.row.m16n16k16.shared.f16 	{%r8084, %r8085, %r8086, %r8087, %r8088, %r8089, %r8090, %r8091}, [%r888], %r852;
	wmma.load.a.sync.aligned.row.m16n16k16.shared.f16 	{%r8092, %r8093, %r8094, %r8095, %r8096, %r8097, %r8098, %r8099}, [%r897], %r852;
	wmma.load.a.sync.aligned.row.m16n16k16.shared.f16 	{%r8100, %r8101, %r8102, %r8103, %r8104, %r8105, %r8106, %r8107}, [%r906], %r852;
	wmma.load.a.sync.aligned.row.m16n16k16.shared.f16 	{%r8108, %r8109, %r8110, %r8111, %r8112, %r8113, %r8114, %r8115}, [%r915], %r852;
	wmma.load.b.sync.aligned.row.m16n16k16.shared.f16 	{%r8116, %r8117, %r8118, %r8119, %r8120, %r8121, %r8122, %r8123}, [%r28], %r924;
	wmma.load.b.sync.aligned.row.m16n16k16.shared.f16 	{%r8124, %r8125, %r8126, %r8127, %r8128, %r8129, %r8130, %r8131}, [%r933], %r924;
	wmma.load.b.sync.aligned.row.m16n16k16.shared.f16 	{%r8132, %r8133, %r8134, %r8135, %r8136, %r8137, %r8138, %r8139}, [%r942], %r924;
	wmma.load.b.sync.aligned.row.m16n16k16.shared.f16 	{%r8140, %r8141, %r8142, %r8143, %r8144, %r8145, %r8146, %r8147}, [%r951], %r924;
	wmma.load.b.sync.aligned.row.m16n16k16.shared.f16 	{%r8148, %r8149, %r8150, %r8151, %r8152, %r8153, %r8154, %r8155}, [%r960], %r924;
	wmma.load.b.sync.aligned.row.m16n16k16.shared.f16 	{%r8156, %r8157, %r8158, %r8159, %r8160, %r8161, %r8162, %r8163}, [%r969], %r924;
	wmma.load.b.sync.aligned.row.m16n16k16.shared.f16 	{%r8164, %r8165, %r8166, %r8167, %r8168, %r8169, %r8170, %r8171}, [%r978], %r924;
	wmma.load.b.sync.aligned.row.m16n16k16.shared.f16 	{%r8172, %r8173, %r8174, %r8175, %r8176, %r8177, %r8178, %r8179}, [%r987], %r924;
	wmma.mma.sync.aligned.row.row.m16n16k16.f16.f16 {%r8180, %r8181, %r8182, %r8183}, {%r8052, %r8053, %r8054, %r8055, %r8056, %r8057, %r8058, %r8059}, {%r8116, %r8117, %r8118, %r8119, %r8120, %r8121, %r8122, %r8123}, {%r7928, %r7929, %r7930, %r7931};
	wmma.mma.sync.aligned.row.row.m16n16k16.f16.f16 {%r8184, %r8185, %r8186, %r8187}, {%r8084, %r8085, %r8086, %r8087, %r8088, %r8089, %r8090, %r8091}, {%r8148, %r8149, %r8150, %r8151, %r8152, %r8153, %r8154, %r8155}, {%r8180, %r8181, %r8182, %r8183};
	wmma.mma.sync.aligned.row.row.m16n16k16.f16.f16 {%r8188, %r8189, %r8190, %r8191}, {%r8052, %r8053, %r8054, %r8055, %r8056, %r8057, %r8058, %r8059}, {%r8124, %r8125, %r8126, %r8127, %r8128, %r8129, %r8130, %r8131}, {%r7936, %r7937, %r7938, %r7939};
	wmma.mma.sync.aligned.row.row.m16n16k16.f16.f16 {%r8192, %r8193, %r8194, %r8195}, {%r8084, %r8085, %r8086, %r8087, %r8088, %r8089, %r8090, %r8091}, {%r8156, %r8157, %r8158, %r8159, %r8160, %r8161, %r8162, %r8163}, {%r8188, %r8189, %r8190, %r8191};
	wmma.mma.sync.aligned.row.row.m16n16k16.f16.f16 {%r8196, %r8197, %r8198, %r8199}, {%r8052, %r8053, %r8054, %r8055, %r8056, %r8057, %r8058, %r8059}, {%r8132, %r8133, %r8134, %r8135, %r8136, %r8137, %r8138, %r8139}, {%r7944, %r7945, %r7946, %r7947};
	wmma.mma.sync.aligned.row.row.m16n16k16.f16.f16 {%r8200, %r8201, %r8202, %r8203}, {%r8084, %r8085, %r8086, %r8087, %r8088, %r8089, %r8090, %r8091}, {%r8164, %r8165, %r8166, %r8167, %r8168, %r8169, %r8170, %r8171}, {%r8196, %r8197, %r8198, %r8199};
	wmma.mma.sync.aligned.row.row.m16n16k16.f16.f16 {%r8204, %r8205, %r8206, %r8207}, {%r8052, %r8053, %r8054, %r8055, %r8056, %r8057, %r8058, %r8059}, {%r8140, %r8141, %r8142, %r8143, %r8144, %r8145, %r8146, %r8147}, {%r7952, %r7953, %r7954, %r7955};
	wmma.mma.sync.aligned.row.row.m16n16k16.f16.f16 {%r8208, %r8209, %r8210, %r8211}, {%r8084, %r8085, %r8086, %r8087, %r8088, %r8089, %r8090, %r8091}, {%r8172, %r8173, %r8174, %r8175, %r8176, %r8177, %r8178, %r8179}, {%r8204, %r8205, %r8206, %r8207};
	wmma.mma.sync.aligned.row.row.m16n16k16.f16.f16 {%r8212, %r8213, %r8214, %r8215}, {%r8060, %r8061, %r8062, %r8063, %r8064, %r8065, %r8066, %r8067}, {%r8116, %r8117, %r8118, %r8119, %r8120, %r8121, %r8122, %r8123}, {%r7960, %r7961, %r7962, %r7963};
	wmma.mma.sync.aligned.row.row.m16n16k16.f16.f16 {%r8216, %r8217, %r8218, %r8219}, {%r8092, %r8093, %r8094, %r8095, %r8096, %r8097, %r8098, %r8099}, {%r8148, %r8149, %r8150, %r8151, %r8152, %r8153, %r8154, %r8155}, {%r8212, %r8213, %r8214, %r8215};
	wmma.mma.sync.aligned.row.row.m16n16k16.f16.f16 {%r8220, %r8221, %r8222, %r8223}, {%r8060, %r8061, %r8062, %r8063, %r8064, %r8065, %r8066, %r8067}, {%r8124, %r8125, %r8126, %r8127, %r8128, %r8129, %r8130, %r8131}, {%r7968, %r7969, %r7970, %r7971};
	wmma.mma.sync.aligned.row.row.m16n16k16.f16.f16 {%r8224, %r8225, %r8226, %r8227}, {%r8092, %r8093, %r8094, %r8095, %r8096, %r8097, %r8098, %r8099}, {%r8156, %r8157, %r8158, %r8159, %r8160, %r8161, %r8162, %r8163}, {%r8220, %r8221, %r8222, %r8223};
	wmma.mma.sync.aligned.row.row.m16n16k16.f16.f16 {%r8228, %r8229, %r8230, %r8231}, {%r8060, %r8061, %r8062, %r8063, %r8064, %r8065, %r8066, %r8067}, {%r8132, %r8133, %r8134, %r8135, %r8136, %r8137, %r8138, %r8139}, {%r7976, %r7977, %r7978, %r7979};
	wmma.mma.sync.aligned.row.row.m16n16k16.f16.f16 {%r8232, %r8233, %r8234, %r8235}, {%r8092, %r8093, %r8094, %r8095, %r8096, %r8097, %r8098, %r8099}, {%r8164, %r8165, %r8166, %r8167, %r8168, %r8169, %r8170, %r8171}, {%r8228, %r8229, %r8230, %r8231};
	wmma.mma.sync.aligned.row.row.m16n16k16.f16.f16 {%r8236, %r8237, %r8238, %r8239}, {%r8060, %r8061, %r8062, %r8063, %r8064, %r8065, %r8066, %r8067}, {%r8140, %r8141, %r8142, %r8143, %r8144, %r8145, %r8146, %r8147}, {%r7984, %r7985, %r7986, %r7987};
	wmma.mma.sync.aligned.row.row.m16n16k16.f16.f16 {%r8240, %r8241, %r8242, %r8243}, {%r8092, %r8093, %r8094, %r8095, %r8096, %r8097, %r8098, %r8099}, {%r8172, %r8173, %r8174, %r8175, %r8176, %r8177, %r8178, %r8179}, {%r8236, %r8237, %r8238, %r8239};
	wmma.mma.sync.aligned.row.row.m16n16k16.f16.f16 {%r8244, %r8245, %r8246, %r8247}, {%r8068, %r8069, %r8070, %r8071, %r8072, %r8073, %r8074, %r8075}, {%r8116, %r8117, %r8118, %r8119, %r8120, %r8121, %r8122, %r8123}, {%r7992, %r7993, %r7994, %r7995};
	wmma.mma.sync.aligned.row.row.m16n16k16.f16.f16 {%r8248, %r8249, %r8250, %r8251}, {%r8100, %r8101, %r8102, %r8103, %r8104, %r8105, %r8106, %r8107}, {%r8148, %r8149, %r8150, %r8151, %r8152, %r8153, %r8154, %r8155}, {%r8244, %r8245, %r8246, %r8247};
	wmma.mma.sync.aligned.row.row.m16n16k16.f16.f16 {%r8252, %r8253, %r8254, %r8255}, {%r8068, %r8069, %r8070, %r8071, %r8072, %r8073, %r8074, %r8075}, {%r8124, %r8125, %r8126, %r8127, %r8128, %r8129, %r8130, %r8131}, {%r8000, %r8001, %r8002, %r8003};
	wmma.mma.sync.aligned.row.row.m16n16k16.f16.f16 {%r8256, %r8257, %r8258, %r8259}, {%r8100, %r8101, %r8102, %r8103, %r8104, %r8105, %r8106, %r8107}, {%r8156, %r8157, %r8158, %r8159, %r8160, %r8161, %r8162, %r8163}, {%r8252, %r8253, %r8254, %r8255};
	wmma.mma.sync.aligned.row.row.m16n16k16.f16.f16 {%r8260, %r8261, %r8262, %r8263}, {%r8068, %r8069, %r8070, %r8071, %r8072, %r8073, %r8074, %r8075}, {%r8132, %r8133, %r8134, %r8135, %r8136, %r8137, %r8138, %r8139}, {%r8008, %r8009, %r8010, %r8011};
	wmma.mma.sync.aligned.row.row.m16n16k16.f16.f16 {%r8264, %r8265, %r8266, %r8267}, {%r8100, %r8101, %r8102, %r8103, %r8104, %r8105, %r8106, %r8107}, {%r8164, %r8165, %r8166, %r8167, %r8168, %r8169, %r8170, %r8171}, {%r8260, %r8261, %r8262, %r8263};
	wmma.mma.sync.aligned.row.row.m16n16k16.f16.f16 {%r8268, %r8269, %r8270, %r8271}, {%r8068, %r8069, %r8070, %r8071, %r8072, %r8073, %r8074, %r8075}, {%r8140, %r8141, %r8142, %r8143, %r8144, %r8145, %r8146, %r8147}, {%r8016, %r8017, %r8018, %r8019};
	wmma.mma.sync.aligned.row.row.m16n16k16.f16.f16 {%r8272, %r8273, %r8274, %r8275}, {%r8100, %r8101, %r8102, %r8103, %r8104, %r8105, %r8106, %r8107}, {%r8172, %r8173, %r8174, %r8175, %r8176, %r8177, %r8178, %r8179}, {%r8268, %r8269, %r8270, %r8271};
	wmma.mma.sync.aligned.row.row.m16n16k16.f16.f16 {%r8276, %r8277, %r8278, %r8279}, {%r8076, %r8077, %r8078, %r8079, %r8080, %r8081, %r8082, %r8083}, {%r8116, %r8117, %r8118, %r8119, %r8120, %r8121, %r8122, %r8123}, {%r8024, %r8025, %r8026, %r8027};
	wmma.mma.sync.aligned.row.row.m16n16k16.f16.f16 {%r8280, %r8281, %r8282, %r8283}, {%r8108, %r8109, %r8110, %r8111, %r8112, %r8113, %r8114, %r8115}, {%r8148, %r8149, %r8150, %r8151, %r8152, %r8153, %r8154, %r8155}, {%r8276, %r8277, %r8278, %r8279};
	wmma.mma.sync.aligned.row.row.m16n16k16.f16.f16 {%r8284, %r8285, %r8286, %r8287}, {%r8076, %r8077, %r8078, %r8079, %r8080, %r8081, %r8082, %r8083}, {%r8124, %r8125, %r8126, %r8127, %r8128, %r8129, %r8130, %r8131}, {%r8032, %r8033, %r8034, %r8035};
	wmma.mma.sync.aligned.row.row.m16n16k16.f16.f16 {%r8288, %r8289, %r8290, %r8291}, {%r8108, %r8109, %r8110, %r8111, %r8112, %r8113, %r8114, %r8115}, {%r8156, %r8157, %r8158, %r8159, %r8160, %r8161, %r8162, %r8163}, {%r8284, %r8285, %r8286, %r8287};
	wmma.mma.sync.aligned.row.row.m16n16k16.f16.f16 {%r8292, %r8293, %r8294, %r8295}, {%r8076, %r8077, %r8078, %r8079, %r8080, %r8081, %r8082, %r8083}, {%r8132, %r8133, %r8134, %r8135, %r8136, %r8137, %r8138, %r8139}, {%r8040, %r8041, %r8042, %r8043};
	wmma.mma.sync.aligned.row.row.m16n16k16.f16.f16 {%r8296, %r8297, %r8298, %r8299}, {%r8108, %r8109, %r8110, %r8111, %r8112, %r8113, %r8114, %r8115}, {%r8164, %r8165, %r8166, %r8167, %r8168, %r8169, %r8170, %r8171}, {%r8292, %r8293, %r8294, %r8295};
	wmma.mma.sync.aligned.row.row.m16n16k16.f16.f16 {%r8300, %r8301, %r8302, %r8303}, {%r8076, %r8077, %r8078, %r8079, %r8080, %r8081, %r8082, %r8083}, {%r8140, %r8141, %r8142, %r8143, %r8144, %r8145, %r8146, %r8147}, {%r8048, %r8049, %r8050, %r8051};
	wmma.mma.sync.aligned.row.row.m16n16k16.f16.f16 {%r8304, %r8305, %r8306, %r8307}, {%r8108, %r8109, %r8110, %r8111, %r8112, %r8113, %r8114, %r8115}, {%r8172, %r8173, %r8174, %r8175, %r8176, %r8177, %r8178, %r8179}, {%r8300, %r8301, %r8302, %r8303};
	// begin inline asm
	cp.async.commit_group;

	// end inline asm
	// begin inline asm
	cp.async.wait_group 0;

	// end inline asm
	bar.sync 	0;
	add.s64 	%rd201, %rd288, 896;
	// begin inline asm
	cp.async.ca.shared.global [%r550], [%rd201], 16;

	// end inline asm
	add.s64 	%rd202, %rd220, 1920;
	// begin inline asm
	cp.async.ca.shared.global [%r8], [%rd202], 16;

	// end inline asm
	mul.wide.s32 	%rd250, %r9567, 2;
	add.s64 	%rd203, %rd14, %rd250;
	// begin inline asm
	cp.async.ca.shared.global [%r10], [%rd203], 16;

	// end inline asm
	add.s64 	%rd204, %rd203, %rd1;
	// begin inline asm
	cp.async.ca.shared.global [%r553], [%rd204], 16;

	// end inline asm
	add.s64 	%rd205, %rd204, %rd1;
	// begin inline asm
	cp.async.ca.shared.global [%r554], [%rd205], 16;

	// end inline asm
	add.s64 	%rd206, %rd205, %rd1;
	// begin inline asm
	cp.async.ca.shared.global [%r555], [%rd206], 16;

	// end inline asm
	wmma.load.a.sync.aligned.row.m16n16k16.shared.f16 	{%r8308, %r8309, %r8310, %r8311, %r8312, %r8313, %r8314, %r8315}, [%r1124], %r852;
	wmma.load.a.sync.aligned.row.m16n16k16.shared.f16 	{%r8316, %r8317, %r8318, %r8319, %r8320, %r8321, %r8322, %r8323}, [%r1133], %r852;
	wmma.load.a.sync.aligned.row.m16n16k16.shared.f16 	{%r8324, %r8325, %r8326, %r8327, %r8328, %r8329, %r8330, %r8331}, [%r1142], %r852;
	wmma.load.a.sync.aligned.row.m16n16k16.shared.f16 	{%r8332, %r8333, %r8334, %r8335, %r8336, %r8337, %r8338, %r8339}, [%r1151], %r852;
	wmma.load.a.sync.aligned.row.m16n16k16.shared.f16 	{%r8340, %r8341, %r8342, %r8343, %r8344, %r8345, %r8346, %r8347}, [%r1160], %r852;
	wmma.load.a.sync.aligned.row.m16n16k16.shared.f16 	{%r8348, %r8349, %r8350, %r8351, %r8352, %r8353, %r8354, %r8355}, [%r1169], %r852;
	wmma.load.a.sync.aligned.row.m16n16k16.shared.f16 	{%r8356, %r8357, %r8358, %r8359, %r8360, %r8361, %r8362, %r8363}, [%r1178], %r852;
	wmma.load.a.sync.aligned.row.m16n16k16.shared.f16 	{%r8364, %r8365, %r8366, %r8367, %r8368, %r8369, %r8370, %r8371}, [%r1187], %r852;
	wmma.load.b.sync.aligned.row.m16n16k16.shared.f16 	{%r8372, %r8373, %r8374, %r8375, %r8376, %r8377, %r8378, %r8379}, [%r1196], %r924;
	wmma.load.b.sync.aligned.row.m16n16k16.shared.f16 	{%r8380, %r8381, %r8382, %r8383, %r8384, %r8385, %r8386, %r8387}, [%r1205], %r924;
	wmma.load.b.sync.aligned.row.m16n16k16.shared.f16 	{%r8388, %r8389, %r8390, %r8391, %r8392, %r8393, %r8394, %r8395}, [%r1214], %r924;
	wmma.load.b.sync.aligned.row.m16n16k16.shared.f16 	{%r8396, %r8397, %r8398, %r8399, %r8400, %r8401, %r8402, %r8403}, [%r1223], %r924;
	wmma.load.b.sync.aligned.row.m16n16k16.shared.f16 	{%r8404, %r8405, %r8406, %r8407, %r8408, %r8409, %r8410, %r8411}, [%r1232], %r924;
	wmma.load.b.sync.aligned.row.m16n16k16.shared.f16 	{%r8412, %r8413, %r8414, %r8415, %r8416, %r8417, %r8418, %r8419}, [%r1241], %r924;
	wmma.load.b.sync.aligned.row.m16n16k16.shared.f16 	{%r8420, %r8421, %r8422, %r8423, %r8424, %r8425, %r8426, %r8427}, [%r1250], %r924;
	wmma.load.b.sync.aligned.row.m16n16k16.shared.f16 	{%r8428, %r8429, %r8430, %r8431, %r8432, %r8433, %r8434, %r8435}, [%r1259], %r924;
	wmma.mma.sync.aligned.row.row.m16n16k16.f16.f16 {%r8436, %r8437, %r8438, %r8439}, {%r8308, %r8309, %r8310, %r8311, %r8312, %r8313, %r8314, %r8315}, {%r8372, %r8373, %r8374, %r8375, %r8376, %r8377, %r8378, %r8379}, {%r8184, %r8185, %r8186, %r8187};
	wmma.mma.sync.aligned.row.row.m16n16k16.f16.f16 {%r8440, %r8441, %r8442, %r8443}, {%r8340, %r8341, %r8342, %r8343, %r8344, %r8345, %r8346, %r8347}, {%r8404, %r8405, %r8406, %r8407, %r8408, %r8409, %r8410, %r8411}, {%r8436, %r8437, %r8438, %r8439};
	wmma.mma.sync.aligned.row.row.m16n16k16.f16.f16 {%r8444, %r8445, %r8446, %r8447}, {%r8308, %r8309, %r8310, %r8311, %r8312, %r8313, %r8314, %r8315}, {%r8380, %r8381, %r8382, %r8383, %r8384, %r8385, %r8386, %r8387}, {%r8192, %r8193, %r8194, %r8195};
	wmma.mma.sync.aligned.row.row.m16n16k16.f16.f16 {%r8448, %r8449, %r8450, %r8451}, {%r8340, %r8341, %r8342, %r8343, %r8344, %r8345, %r8346, %r8347}, {%r8412, %r8413, %r8414, %r8415, %r8416, %r8417, %r8418, %r8419}, {%r8444, %r8445, %r8446, %r8447};
	wmma.mma.sync.aligned.row.row.m16n16k16.f16.f16 {%r8452, %r8453, %r8454, %r8455}, {%r8308, %r8309, %r8310, %r8311, %r8312, %r8313, %r8314, %r8315}, {%r8388, %r8389, %r8390, %r8391, %r8392, %r8393, %r8394, %r8395}, {%r8200, %r8201, %r8202, %r8203};
	wmma.mma.sync.aligned.row.row.m16n16k16.f16.f16 {%r8456, %r8457, %r8458, %r8459}, {%r8340, %r8341, %r8342, %r8343, %r8344, %r8345, %r8346, %r8347}, {%r8420, %r8421, %r8422, %r8423, %r8424, %r8425, %r8426, %r8427}, {%r8452, %r8453, %r8454, %r8455};
	wmma.mma.sync.aligned.row.row.m16n16k16.f16.f16 {%r8460, %r8461, %r8462, %r8463}, {%r8308, %r8309, %r8310, %r8311, %r8312, %r8313, %r8314, %r8315}, {%r8396, %r8397, %r8398, %r8399, %r8400, %r8401, %r8402, %r8403}, {%r8208, %r8209, %r8210, %r8211};
	wmma.mma.sync.aligned.row.row.m16n16k16.f16.f16 {%r8464, %r8465, %r8466, %r8467}, {%r8340, %r8341, %r8342, %r8343, %r8344, %r8345, %r8346, %r8347}, {%r8428, %r8429, %r8430, %r8431, %r8432, %r8433, %r8434, %r8435}, {%r8460, %r8461, %r8462, %r8463};
	wmma.mma.sync.aligned.row.row.m16n16k16.f16.f16 {%r8468, %r8469, %r8470, %r8471}, {%r8316, %r8317, %r8318, %r8319, %r8320, %r8321, %r8322, %r8323}, {%r8372, %r8373, %r8374, %r8375, %r8376, %r8377, %r8378, %r8379}, {%r8216, %r8217, %r8218, %r8219};
	wmma.mma.sync.aligned.row.row.m16n16k16.f16.f16 {%r8472, %r8473, %r8474, %r8475}, {%r8348, %r8349, %r8350, %r8351, %r8352, %r8353, %r8354, %r8355}, {%r8404, %r8405, %r8406, %r8407, %r8408, %r8409, %r8410, %r8411}, {%r8468, %r8469, %r8470, %r8471};
	wmma.mma.sync.aligned.row.row.m16n16k16.f16.f16 {%r8476, %r8477, %r8478, %r8479}, {%r8316, %r8317, %r8318, %r8319, %r8320, %r8321, %r8322, %r8323}, {%r8380, %r8381, %r8382, %r8383, %r8384, %r8385, %r8386, %r8387}, {%r8224, %r8225, %r8226, %r8227};
	wmma.mma.sync.aligned.row.row.m16n16k16.f16.f16 {%r8480, %r8481, %r8482, %r8483}, {%r8348, %r8349, %r8350, %r8351, %r8352, %r8353, %r8354, %r8355}, {%r8412, %r8413, %r8414, %r8415, %r8416, %r8417, %r8418, %r8419}, {%r8476, %r8477, %r8478, %r8479};
	wmma.mma.sync.aligned.row.row.m16n16k16.f16.f16 {%r8484, %r8485, %r8486, %r8487}, {%r8316, %r8317, %r8318, %r8319, %r8320, %r8321, %r8322, %r8323}, {%r8388, %r8389, %r8390, %r8391, %r8392, %r8393, %r8394, %r8395}, {%r8232, %r8233, %r8234, %r8235};
	wmma.mma.sync.aligned.row.row.m16n16k16.f16.f16 {%r8488, %r8489, %r8490, %r8491}, {%r8348, %r8349, %r8350, %r8351, %r8352, %r8353, %r8354, %r8355}, {%r8420, %r8421, %r8422, %r8423, %r8424, %r8425, %r8426, %r8427}, {%r8484, %r8485, %r8486, %r8487};
	wmma.mma.sync.aligned.row.row.m16n16k16.f16.f16 {%r8492, %r8493, %r8494, %r8495}, {%r8316, %r8317, %r8318, %r8319, %r8320, %r8321, %r8322, %r8323}, {%r8396, %r8397, %r8398, %r8399, %r8400, %r8401, %r8402, %r8403}, {%r8240, %r8241, %r8242, %r8243};
	wmma.mma.sync.aligned.row.row.m16n16k16.f16.f16 {%r8496, %r8497, %r8498, %r8499}, {%r8348, %r8349, %r8350, %r8351, %r8352, %r8353, %r8354, %r8355}, {%r8428, %r8429, %r8430, %r8431, %r8432, %r8433, %r8434, %r8435}, {%r8492, %r8493, %r8494, %r8495};
	wmma.mma.sync.aligned.row.row.m16n16k16.f16.f16 {%r8500, %r8501, %r8502, %r8503}, {%r8324, %r8325, %r8326, %r8327, %r8328, %r8329, %r8330, %r8331}, {%r8372, %r8373, %r8374, %r8375, %r8376, %r8377, %r8378, %r8379}, {%r8248, %r8249, %r8250, %r8251};
	wmma.mma.sync.aligned.row.row.m16n16k16.f16.f16 {%r8504, %r8505, %r8506, %r8507}, {%r8356, %r8357, %r8358, %r8359, %r8360, %r8361, %r8362, %r8363}, {%r8404, %r8405, %r8406, %r8407, %r8408, %r8409, %r8410, %r8411}, {%r8500, %r8501, %r8502, %r8503};
	wmma.mma.sync.aligned.row.row.m16n16k16.f16.f16 {%r8508, %r8509, %r8510, %r8511}, {%r8324, %r8325, %r8326, %r8327, %r8328, %r8329, %r8330, %r8331}, {%r8380, %r8381, %r8382, %r8383, %r8384, %r8385, %r8386, %r8387}, {%r8256, %r8257, %r8258, %r8259};
	wmma.mma.sync.aligned.row.row.m16n16k16.f16.f16 {%r8512, %r8513, %r8514, %r8515}, {%r8356, %r8357, %r8358, %r8359, %r8360, %r8361, %r8362, %r8363}, {%r8412, %r8413, %r8414, %r8415, %r8416, %r8417, %r8418, %r8419}, {%r8508, %r8509, %r8510, %r8511};
	wmma.mma.sync.aligned.row.row.m16n16k16.f16.f16 {%r8516, %r8517, %r8518, %r8519}, {%r8324, %r8325, %r8326, %r8327, %r8328, %r8329, %r8330, %r8331}, {%r8388, %r8389, %r8390, %r8391, %r8392, %r8393, %r8394, %r8395}, {%r8264, %r8265, %r8266, %r8267};
	wmma.mma.sync.aligned.row.row.m16n16k16.f16.f16 {%r8520, %r8521, %r8522, %r8523}, {%r8356, %r8357, %r8358, %r8359, %r8360, %r8361, %r8362, %r8363}, {%r8420, %r8421, %r8422, %r8423, %r8424, %r8425, %r8426, %r8427}, {%r8516, %r8517, %r8518, %r8519};
	wmma.mma.sync.aligned.row.row.m16n16k16.f16.f16 {%r8524, %r8525, %r8526, %r8527}, {%r8324, %r8325, %r8326, %r8327, %r8328, %r8329, %r8330, %r8331}, {%r8396, %r8397, %r8398, %r8399, %r8400, %r8401, %r8402, %r8403}, {%r8272, %r8273, %r8274, %r8275};
	wmma.mma.sync.aligned.row.row.m16n16k16.f16.f16 {%r8528, %r8529, %r8530, %r8531}, {%r8356, %r8357, %r8358, %r8359, %r8360, %r8361, %r8362, %r8363}, {%r8428, %r8429, %r8430, %r8431, %r8432, %r8433, %r8434, %r8435}, {%r8524, %r8525, %r8526, %r8527};
	wmma.mma.sync.aligned.row.row.m16n16k16.f16.f16 {%r8532, %r8533, %r8534, %r8535}, {%r8332, %r8333, %r8334, %r8335, %r8336, %r8337, %r8338, %r8339}, {%r8372, %r8373, %r8374, %r8375, %r8376, %r8377, %r8378, %r8379}, {%r8280, %r8281, %r8282, %r8283};
	wmma.mma.sync.aligned.row.row.m16n16k16.f16.f16 {%r8536, %r8537, %r8538, %r8539}, {%r8364, %r8365, %r8366, %r8367, %r8368, %r8369, %r8370, %r8371}, {%r8404, %r8405, %r8406, %r8407, %r8408, %r8409, %r8410, %r8411}, {%r8532, %r8533, %r8534, %r8535};
	wmma.mma.sync.aligned.row.row.m16n16k16.f16.f16 {%r8540, %r8541, %r8542, %r8543}, {%r8332, %r8333, %r8334, %r8335, %r8336, %r8337, %r8338, %r8339}, {%r8380, %r8381, %r8382, %r8383, %r8384, %r8385, %r8386, %r8387}, {%r8288, %r8289, %r8290, %r8291};
	wmma.mma.sync.aligned.row.row.m16n16k16.f16.f16 {%r8544, %r8545, %r8546, %r8547}, {%r8364, %r8365, %r8366, %r8367, %r8368, %r8369, %r8370, %r8371}, {%r8412, %r8413, %r8414, %r8415, %r8416, %r8417, %r8418, %r8419}, {%r8540, %r8541, %r8542, %r8543};
	wmma.mma.sync.aligned.row.row.m16n16k16.f16.f16 {%r8548, %r8549, %r8550, %r8551}, {%r8332, %r8333, %r8334, %r8335, %r8336, %r8337, %r8338, %r8339}, {%r8388, %r8389, %r8390, %r8391, %r8392, %r8393, %r8394, %r8395}, {%r8296, %r8297, %r8298, %r8299};
	wmma.mma.sync.aligned.row.row.m16n16k16.f16.f16 {%r8552, %r8553, %r8554, %r8555}, {%r8364, %r8365, %r8366, %r8367, %r8368, %r8369, %r8370, %r8371}, {%r8420, %r8421, %r8422, %r8423, %r8424, %r8425, %r8426, %r8427}, {%r8548, %r8549, %r8550, %r8551};
	wmma.mma.sync.aligned.row.row.m16n16k16.f16.f16 {%r8556, %r8557, %r8558, %r8559}, {%r8332, %r8333, %r8334, %r8335, %r8336, %r8337, %r8338, %r8339}, {%r8396, %r8397, %r8398, %r8399, %r8400, %r8401, %r8402, %r8403}, {%r8304, %r8305, %r8306, %r8307};
	wmma.mma.sync.aligned.row.row.m16n16k16.f16.f16 {%r8560, %r8561, %r8562, %r8563}, {%r8364, %r8365, %r8366, %r8367, %r8368, %r8369, %r8370, %r8371}, {%r8428, %r8429, %r8430, %r8431, %r8432, %r8433, %r8434, %r8435}, {%r8556, %r8557, %r8558, %r8559};
	// begin inline asm
	cp.async.commit_group;

	// end inline asm
	// begin inline asm
	cp.async.wait_group 0;

	// end inline asm
	bar.sync 	0;
	add.s64 	%rd207, %rd288, 960;
	// begin inline asm
	cp.async.ca.shared.global [%r645], [%rd207], 16;

	// end inline asm
	add.s64 	%rd208, %rd220, 1984;
	// begin inline asm
	cp.async.ca.shared.global [%r646], [%rd208], 16;

	// end inline asm
	mul.wide.s32 	%rd251, %r9568, 2;
	add.s64 	%rd209, %rd14, %rd251;
	// begin inline asm
	cp.async.ca.shared.global [%r827], [%rd209], 16;

	// end inline asm
	add.s64 	%rd210, %rd209, %rd1;
	// begin inline asm
	cp.async.ca.shared.global [%r828], [%rd210], 16;

	// end inline asm
	add.s64 	%rd211, %rd210, %rd1;
	// begin inline asm
	cp.async.ca.shared.global [%r25], [%rd211], 16;

	// end inline asm
	add.s64 	%rd212, %rd211, %rd1;
	// begin inline asm
	cp.async.ca.shared.global [%r26], [%rd212], 16;

	// end inline asm
	wmma.load.a.sync.aligned.row.m16n16k16.shared.f16 	{%r8564, %r8565, %r8566, %r8567, %r8568, %r8569, %r8570, %r8571}, [%r27], %r852;
	wmma.load.a.sync.aligned.row.m16n16k16.shared.f16 	{%r8572, %r8573, %r8574, %r8575, %r8576, %r8577, %r8578, %r8579}, [%r861], %r852;
	wmma.load.a.sync.aligned.row.m16n16k16.shared.f16 	{%r8580, %r8581, %r8582, %r8583, %r8584, %r8585, %r8586, %r8587}, [%r870], %r852;
	wmma.load.a.sync.aligned.row.m16n16k16.shared.f16 	{%r8588, %r8589, %r8590, %r8591, %r8592, %r8593, %r8594, %r8595}, [%r879], %r852;
	wmma.load.a.sync.aligned.row.m16n16k16.shared.f16 	{%r8596, %r8597, %r8598, %r8599, %r8600, %r8601, %r8602, %r8603}, [%r888], %r852;
	wmma.load.a.sync.aligned.row.m16n16k16.shared.f16 	{%r8604, %r8605, %r8606, %r8607, %r8608, %r8609, %r8610, %r8611}, [%r897], %r852;
	wmma.load.a.sync.aligned.row.m16n16k16.shared.f16 	{%r8612, %r8613, %r8614, %r8615, %r8616, %r8617, %r8618, %r8619}, [%r906], %r852;
	wmma.load.a.sync.aligned.row.m16n16k16.shared.f16 	{%r8620, %r8621, %r8622, %r8623, %r8624, %r8625, %r8626, %r8627}, [%r915], %r852;
	wmma.load.b.sync.aligned.row.m16n16k16.shared.f16 	{%r8628, %r8629, %r8630, %r8631, %r8632, %r8633, %r8634, %r8635}, [%r28], %r924;
	wmma.load.b.sync.aligned.row.m16n16k16.shared.f16 	{%r8636, %r8637, %r8638, %r8639, %r8640, %r8641, %r8642, %r8643}, [%r933], %r924;
	wmma.load.b.sync.aligned.row.m16n16k16.shared.f16 	{%r8644, %r8645, %r8646, %r8647, %r8648, %r8649, %r8650, %r8651}, [%r942], %r924;
	wmma.load.b.sync.aligned.row.m16n16k16.shared.f16 	{%r8652, %r8653, %r8654, %r8655, %r8656, %r8657, %r8658, %r8659}, [%r951], %r924;
	wmma.load.b.sync.aligned.row.m16n16k16.shared.f16 	{%r8660, %r8661, %r8662, %r8663, %r8664, %r8665, %r8666, %r8667}, [%r960], %r924;
	wmma.load.b.sync.aligned.row.m16n16k16.shared.f16 	{%r8668, %r8669, %r8670, %r8671, %r8672, %r8673, %r8674, %r8675}, [%r969], %r924;
	wmma.load.b.sync.aligned.row.m16n16k16.shared.f16 	{%r8676, %r8677, %r8678, %r8679, %r8680, %r8681, %r8682, %r8683}, [%r978], %r924;
	wmma.load.b.sync.aligned.row.m16n16k16.shared.f16 	{%r8684, %r8685, %r8686, %r8687, %r8688, %r8689, %r8690, %r8691}, [%r987], %r924;
	wmma.mma.sync.aligned.row.row.m16n16k16.f16.f16 {%r8692, %r8693, %r8694, %r8695}, {%r8564, %r8565, %r8566, %r8567, %r8568, %r8569, %r8570, %r8571}, {%r8628, %r8629, %r8630, %r8631, %r8632, %r8633, %r8634, %r8635}, {%r8440, %r8441, %r8442, %r8443};
	wmma.mma.sync.aligned.row.row.m16n16k16.f16.f16 {%r8696, %r8697, %r8698, %r8699}, {%r8596, %r8597, %r8598, %r8599, %r8600, %r8601, %r8602, %r8603}, {%r8660, %r8661, %r8662, %r8663, %r8664, %r8665, %r8666, %r8667}, {%r8692, %r8693, %r8694, %r8695};
	wmma.mma.sync.aligned.row.row.m16n16k16.f16.f16 {%r8700, %r8701, %r8702, %r8703}, {%r8564, %r8565, %r8566, %r8567, %r8568, %r8569, %r8570, %r8571}, {%r8636, %r8637, %r8638, %r8639, %r8640, %r8641, %r8642, %r8643}, {%r8448, %r8449, %r8450, %r8451};
	wmma.mma.sync.aligned.row.row.m16n16k16.f16.f16 {%r8704, %r8705, %r8706, %r8707}, {%r8596, %r8597, %r8598, %r8599, %r8600, %r8601, %r8602, %r8603}, {%r8668, %r8669, %r8670, %r8671, %r8672, %r8673, %r8674, %r8675}, {%r8700, %r8701, %r8702, %r8703};
	wmma.mma.sync.aligned.row.row.m16n16k16.f16.f16 {%r8708, %r8709, %r8710, %r8711}, {%r8564, %r8565, %r8566, %r8567, %r8568, %r8569, %r8570, %r8571}, {%r8644, %r8645, %r8646, %r8647, %r8648, %r8649, %r8650, %r8651}, {%r8456, %r8457, %r8458, %r8459};
	wmma.mma.sync.aligned.row.row.m16n16k16.f16.f16 {%r8712, %r8713, %r8714, %r8715}, {%r8596, %r8597, %r8598, %r8599, %r8600, %r8601, %r8602, %r8603}, {%r8676, %r8677, %r8678, %r8679, %r8680, %r8681, %r8682, %r8683}, {%r8708, %r8709, %r8710, %r8711};
	wmma.mma.sync.aligned.row.row.m16n16k16.f16.f16 {%r8716, %r8717, %r8718, %r8719}, {%r8564, %r8565, %r8566, %r8567, %r8568, %r8569, %r8570, %r8571}, {%r8652, %r8653, %r8654, %r8655, %r8656, %r8657, %r8658, %r8659}, {%r8464, %r8465, %r8466, %r8467};
	wmma.mma.sync.aligned.row.row.m16n16k16.f16.f16 {%r8720, %r8721, %r8722, %r8723}, {%r8596, %r8597, %r8598, %r8599, %r8600, %r8601, %r8602, %r8603}, {%r8684, %r8685, %r8686, %r8687, %r8688, %r8689, %r8690, %r8691}, {%r8716, %r8717, %r8718, %r8719};
	wmma.mma.sync.aligned.row.row.m16n16k16.f16.f16 {%r8724, %r8725, %r8726, %r8727}, {%r8572, %r8573, %r8574, %r8575, %r8576, %r8577, %r8578, %r8579}, {%r8628, %r8629, %r8630, %r8631, %r8632, %r8633, %r8634, %r8635}, {%r8472, %r8473, %r8474, %r8475};
	wmma.mma.sync.aligned.row.row.m16n16k16.f16.f16 {%r8728, %r8729, %r8730, %r8731}, {%r8604, %r8605, %r8606, %r8607, %r8608, %r8609, %r8610, %r8611}, {%r8660, %r8661, %r8662, %r8663, %r8664, %r8665, %r8666, %r8667}, {%r8724, %r8725, %r8726, %r8727};
	wmma.mma.sync.aligned.row.row.m16n16k16.f16.f16 {%r8732, %r8733, %r8734, %r8735}, {%r8572, %r8573, %r8574, %r8575, %r8576, %r8577, %r8578, %r8579}, {%r8636, %r8637, %r8638, %r8639, %r8640, %r8641, %r8642, %r8643}, {%r8480, %r8481, %r8482, %r8483};
	wmma.mma.sync.aligned.row.row.m16n16k16.f16.f16 {%r8736, %r8737, %r8738, %r8739}, {%r8604, %r8605, %r8606, %r8607, %r8608, %r8609, %r8610, %r8611}, {%r8668, %r8669, %r8670, %r8671, %r8672, %r8673, %r8674, %r8675}, {%r8732, %r8733, %r8734, %r8735};
	wmma.mma.sync.aligned.row.row.m16n16k16.f16.f16 {%r8740, %r8741, %r8742, %r8743}, {%r8572, %r8573, %r8574, %r8575, %r8576, %r8577, %r8578, %r8579}, {%r8644, %r8645, %r8646, %r8647, %r8648, %r8649, %r8650, %r8651}, {%r8488, %r8489, %r8490, %r8491};
	wmma.mma.sync.aligned.row.row.m16n16k16.f16.f16 {%r8744, %r8745, %r8746, %r8747}, {%r8604, %r8605, %r8606, %r8607, %r8608, %r8609, %r8610, %r8611}, {%r8676, %r8677, %r8678, %r8679, %r8680, %r8681, %r8682, %r8683}, {%r8740, %r8741, %r8742, %r8743};
	wmma.mma.sync.aligned.row.row.m16n16k16.f16.f16 {%r8748, %r8749, %r8750, %r8751}, {%r8572, %r8573, %r8574, %r8575, %r8576, %r8577, %r8578, %r8579}, {%r8652, %r8653, %r8654, %r8655, %r8656, %r8657, %r8658, %r8659}, {%r8496, %r8497, %r8498, %r8499};
	wmma.mma.sync.aligned.row.row.m16n16k16.f16.f16 {%r8752, %r8753, %r8754, %r8755}, {%r8604, %r8605, %r8606, %r8607, %r8608, %r8609, %r8610, %r8611}, {%r8684, %r8685, %r8686, %r8687, %r8688, %r8689, %r8690, %r8691}, {%r8748, %r8749, %r8750, %r8751};
	wmma.mma.sync.aligned.row.row.m16n16k16.f16.f16 {%r8756, %r8757, %r8758, %r8759}, {%r8580, %r8581, %r8582, %r8583, %r8584, %r8585, %r8586, %r8587}, {%r8628, %r8629, %r8630, %r8631, %r8632, %r8633, %r8634, %r8635}, {%r8504, %r8505, %r8506, %r8507};
	wmma.mma.sync.aligned.row.row.m16n16k16.f16.f16 {%r8760, %r8761, %r8762, %r8763}, {%r8612, %r8613, %r8614, %r8615, %r8616, %r8617, %r8618, %r8619}, {%r8660, %r8661, %r8662, %r8663, %r8664, %r8665, %r8666, %r8667}, {%r8756, %r8757, %r8758, %r8759};
	wmma.mma.sync.aligned.row.row.m16n16k16.f16.f16 {%r8764, %r8765, %r8766, %r8767}, {%r8580, %r8581, %r8582, %r8583, %r8584, %r8585, %r8586, %r8587}, {%r8636, %r8637, %r8638, %r8639, %r8640, %r8641, %r8642, %r8643}, {%r8512, %r8513, %r8514, %r8515};
	wmma.mma.sync.aligned.row.row.m16n16k16.f16.f16 {%r8768, %r8769, %r8770, %r8771}, {%r8612, %r8613, %r8614, %r8615, %r8616, %r8617, %r8618, %r8619}, {%r8668, %r8669, %r8670, %r8671, %r8672, %r8673, %r8674, %r8675}, {%r8764, %r8765, %r8766, %r8767};
	wmma.mma.sync.aligned.row.row.m16n16k16.f16.f16 {%r8772, %r8773, %r8774, %r8775}, {%r8580, %r8581, %r8582, %r8583, %r8584, %r8585, %r8586, %r8587}, {%r8644, %r8645, %r8646, %r8647, %r8648, %r8649, %r8650, %r8651}, {%r8520, %r8521, %r8522, %r8523};
	wmma.mma.sync.aligned.row.row.m16n16k16.f16.f16 {%r8776, %r8777, %r8778, %r8779}, {%r8612, %r8613, %r8614, %r8615, %r8616, %r8617, %r8618, %r8619}, {%r8676, %r8677, %r8678, %r8679, %r8680, %r8681, %r8682, %r8683}, {%r8772, %r8773, %r8774, %r8775};
	wmma.mma.sync.aligned.row.row.m16n16k16.f16.f16 {%r8780, %r8781, %r8782, %r8783}, {%r8580, %r8581, %r8582, %r8583, %r8584, %r8585, %r8586, %r8587}, {%r8652, %r8653, %r8654, %r8655, %r8656, %r8657, %r8658, %r8659}, {%r8528, %r8529, %r8530, %r8531};
	wmma.mma.sync.aligned.row.row.m16n16k16.f16.f16 {%r8784, %r8785, %r8786, %r8787}, {%r8612, %r8613, %r8614, %r8615, %r8616, %r8617, %r8618, %r8619}, {%r8684, %r8685, %r8686, %r8687, %r8688, %r8689, %r8690, %r8691}, {%r8780, %r8781, %r8782, %r8783};
	wmma.mma.sync.aligned.row.row.m16n16k16.f16.f16 {%r8788, %r8789, %r8790, %r8791}, {%r8588, %r8589, %r8590, %r8591, %r8592, %r8593, %r8594, %r8595}, {%r8628, %r8629, %r8630, %r8631, %r8632, %r8633, %r8634, %r8635}, {%r8536, %r8537, %r8538, %r8539};
	wmma.mma.sync.aligned.row.row.m16n16k16.f16.f16 {%r8792, %r8793, %r8794, %r8795}, {%r8620, %r8621, %r8622, %r8623, %r8624, %r8625, %r8626, %r8627}, {%r8660, %r8661, %r8662, %r8663, %r8664, %r8665, %r8666, %r8667}, {%r8788, %r8789, %r8790, %r8791};
	wmma.mma.sync.aligned.row.row.m16n16k16.f16.f16 {%r8796, %r8797, %r8798, %r8799}, {%r8588, %r8589, %r8590, %r8591, %r8592, %r8593, %r8594, %r8595}, {%r8636, %r8637, %r8638, %r8639, %r8640, %r8641, %r8642, %r8643}, {%r8544, %r8545, %r8546, %r8547};
	wmma.mma.sync.aligned.row.row.m16n16k16.f16.f16 {%r8800, %r8801, %r8802, %r8803}, {%r8620, %r8621, %r8622, %r8623, %r8624, %r8625, %r8626, %r8627}, {%r8668, %r8669, %r8670, %r8671, %r8672, %r8673, %r8674, %r8675}, {%r8796, %r8797, %r8798, %r8799};
	wmma.mma.sync.aligned.row.row.m16n16k16.f16.f16 {%r8804, %r8805, %r8806, %r8807}, {%r8588, %r8589, %r8590, %r8591, %r8592, %r8593, %r8594, %r8595}, {%r8644, %r8645, %r8646, %r8647, %r8648, %r8649, %r8650, %r8651}, {%r8552, %r8553, %r8554, %r8555};
	wmma.mma.sync.aligned.row.row.m16n16k16.f16.f16 {%r8808, %r8809, %r8810, %r8811}, {%r8620, %r8621, %r8622, %r8623, %r8624, %r8625, %r8626, %r8627}, {%r8676, %r8677, %r8678, %r8679, %r8680, %r8681, %r8682, %r8683}, {%r8804, %r8805, %r8806, %r8807};
	wmma.mma.sync.aligned.row.row.m16n16k16.f16.f16 {%r8812, %r8813, %r8814, %r8815}, {%r8588, %r8589, %r8590, %r8591, %r8592, %r8593, %r8594, %r8595}, {%r8652, %r8653, %r8654, %r8655, %r8656, %r8657, %r8658, %r8659}, {%r8560, %r8561, %r8562, %r8563};
	wmma.mma.sync.aligned.row.row.m16n16k16.f16.f16 {%r8816, %r8817, %r8818, %r8819}, {%r8620, %r8621, %r8622, %r8623, %r8624, %r8625, %r8626, %r8627}, {%r8684, %r8685, %r8686, %r8687, %r8688, %r8689, %r8690, %r8691}, {%r8812, %r8813, %r8814, %r8815};
	// begin inline asm
	cp.async.commit_group;

	// end inline asm
	// begin inline asm
	cp.async.wait_group 0;

	// end inline asm
	bar.sync 	0;
	add.s32 	%r9637, %r9637, 1024;
	add.s64 	%rd213, %rd288, 1024;
	// begin inline asm
	cp.async.ca.shared.global [%r550], [%rd213], 16;

	// end inline asm
	add.s64 	%rd214, %rd220, 2048;
	// begin inline asm
	cp.async.ca.shared.global [%r8], [%rd214], 16;

	// end inline asm
	mul.wide.s32 	%rd252, %r9569, 2;
	add.s64 	%rd215, %rd14, %rd252;
	// begin inline asm
	cp.async.ca.shared.global [%r10], [%rd215], 16;

	// end inline asm
	add.s64 	%rd216, %rd215, %rd1;
	// begin inline asm
	cp.async.ca.shared.global [%r553], [%rd216], 16;

	// end inline asm
	add.s64 	%rd217, %rd216, %rd1;
	// begin inline asm
	cp.async.ca.shared.global [%r554], [%rd217], 16;

	// end inline asm
	add.s64 	%rd218, %rd217, %rd1;
	// begin inline asm
	cp.async.ca.shared.global [%r555], [%rd218], 16;

	// end inline asm
	wmma.load.a.sync.aligned.row.m16n16k16.shared.f16 	{%r8820, %r8821, %r8822, %r8823, %r8824, %r8825, %r8826, %r8827}, [%r1124], %r852;
	wmma.load.a.sync.aligned.row.m16n16k16.shared.f16 	{%r8828, %r8829, %r8830, %r8831, %r8832, %r8833, %r8834, %r8835}, [%r1133], %r852;
	wmma.load.a.sync.aligned.row.m16n16k16.shared.f16 	{%r8836, %r8837, %r8838, %r8839, %r8840, %r8841, %r8842, %r8843}, [%r1142], %r852;
	wmma.load.a.sync.aligned.row.m16n16k16.shared.f16 	{%r8844, %r8845, %r8846, %r8847, %r8848, %r8849, %r8850, %r8851}, [%r1151], %r852;
	wmma.load.a.sync.aligned.row.m16n16k16.shared.f16 	{%r8852, %r8853, %r8854, %r8855, %r8856, %r8857, %r8858, %r8859}, [%r1160], %r852;
	wmma.load.a.sync.aligned.row.m16n16k16.shared.f16 	{%r8860, %r8861, %r8862, %r8863, %r8864, %r8865, %r8866, %r8867}, [%r1169], %r852;
	wmma.load.a.sync.aligned.row.m16n16k16.shared.f16 	{%r8868, %r8869, %r8870, %r8871, %r8872, %r8873, %r8874, %r8875}, [%r1178], %r852;
	wmma.load.a.sync.aligned.row.m16n16k16.shared.f16 	{%r8876, %r8877, %r8878, %r8879, %r8880, %r8881, %r8882, %r8883}, [%r1187], %r852;
	wmma.load.b.sync.aligned.row.m16n16k16.shared.f16 	{%r8884, %r8885, %r8886, %r8887, %r8888, %r8889, %r8890, %r8891}, [%r1196], %r924;
	wmma.load.b.sync.aligned.row.m16n16k16.shared.f16 	{%r8892, %r8893, %r8894, %r8895, %r8896, %r8897, %r8898, %r8899}, [%r1205], %r924;
	wmma.load.b.sync.aligned.row.m16n16k16.shared.f16 	{%r8900, %r8901, %r8902, %r8903, %r8904, %r8905, %r8906, %r8907}, [%r1214], %r924;
	wmma.load.b.sync.aligned.row.m16n16k16.shared.f16 	{%r8908, %r8909, %r8910, %r8911, %r8912, %r8913, %r8914, %r8915}, [%r1223], %r924;
	wmma.load.b.sync.aligned.row.m16n16k16.shared.f16 	{%r8916, %r8917, %r8918, %r8919, %r8920, %r8921, %r8922, %r8923}, [%r1232], %r924;
	wmma.load.b.sync.aligned.row.m16n16k16.shared.f16 	{%r8924, %r8925, %r8926, %r8927, %r8928, %r8929, %r8930, %r8931}, [%r1241], %r924;
	wmma.load.b.sync.aligned.row.m16n16k16.shared.f16 	{%r8932, %r8933, %r8934, %r8935, %r8936, %r8937, %r8938, %r8939}, [%r1250], %r924;
	wmma.load.b.sync.aligned.row.m16n16k16.shared.f16 	{%r8940, %r8941, %r8942, %r8943, %r8944, %r8945, %r8946, %r8947}, [%r1259], %r924;
	wmma.mma.sync.aligned.row.row.m16n16k16.f16.f16 {%r8948, %r8949, %r8950, %r8951}, {%r8820, %r8821, %r8822, %r8823, %r8824, %r8825, %r8826, %r8827}, {%r8884, %r8885, %r8886, %r8887, %r8888, %r8889, %r8890, %r8891}, {%r8696, %r8697, %r8698, %r8699};
	wmma.mma.sync.aligned.row.row.m16n16k16.f16.f16 {%r9836, %r9835, %r9834, %r9833}, {%r8852, %r8853, %r8854, %r8855, %r8856, %r8857, %r8858, %r8859}, {%r8916, %r8917, %r8918, %r8919, %r8920, %r8921, %r8922, %r8923}, {%r8948, %r8949, %r8950, %r8951};
	wmma.mma.sync.aligned.row.row.m16n16k16.f16.f16 {%r8952, %r8953, %r8954, %r8955}, {%r8820, %r8821, %r8822, %r8823, %r8824, %r8825, %r8826, %r8827}, {%r8892, %r8893, %r8894, %r8895, %r8896, %r8897, %r8898, %r8899}, {%r8704, %r8705, %r8706, %r8707};
	wmma.mma.sync.aligned.row.row.m16n16k16.f16.f16 {%r9832, %r9831, %r9830, %r9829}, {%r8852, %r8853, %r8854, %r8855, %r8856, %r8857, %r8858, %r8859}, {%r8924, %r8925, %r8926, %r8927, %r8928, %r8929, %r8930, %r8931}, {%r8952, %r8953, %r8954, %r8955};
	wmma.mma.sync.aligned.row.row.m16n16k16.f16.f16 {%r8956, %r8957, %r8958, %r8959}, {%r8820, %r8821, %r8822, %r8823, %r8824, %r8825, %r8826, %r8827}, {%r8900, %r8901, %r8902, %r8903, %r8904, %r8905, %r8906, %r8907}, {%r8712, %r8713, %r8714, %r8715};
	wmma.mma.sync.aligned.row.row.m16n16k16.f16.f16 {%r9828, %r9827, %r9826, %r9825}, {%r8852, %r8853, %r8854, %r8855, %r8856, %r8857, %r8858, %r8859}, {%r8932, %r8933, %r8934, %r8935, %r8936, %r8937, %r8938, %r8939}, {%r8956, %r8957, %r8958, %r8959};
	wmma.mma.sync.aligned.row.row.m16n16k16.f16.f16 {%r8960, %r8961, %r8962, %r8963}, {%r8820, %r8821, %r8822, %r8823, %r8824, %r8825, %r8826, %r8827}, {%r8908, %r8909, %r8910, %r8911, %r8912, %r8913, %r8914, %r8915}, {%r8720, %r8721, %r8722, %r8723};
	wmma.mma.sync.aligned.row.row.m16n16k16.f16.f16 {%r9824, %r9823, %r9822, %r9821}, {%r8852, %r8853, %r8854, %r8855, %r8856, %r8857, %r8858, %r8859}, {%r8940, %r8941, %r8942, %r8943, %r8944, %r8945, %r8946, %r8947}, {%r8960, %r8961, %r8962, %r8963};
	wmma.mma.sync.aligned.row.row.m16n16k16.f16.f16 {%r8964, %r8965, %r8966, %r8967}, {%r8828, %r8829, %r8830, %r8831, %r8832, %r8833, %r8834, %r8835}, {%r8884, %r8885, %r8886, %r8887, %r8888, %r8889, %r8890, %r8891}, {%r8728, %r8729, %r8730, %r8731};
	wmma.mma.sync.aligned.row.row.m16n16k16.f16.f16 {%r9820, %r9819, %r9818, %r9817}, {%r8860, %r8861, %r8862, %r8863, %r8864, %r8865, %r8866, %r8867}, {%r8916, %r8917, %r8918, %r8919, %r8920, %r8921, %r8922, %r8923}, {%r8964, %r8965, %r8966, %r8967};
	wmma.mma.sync.aligned.row.row.m16n16k16.f16.f16 {%r8968, %r8969, %r8970, %r8971}, {%r8828, %r8829, %r8830, %r8831, %r8832, %r8833, %r8834, %r8835}, {%r8892, %r8893, %r8894, %r8895, %r8896, %r8897, %r8898, %r8899}, {%r8736, %r8737, %r8738, %r8739};
	wmma.mma.sync.aligned.row.row.m16n16k16.f16.f16 {%r9816, %r9815, %r9814, %r9813}, {%r8860, %r8861, %r8862, %r8863, %r8864, %r8865, %r8866, %r8867}, {%r8924, %r8925, %r8926, %r8927, %r8928, %r8929, %r8930, %r8931}, {%r8968, %r8969, %r8970, %r8971};
	wmma.mma.sync.aligned.row.row.m16n16k16.f16.f16 {%r8972, %r8973, %r8974, %r8975}, {%r8828, %r8829, %r8830, %r8831, %r8832, %r8833, %r8834, %r8835}, {%r8900, %r8901, %r8902, %r8903, %r8904, %r8905, %r8906, %r8907}, {%r8744, %r8745, %r8746, %r8747};
	wmma.mma.sync.aligned.row.row.m16n16k16.f16.f16 {%r9812, %r9811, %r9810, %r9809}, {%r8860, %r8861, %r8862, %r8863, %r8864, %r8865, %r8866, %r8867}, {%r8932, %r8933, %r8934, %r8935, %r8936, %r8937, %r8938, %r8939}, {%r8972, %r8973, %r8974, %r8975};
	wmma.mma.sync.aligned.row.row.m16n16k16.f16.f16 {%r8976, %r8977, %r8978, %r8979}, {%r8828, %r8829, %r8830, %r8831, %r8832, %r8833, %r8834, %r8835}, {%r8908, %r8909, %r8910, %r8911, %r8912, %r8913, %r8914, %r8915}, {%r8752, %r8753, %r8754, %r8755};
	wmma.mma.sync.aligned.row.row.m16n16k16.f16.f16 {%r9808, %r9807, %r9806, %r9805}, {%r8860, %r8861, %r8862, %r8863, %r8864, %r8865, %r8866, %r8867}, {%r8940, %r8941, %r8942, %r8943, %r8944, %r8945, %r8946, %r8947}, {%r8976, %r8977, %r8978, %r8979};
	wmma.mma.sync.aligned.row.row.m16n16k16.f16.f16 {%r8980, %r8981, %r8982, %r8983}, {%r8836, %r8837, %r8838, %r8839, %r8840, %r8841, %r8842, %r8843}, {%r8884, %r8885, %r8886, %r8887, %r8888, %r8889, %r8890, %r8891}, {%r8760, %r8761, %r8762, %r8763};
	wmma.mma.sync.aligned.row.row.m16n16k16.f16.f16 {%r9804, %r9803, %r9802, %r9801}, {%r8868, %r8869, %r8870, %r8871, %r8872, %r8873, %r8874, %r8875}, {%r8916, %r8917, %r8918, %r8919, %r8920, %r8921, %r8922, %r8923}, {%r8980, %r8981, %r8982, %r8983};
	wmma.mma.sync.aligned.row.row.m16n16k16.f16.f16 {%r8984, %r8985, %r8986, %r8987}, {%r8836, %r8837, %r8838, %r8839, %r8840, %r8841, %r8842, %r8843}, {%r8892, %r8893, %r8894, %r8895, %r8896, %r8897, %r8898, %r8899}, {%r8768, %r8769, %r8770, %r8771};
	wmma.mma.sync.aligned.row.row.m16n16k16.f16.f16 {%r9800, %r9799, %r9798, %r9797}, {%r8868, %r8869, %r8870, %r8871, %r8872, %r8873, %r8874, %r8875}, {%r8924, %r8925, %r8926, %r8927, %r8928, %r8929, %r8930, %r8931}, {%r8984, %r8985, %r8986, %r8987};
	wmma.mma.sync.aligned.row.row.m16n16k16.f16.f16 {%r8988, %r8989, %r8990, %r8991}, {%r8836, %r8837, %r8838, %r8839, %r8840, %r8841, %r8842, %r8843}, {%r8900, %r8901, %r8902, %r8903, %r8904, %r8905, %r8906, %r8907}, {%r8776, %r8777, %r8778, %r8779};
	wmma.mma.sync.aligned.row.row.m16n16k16.f16.f16 {%r9796, %r9795, %r9794, %r9793}, {%r8868, %r8869, %r8870, %r8871, %r8872, %r8873, %r8874, %r8875}, {%r8932, %r8933, %r8934, %r8935, %r8936, %r8937, %r8938, %r8939}, {%r8988, %r8989, %r8990, %r8991};
	wmma.mma.sync.aligned.row.row.m16n16k16.f16.f16 {%r8992, %r8993, %r8994, %r8995}, {%r8836, %r8837, %r8838, %r8839, %r8840, %r8841, %r8842, %r8843}, {%r8908, %r8909, %r8910, %r8911, %r8912, %r8913, %r8914, %r8915}, {%r8784, %r8785, %r8786, %r8787};
	wmma.mma.sync.aligned.row.row.m16n16k16.f16.f16 {%r9792, %r9791, %r9790, %r9789}, {%r8868, %r8869, %r8870, %r8871, %r8872, %r8873, %r8874, %r8875}, {%r8940, %r8941, %r8942, %r8943, %r8944, %r8945, %r8946, %r8947}, {%r8992, %r8993, %r8994, %r8995};
	wmma.mma.sync.aligned.row.row.m16n16k16.f16.f16 {%r8996, %r8997, %r8998, %r8999}, {%r8844, %r8845, %r8846, %r8847, %r8848, %r8849, %r8850, %r8851}, {%r8884, %r8885, %r8886, %r8887, %r8888, %r8889, %r8890, %r8891}, {%r8792, %r8793, %r8794, %r8795};
	wmma.mma.sync.aligned.row.row.m16n16k16.f16.f16 {%r9788, %r9787, %r9786, %r9785}, {%r8876, %r8877, %r8878, %r8879, %r8880, %r8881, %r8882, %r8883}, {%r8916, %r8917, %r8918, %r8919, %r8920, %r8921, %r8922, %r8923}, {%r8996, %r8997, %r8998, %r8999};
	wmma.mma.sync.aligned.row.row.m16n16k16.f16.f16 {%r9000, %r9001, %r9002, %r9003}, {%r8844, %r8845, %r8846, %r8847, %r8848, %r8849, %r8850, %r8851}, {%r8892, %r8893, %r8894, %r8895, %r8896, %r8897, %r8898, %r8899}, {%r8800, %r8801, %r8802, %r8803};
	wmma.mma.sync.aligned.row.row.m16n16k16.f16.f16 {%r9784, %r9783, %r9782, %r9781}, {%r8876, %r8877, %r8878, %r8879, %r8880, %r8881, %r8882, %r8883}, {%r8924, %r8925, %r8926, %r8927, %r8928, %r8929, %r8930, %r8931}, {%r9000, %r9001, %r9002, %r9003};
	wmma.mma.sync.aligned.row.row.m16n16k16.f16.f16 {%r9004, %r9005, %r9006, %r9007}, {%r8844, %r8845, %r8846, %r8847, %r8848, %r8849, %r8850, %r8851}, {%r8900, %r8901, %r8902, %r8903, %r8904, %r8905, %r8906, %r8907}, {%r8808, %r8809, %r8810, %r8811};
	wmma.mma.sync.aligned.row.row.m16n16k16.f16.f16 {%r9780, %r9779, %r9778, %r9777}, {%r8876, %r8877, %r8878, %r8879, %r8880, %r8881, %r8882, %r8883}, {%r8932, %r8933, %r8934, %r8935, %r8936, %r8937, %r8938, %r8939}, {%r9004, %r9005, %r9006, %r9007};
	wmma.mma.sync.aligned.row.row.m16n16k16.f16.f16 {%r9008, %r9009, %r9010, %r9011}, {%r8844, %r8845, %r8846, %r8847, %r8848, %r8849, %r8850, %r8851}, {%r8908, %r8909, %r8910, %r8911, %r8912, %r8913, %r8914, %r8915}, {%r8816, %r8817, %r8818, %r8819};
	wmma.mma.sync.aligned.row.row.m16n16k16.f16.f16 {%r9776, %r9775, %r9774, %r9773}, {%r8876, %r8877, %r8878, %r8879, %r8880, %r8881, %r8882, %r8883}, {%r8940, %r8941, %r8942, %r8943, %r8944, %r8945, %r8946, %r8947}, {%r9008, %r9009, %r9010, %r9011};
	// begin inline asm
	cp.async.commit_group;

	// end inline asm
	// begin inline asm
	cp.async.wait_group 0;

	// end inline asm
	bar.sync 	0;
	add.s32 	%r9572, %r9572, 32;
	add.s32 	%r9571, %r9571, 32;
	shl.b32 	%r9012, %r536, 10;
	add.s32 	%r9570, %r9570, %r9012;
	add.s32 	%r9569, %r9569, %r9012;
	add.s32 	%r9568, %r9568, %r9012;
	add.s32 	%r9567, %r9567, %r9012;
	add.s32 	%r9566, %r9566, %r9012;
	add.s32 	%r9565, %r9565, %r9012;
	add.s32 	%r9564, %r9564, %r9012;
	add.s32 	%r9563, %r9563, %r9012;
	add.s32 	%r9562, %r9562, %r9012;
	add.s32 	%r9561, %r9561, %r9012;
	add.s32 	%r9560, %r9560, %r9012;
	add.s32 	%r9559, %r9559, %r9012;
	add.s32 	%r9558, %r9558, %r9012;
	add.s32 	%r9557, %r9557, %r9012;
	add.s32 	%r9556, %r9556, %r9012;
	add.s32 	%r9555, %r9555, %r9012;
	add.s32 	%r9554, %r9554, %r9012;
	add.s32 	%r9553, %r9553, %r9012;
	add.s32 	%r9552, %r9552, %r9012;
	add.s32 	%r9551, %r9551, %r9012;
	add.s32 	%r9550, %r9550, %r9012;
	add.s32 	%r9549, %r9549, %r9012;
	add.s32 	%r9548, %r9548, %r9012;
	add.s32 	%r9547, %r9547, %r9012;
	add.s32 	%r9546, %r9546, %r9012;
	add.s32 	%r9545, %r9545, %r9012;
	add.s32 	%r9544, %r9544, %r9012;
	add.s32 	%r9543, %r9543, %r9012;
	add.s32 	%r9542, %r9542, %r9012;
	add.s32 	%r9541, %r9541, %r9012;
	add.s32 	%r9540, %r9540, %r9012;
	add.s32 	%r9539, %r9539, %r9012;
	add.s32 	%r9538, %r9538, %r9012;
	add.s32 	%r9537, %r9537, 1024;
	add.s64 	%rd288, %rd288, 2048;
	setp.ne.s32 	%p6, %r9572, 0;
	@%p6 bra 	$L__BB0_4;
	add.s32 	%r9771, %r9571, 1;
$L__BB0_6:
	setp.eq.s32 	%p7, %r24, 0;
	@%p7 bra 	$L__BB0_9;
	add.s64 	%rd5, %rd14, %rd1;
	shl.b32 	%r333, %r536, 5;
	add.s32 	%r9706, %r9570, %r333;
	mul.wide.s32 	%rd253, %r536, 4;
	add.s64 	%rd6, %rd14, %rd253;
	mul.wide.s32 	%rd254, %r536, 6;
	add.s64 	%rd7, %rd14, %rd254;
	add.s64 	%rd8, %rd13, 64;
	cvt.u64.u32 	%rd9, %r537;
	mul.wide.u32 	%rd255, %r9637, 2;
	add.s64 	%rd289, %rd8, %rd255;
	neg.s32 	%r9705, %r24;
$L__BB0_8:
	.pragma "nounroll";
	mul.wide.s32 	%rd262, %r9706, 2;
	add.s64 	%rd259, %rd5, %rd262;
	add.s64 	%rd260, %rd6, %rd262;
	add.s64 	%rd261, %rd7, %rd262;
	add.s64 	%rd258, %rd14, %rd262;
	cvt.s64.s32 	%rd263, %r9637;
	add.s64 	%rd264, %rd9, %rd263;
	shl.b64 	%rd265, %rd264, 1;
	add.s64 	%rd257, %rd8, %rd265;
	and.b32  	%r9019, %r9771, 1;
	xor.b32  	%r9020, %r9019, 1;
	add.s32 	%r9637, %r9637, 32;
	mad.lo.s32 	%r9013, %r9019, 10240, %r550;
	// begin inline asm
	cp.async.ca.shared.global [%r9013], [%rd289], 16;

	// end inline asm
	add.s32 	%r9014, %r9013, 80;
	// begin inline asm
	cp.async.ca.shared.global [%r9014], [%rd257], 16;

	// end inline asm
	mad.lo.s32 	%r9015, %r9019, 16896, %r10;
	// begin inline asm
	cp.async.ca.shared.global [%r9015], [%rd258], 16;

	// end inline asm
	add.s32 	%r9016, %r9015, 528;
	// begin inline asm
	cp.async.ca.shared.global [%r9016], [%rd259], 16;

	// end inline asm
	add.s32 	%r9017, %r9015, 1056;
	// begin inline asm
	cp.async.ca.shared.global [%r9017], [%rd260], 16;

	// end inline asm
	add.s32 	%r9018, %r9015, 1584;
	// begin inline asm
	cp.async.ca.shared.global [%r9018], [%rd261], 16;

	// end inline asm
	mov.u32 	%r9021, %tid.x;
	shr.u32 	%r9022, %r9021, 5;
	and.b32  	%r9023, %r9022, 1;
	mul.lo.s32 	%r9024, %r9023, 2560;
	mad.lo.s32 	%r9025, %r9020, 5120, %r9024;
	shl.b32 	%r9026, %r9025, 1;
	mov.u32 	%r9027, smem;
	add.s32 	%r9028, %r9027, %r9026;
	mov.b32 	%r9029, 40;
	wmma.load.a.sync.aligned.row.m16n16k16.shared.f16 	{%r9030, %r9031, %r9032, %r9033, %r9034, %r9035, %r9036, %r9037}, [%r9028], %r9029;
	add.s32 	%r9038, %r9028, 1280;
	wmma.load.a.sync.aligned.row.m16n16k16.shared.f16 	{%r9039, %r9040, %r9041, %r9042, %r9043, %r9044, %r9045, %r9046}, [%r9038], %r9029;
	add.s32 	%r9047, %r9028, 2560;
	wmma.load.a.sync.aligned.row.m16n16k16.shared.f16 	{%r9048, %r9049, %r9050, %r9051, %r9052, %r9053, %r9054, %r9055}, [%r9047], %r9029;
	add.s32 	%r9056, %r9028, 3840;
	wmma.load.a.sync.aligned.row.m16n16k16.shared.f16 	{%r9057, %r9058, %r9059, %r9060, %r9061, %r9062, %r9063, %r9064}, [%r9056], %r9029;
	add.s32 	%r9065, %r9028, 32;
	wmma.load.a.sync.aligned.row.m16n16k16.shared.f16 	{%r9066, %r9067, %r9068, %r9069, %r9070, %r9071, %r9072, %r9073}, [%r9065], %r9029;
	add.s32 	%r9074, %r9028, 1312;
	wmma.load.a.sync.aligned.row.m16n16k16.shared.f16 	{%r9075, %r9076, %r9077, %r9078, %r9079, %r9080, %r9081, %r9082}, [%r9074], %r9029;
	add.s32 	%r9083, %r9028, 2592;
	wmma.load.a.sync.aligned.row.m16n16k16.shared.f16 	{%r9084, %r9085, %r9086, %r9087, %r9088, %r9089, %r9090, %r9091}, [%r9083], %r9029;
	add.s32 	%r9092, %r9028, 3872;
	wmma.load.a.sync.aligned.row.m16n16k16.shared.f16 	{%r9093, %r9094, %r9095, %r9096, %r9097, %r9098, %r9099, %r9100}, [%r9092], %r9029;
	mad.lo.s32 	%r9101, %r9020, 8448, %r20;
	shl.b32 	%r9102, %r9101, 1;
	add.s32 	%r9103, %r9027, %r9102;
	add.s32 	%r9104, %r9103, 20480;
	mov.b32 	%r9105, 264;
	wmma.load.b.sync.aligned.row.m16n16k16.shared.f16 	{%r9106, %r9107, %r9108, %r9109, %r9110, %r9111, %r9112, %r9113}, [%r9104], %r9105;
	add.s32 	%r9114, %r9103, 20512;
	wmma.load.b.sync.aligned.row.m16n16k16.shared.f16 	{%r9115, %r9116, %r9117, %r9118, %r9119, %r9120, %r9121, %r9122}, [%r9114], %r9105;
	add.s32 	%r9123, %r9103, 20544;
	wmma.load.b.sync.aligned.row.m16n16k16.shared.f16 	{%r9124, %r9125, %r9126, %r9127, %r9128, %r9129, %r9130, %r9131}, [%r9123], %r9105;
	add.s32 	%r9132, %r9103, 20576;
	wmma.load.b.sync.aligned.row.m16n16k16.shared.f16 	{%r9133, %r9134, %r9135, %r9136, %r9137, %r9138, %r9139, %r9140}, [%r9132], %r9105;
	add.s32 	%r9141, %r9103, 28928;
	wmma.load.b.sync.aligned.row.m16n16k16.shared.f16 	{%r9142, %r9143, %r9144, %r9145, %r9146, %r9147, %r9148, %r9149}, [%r9141], %r9105;
	add.s32 	%r9150, %r9103, 28960;
	wmma.load.b.sync.aligned.row.m16n16k16.shared.f16 	{%r9151, %r9152, %r9153, %r9154, %r9155, %r9156, %r9157, %r9158}, [%r9150], %r9105;
	add.s32 	%r9159, %r9103, 28992;
	wmma.load.b.sync.aligned.row.m16n16k16.shared.f16 	{%r9160, %r9161, %r9162, %r9163, %r9164, %r9165, %r9166, %r9167}, [%r9159], %r9105;
	add.s32 	%r9168, %r9103, 29024;
	wmma.load.b.sync.aligned.row.m16n16k16.shared.f16 	{%r9169, %r9170, %r9171, %r9172, %r9173, %r9174, %r9175, %r9176}, [%r9168], %r9105;
	wmma.mma.sync.aligned.row.row.m16n16k16.f16.f16 {%r9177, %r9178, %r9179, %r9180}, {%r9030, %r9031, %r9032, %r9033, %r9034, %r9035, %r9036, %r9037}, {%r9106, %r9107, %r9108, %r9109, %r9110, %r9111, %r9112, %r9113}, {%r9836, %r9835, %r9834, %r9833};
	wmma.mma.sync.aligned.row.row.m16n16k16.f16.f16 {%r9836, %r9835, %r9834, %r9833}, {%r9066, %r9067, %r9068, %r9069, %r9070, %r9071, %r9072, %r9073}, {%r9142, %r9143, %r9144, %r9145, %r9146, %r9147, %r9148, %r9149}, {%r9177, %r9178, %r9179, %r9180};
	wmma.mma.sync.aligned.row.row.m16n16k16.f16.f16 {%r9181, %r9182, %r9183, %r9184}, {%r9030, %r9031, %r9032, %r9033, %r9034, %r9035, %r9036, %r9037}, {%r9115, %r9116, %r9117, %r9118, %r9119, %r9120, %r9121, %r9122}, {%r9832, %r9831, %r9830, %r9829};
	wmma.mma.sync.aligned.row.row.m16n16k16.f16.f16 {%r9832, %r9831, %r9830, %r9829}, {%r9066, %r9067, %r9068, %r9069, %r9070, %r9071, %r9072, %r9073}, {%r9151, %r9152, %r9153, %r9154, %r9155, %r9156, %r9157, %r9158}, {%r9181, %r9182, %r9183, %r9184};
	wmma.mma.sync.aligned.row.row.m16n16k16.f16.f16 {%r9185, %r9186, %r9187, %r9188}, {%r9030, %r9031, %r9032, %r9033, %r9034, %r9035, %r9036, %r9037}, {%r9124, %r9125, %r9126, %r9127, %r9128, %r9129, %r9130, %r9131}, {%r9828, %r9827, %r9826, %r9825};
	wmma.mma.sync.aligned.row.row.m16n16k16.f16.f16 {%r9828, %r9827, %r9826, %r9825}, {%r9066, %r9067, %r9068, %r9069, %r9070, %r9071, %r9072, %r9073}, {%r9160, %r9161, %r9162, %r9163, %r9164, %r9165, %r9166, %r9167}, {%r9185, %r9186, %r9187, %r9188};
	wmma.mma.sync.aligned.row.row.m16n16k16.f16.f16 {%r9189, %r9190, %r9191, %r9192}, {%r9030, %r9031, %r9032, %r9033, %r9034, %r9035, %r9036, %r9037}, {%r9133, %r9134, %r9135, %r9136, %r9137, %r9138, %r9139, %r9140}, {%r9824, %r9823, %r9822, %r9821};
	wmma.mma.sync.aligned.row.row.m16n16k16.f16.f16 {%r9824, %r9823, %r9822, %r9821}, {%r9066, %r9067, %r9068, %r9069, %r9070, %r9071, %r9072, %r9073}, {%r9169, %r9170, %r9171, %r9172, %r9173, %r9174, %r9175, %r9176}, {%r9189, %r9190, %r9191, %r9192};
	wmma.mma.sync.aligned.row.row.m16n16k16.f16.f16 {%r9193, %r9194, %r9195, %r9196}, {%r9039, %r9040, %r9041, %r9042, %r9043, %r9044, %r9045, %r9046}, {%r9106, %r9107, %r9108, %r9109, %r9110, %r9111, %r9112, %r9113}, {%r9820, %r9819, %r9818, %r9817};
	wmma.mma.sync.aligned.row.row.m16n16k16.f16.f16 {%r9820, %r9819, %r9818, %r9817}, {%r9075, %r9076, %r9077, %r9078, %r9079, %r9080, %r9081, %r9082}, {%r9142, %r9143, %r9144, %r9145, %r9146, %r9147, %r9148, %r9149}, {%r9193, %r9194, %r9195, %r9196};
	wmma.mma.sync.aligned.row.row.m16n16k16.f16.f16 {%r9197, %r9198, %r9199, %r9200}, {%r9039, %r9040, %r9041, %r9042, %r9043, %r9044, %r9045, %r9046}, {%r9115, %r9116, %r9117, %r9118, %r9119, %r9120, %r9121, %r9122}, {%r9816, %r9815, %r9814, %r9813};
	wmma.mma.sync.aligned.row.row.m16n16k16.f16.f16 {%r9816, %r9815, %r9814, %r9813}, {%r9075, %r9076, %r9077, %r9078, %r9079, %r9080, %r9081, %r9082}, {%r9151, %r9152, %r9153, %r9154, %r9155, %r9156, %r9157, %r9158}, {%r9197, %r9198, %r9199, %r9200};
	wmma.mma.sync.aligned.row.row.m16n16k16.f16.f16 {%r9201, %r9202, %r9203, %r9204}, {%r9039, %r9040, %r9041, %r9042, %r9043, %r9044, %r9045, %r9046}, {%r9124, %r9125, %r9126, %r9127, %r9128, %r9129, %r9130, %r9131}, {%r9812, %r9811, %r9810, %r9809};
	wmma.mma.sync.aligned.row.row.m16n16k16.f16.f16 {%r9812, %r9811, %r9810, %r9809}, {%r9075, %r9076, %r9077, %r9078, %r9079, %r9080, %r9081, %r9082}, {%r9160, %r9161, %r9162, %r9163, %r9164, %r9165, %r9166, %r9167}, {%r9201, %r9202, %r9203, %r9204};
	wmma.mma.sync.aligned.row.row.m16n16k16.f16.f16 {%r9205, %r9206, %r9207, %r9208}, {%r9039, %r9040, %r9041, %r9042, %r9043, %r9044, %r9045, %r9046}, {%r9133, %r9134, %r9135, %r9136, %r9137, %r9138, %r9139, %r9140}, {%r9808, %r9807, %r9806, %r9805};
	wmma.mma.sync.aligned.row.row.m16n16k16.f16.f16 {%r9808, %r9807, %r9806, %r9805}, {%r9075, %r9076, %r9077, %r9078, %r9079, %r9080, %r9081, %r9082}, {%r9169, %r9170, %r9171, %r9172, %r9173, %r9174, %r9175, %r9176}, {%r9205, %r9206, %r9207, %r9208};
	wmma.mma.sync.aligned.row.row.m16n16k16.f16.f16 {%r9209, %r9210, %r9211, %r9212}, {%r9048, %r9049, %r9050, %r9051, %r9052, %r9053, %r9054, %r9055}, {%r9106, %r9107, %r9108, %r9109, %r9110, %r9111, %r9112, %r9113}, {%r9804, %r9803, %r9802, %r9801};
	wmma.mma.sync.aligned.row.row.m16n16k16.f16.f16 {%r9804, %r9803, %r9802, %r9801}, {%r9084, %r9085, %r9086, %r9087, %r9088, %r9089, %r9090, %r9091}, {%r9142, %r9143, %r9144, %r9145, %r9146, %r9147, %r9148, %r9149}, {%r9209, %r9210, %r9211, %r9212};
	wmma.mma.sync.aligned.row.row.m16n16k16.f16.f16 {%r9213, %r9214, %r9215, %r9216}, {%r9048, %r9049, %r9050, %r9051, %r9052, %r9053, %r9054, %r9055}, {%r9115, %r9116, %r9117, %r9118, %r9119, %r9120, %r9121, %r9122}, {%r9800, %r9799, %r9798, %r9797};
	wmma.mma.sync.aligned.row.row.m16n16k16.f16.f16 {%r9800, %r9799, %r9798, %r9797}, {%r9084, %r9085, %r9086, %r9087, %r9088, %r9089, %r9090, %r9091}, {%r9151, %r9152, %r9153, %r9154, %r9155, %r9156, %r9157, %r9158}, {%r9213, %r9214, %r9215, %r9216};
	wmma.mma.sync.aligned.row.row.m16n16k16.f16.f16 {%r9217, %r9218, %r9219, %r9220}, {%r9048, %r9049, %r9050, %r9051, %r9052, %r9053, %r9054, %r9055}, {%r9124, %r9125, %r9126, %r9127, %r9128, %r9129, %r9130, %r9131}, {%r9796, %r9795, %r9794, %r9793};
	wmma.mma.sync.aligned.row.row.m16n16k16.f16.f16 {%r9796, %r9795, %r9794, %r9793}, {%r9084, %r9085, %r9086, %r9087, %r9088, %r9089, %r9090, %r9091}, {%r9160, %r9161, %r9162, %r9163, %r9164, %r9165, %r9166, %r9167}, {%r9217, %r9218, %r9219, %r9220};
	wmma.mma.sync.aligned.row.row.m16n16k16.f16.f16 {%r9221, %r9222, %r9223, %r9224}, {%r9048, %r9049, %r9050, %r9051, %r9052, %r9053, %r9054, %r9055}, {%r9133, %r9134, %r9135, %r9136, %r9137, %r9138, %r9139, %r9140}, {%r9792, %r9791, %r9790, %r9789};
	wmma.mma.sync.aligned.row.row.m16n16k16.f16.f16 {%r9792, %r9791, %r9790, %r9789}, {%r9084, %r9085, %r9086, %r9087, %r9088, %r9089, %r9090, %r9091}, {%r9169, %r9170, %r9171, %r9172, %r9173, %r9174, %r9175, %r9176}, {%r9221, %r9222, %r9223, %r9224};
	wmma.mma.sync.aligned.row.row.m16n16k16.f16.f16 {%r9225, %r9226, %r9227, %r9228}, {%r9057, %r9058, %r9059, %r9060, %r9061, %r9062, %r9063, %r9064}, {%r9106, %r9107, %r9108, %r9109, %r9110, %r9111, %r9112, %r9113}, {%r9788, %r9787, %r9786, %r9785};
	wmma.mma.sync.aligned.row.row.m16n16k16.f16.f16 {%r9788, %r9787, %r9786, %r9785}, {%r9093, %r9094, %r9095, %r9096, %r9097, %r9098, %r9099, %r9100}, {%r9142, %r9143, %r9144, %r9145, %r9146, %r9147, %r9148, %r9149}, {%r9225, %r9226, %r9227, %r9228};
	wmma.mma.sync.aligned.row.row.m16n16k16.f16.f16 {%r9229, %r9230, %r9231, %r9232}, {%r9057, %r9058, %r9059, %r9060, %r9061, %r9062, %r9063, %r9064}, {%r9115, %r9116, %r9117, %r9118, %r9119, %r9120, %r9121, %r9122}, {%r9784, %r9783, %r9782, %r9781};
	wmma.mma.sync.aligned.row.row.m16n16k16.f16.f16 {%r9784, %r9783, %r9782, %r9781}, {%r9093, %r9094, %r9095, %r9096, %r9097, %r9098, %r9099, %r9100}, {%r9151, %r9152, %r9153, %r9154, %r9155, %r9156, %r9157, %r9158}, {%r9229, %r9230, %r9231, %r9232};
	wmma.mma.sync.aligned.row.row.m16n16k16.f16.f16 {%r9233, %r9234, %r9235, %r9236}, {%r9057, %r9058, %r9059, %r9060, %r9061, %r9062, %r9063, %r9064}, {%r9124, %r9125, %r9126, %r9127, %r9128, %r9129, %r9130, %r9131}, {%r9780, %r9779, %r9778, %r9777};
	wmma.mma.sync.aligned.row.row.m16n16k16.f16.f16 {%r9780, %r9779, %r9778, %r9777}, {%r9093, %r9094, %r9095, %r9096, %r9097, %r9098, %r9099, %r9100}, {%r9160, %r9161, %r9162, %r9163, %r9164, %r9165, %r9166, %r9167}, {%r9233, %r9234, %r9235, %r9236};
	wmma.mma.sync.aligned.row.row.m16n16k16.f16.f16 {%r9237, %r9238, %r9239, %r9240}, {%r9057, %r9058, %r9059, %r9060, %r9061, %r9062, %r9063, %r9064}, {%r9133, %r9134, %r9135, %r9136, %r9137, %r9138, %r9139, %r9140}, {%r9776, %r9775, %r9774, %r9773};
	wmma.mma.sync.aligned.row.row.m16n16k16.f16.f16 {%r9776, %r9775, %r9774, %r9773}, {%r9093, %r9094, %r9095, %r9096, %r9097, %r9098, %r9099, %r9100}, {%r9169, %r9170, %r9171, %r9172, %r9173, %r9174, %r9175, %r9176}, {%r9237, %r9238, %r9239, %r9240};
	// begin inline asm
	cp.async.commit_group;

	// end inline asm
	// begin inline asm
	cp.async.wait_group 0;

	// end inline asm
	bar.sync 	0;
	add.s32 	%r9771, %r9771, 1;
	add.s32 	%r9706, %r9706, %r333;
	add.s64 	%rd289, %rd289, 64;
	add.s32 	%r9705, %r9705, 1;
	setp.ne.s32 	%p8, %r9705, 0;
	@%p8 bra 	$L__BB0_8;
$L__BB0_9:
	ld.param.u64 	%rd287, [_Z16myHGEMMAlignedV5P6__halfS0_S0_iii_param_2];
	cvta.to.global.u64 	%rd266, %rd287;
	not.b32 	%r9241, %r21;
	and.b32  	%r9242, %r9241, 1;
	mov.u32 	%r9243, %tid.x;
	shr.u32 	%r9244, %r9243, 5;
	and.b32  	%r9245, %r9244, 1;
	mul.lo.s32 	%r9246, %r9245, 2560;
	mad.lo.s32 	%r9247, %r9242, 5120, %r9246;
	shl.b32 	%r9248, %r9247, 1;
	mov.u32 	%r9249, smem;
	add.s32 	%r9250, %r9249, %r9248;
	mov.b32 	%r9251, 40;
	wmma.load.a.sync.aligned.row.m16n16k16.shared.f16 	{%r9252, %r9253, %r9254, %r9255, %r9256, %r9257, %r9258, %r9259}, [%r9250], %r9251;
	add.s32 	%r9260, %r9250, 1280;
	wmma.load.a.sync.aligned.row.m16n16k16.shared.f16 	{%r9261, %r9262, %r9263, %r9264, %r9265, %r9266, %r9267, %r9268}, [%r9260], %r9251;
	add.s32 	%r9269, %r9250, 2560;
	wmma.load.a.sync.aligned.row.m16n16k16.shared.f16 	{%r9270, %r9271, %r9272, %r9273, %r9274, %r9275, %r9276, %r9277}, [%r9269], %r9251;
	add.s32 	%r9278, %r9250, 3840;
	wmma.load.a.sync.aligned.row.m16n16k16.shared.f16 	{%r9279, %r9280, %r9281, %r9282, %r9283, %r9284, %r9285, %r9286}, [%r9278], %r9251;
	add.s32 	%r9287, %r9250, 32;
	wmma.load.a.sync.aligned.row.m16n16k16.shared.f16 	{%r9288, %r9289, %r9290, %r9291, %r9292, %r9293, %r9294, %r9295}, [%r9287], %r9251;
	add.s32 	%r9296, %r9250, 1312;
	wmma.load.a.sync.aligned.row.m16n16k16.shared.f16 	{%r9297, %r9298, %r9299, %r9300, %r9301, %r9302, %r9303, %r9304}, [%r9296], %r9251;
	add.s32 	%r9305, %r9250, 2592;
	wmma.load.a.sync.aligned.row.m16n16k16.shared.f16 	{%r9306, %r9307, %r9308, %r9309, %r9310, %r9311, %r9312, %r9313}, [%r9305], %r9251;
	add.s32 	%r9314, %r9250, 3872;
	wmma.load.a.sync.aligned.row.m16n16k16.shared.f16 	{%r9315, %r9316, %r9317, %r9318, %r9319, %r9320, %r9321, %r9322}, [%r9314], %r9251;
	mad.lo.s32 	%r9323, %r9242, 8448, %r20;
	shl.b32 	%r9324, %r9323, 1;
	add.s32 	%r9325, %r9249, %r9324;
	add.s32 	%r9326, %r9325, 20480;
	mov.b32 	%r9327, 264;
	wmma.load.b.sync.aligned.row.m16n16k16.shared.f16 	{%r9328, %r9329, %r9330, %r9331, %r9332, %r9333, %r9334, %r9335}, [%r9326], %r9327;
	add.s32 	%r9336, %r9325, 20512;
	wmma.load.b.sync.aligned.row.m16n16k16.shared.f16 	{%r9337, %r9338, %r9339, %r9340, %r9341, %r9342, %r9343, %r9344}, [%r9336], %r9327;
	add.s32 	%r9345, %r9325, 20544;
	wmma.load.b.sync.aligned.row.m16n16k16.shared.f16 	{%r9346, %r9347, %r9348, %r9349, %r9350, %r9351, %r9352, %r9353}, [%r9345], %r9327;
	add.s32 	%r9354, %r9325, 20576;
	wmma.load.b.sync.aligned.row.m16n16k16.shared.f16 	{%r9355, %r9356, %r9357, %r9358, %r9359, %r9360, %r9361, %r9362}, [%r9354], %r9327;
	add.s32 	%r9363, %r9325, 28928;
	wmma.load.b.sync.aligned.row.m16n16k16.shared.f16 	{%r9364, %r9365, %r9366, %r9367, %r9368, %r9369, %r9370, %r9371}, [%r9363], %r9327;
	add.s32 	%r9372, %r9325, 28960;
	wmma.load.b.sync.aligned.row.m16n16k16.shared.f16 	{%r9373, %r9374, %r9375, %r9376, %r9377, %r9378, %r9379, %r9380}, [%r9372], %r9327;
	add.s32 	%r9381, %r9325, 28992;
	wmma.load.b.sync.aligned.row.m16n16k16.shared.f16 	{%r9382, %r9383, %r9384, %r9385, %r9386, %r9387, %r9388, %r9389}, [%r9381], %r9327;
	add.s32 	%r9390, %r9325, 29024;
	wmma.load.b.sync.aligned.row.m16n16k16.shared.f16 	{%r9391, %r9392, %r9393, %r9394, %r9395, %r9396, %r9397, %r9398}, [%r9390], %r9327;
	wmma.mma.sync.aligned.row.row.m16n16k16.f16.f16 {%r9399, %r9400, %r9401, %r9402}, {%r9252, %r9253, %r9254, %r9255, %r9256, %r9257, %r9258, %r9259}, {%r9328, %r9329, %r9330, %r9331, %r9332, %r9333, %r9334, %r9335}, {%r9836, %r9835, %r9834, %r9833};
	wmma.mma.sync.aligned.row.row.m16n16k16.f16.f16 {%r9403, %r9404, %r9405, %r9406}, {%r9288, %r9289, %r9290, %r9291, %r9292, %r9293, %r9294, %r9295}, {%r9364, %r9365, %r9366, %r9367, %r9368, %r9369, %r9370, %r9371}, {%r9399, %r9400, %r9401, %r9402};
	wmma.mma.sync.aligned.row.row.m16n16k16.f16.f16 {%r9407, %r9408, %r9409, %r9410}, {%r9252, %r9253, %r9254, %r9255, %r9256, %r9257, %r9258, %r9259}, {%r9337, %r9338, %r9339, %r9340, %r9341, %r9342, %r9343, %r9344}, {%r9832, %r9831, %r9830, %r9829};
	wmma.mma.sync.aligned.row.row.m16n16k16.f16.f16 {%r9411, %r9412, %r9413, %r9414}, {%r9288, %r9289, %r9290, %r9291, %r9292, %r9293, %r9294, %r9295}, {%r9373, %r9374, %r9375, %r9376, %r9377, %r9378, %r9379, %r9380}, {%r9407, %r9408, %r9409, %r9410};
	wmma.mma.sync.aligned.row.row.m16n16k16.f16.f16 {%r9415, %r9416, %r9417, %r9418}, {%r9252, %r9253, %r9254, %r9255, %r9256, %r9257, %r9258, %r9259}, {%r9346, %r9347, %r9348, %r9349, %r9350, %r9351, %r9352, %r9353}, {%r9828, %r9827, %r9826, %r9825};
	wmma.mma.sync.aligned.row.row.m16n16k16.f16.f16 {%r9419, %r9420, %r9421, %r9422}, {%r9288, %r9289, %r9290, %r9291, %r9292, %r9293, %r9294, %r9295}, {%r9382, %r9383, %r9384, %r9385, %r9386, %r9387, %r9388, %r9389}, {%r9415, %r9416, %r9417, %r9418};
	wmma.mma.sync.aligned.row.row.m16n16k16.f16.f16 {%r9423, %r9424, %r9425, %r9426}, {%r9252, %r9253, %r9254, %r9255, %r9256, %r9257, %r9258, %r9259}, {%r9355, %r9356, %r9357, %r9358, %r9359, %r9360, %r9361, %r9362}, {%r9824, %r9823, %r9822, %r9821};
	wmma.mma.sync.aligned.row.row.m16n16k16.f16.f16 {%r9427, %r9428, %r9429, %r9430}, {%r9288, %r9289, %r9290, %r9291, %r9292, %r9293, %r9294, %r9295}, {%r9391, %r9392, %r9393, %r9394, %r9395, %r9396, %r9397, %r9398}, {%r9423, %r9424, %r9425, %r9426};
	wmma.mma.sync.aligned.row.row.m16n16k16.f16.f16 {%r9431, %r9432, %r9433, %r9434}, {%r9261, %r9262, %r9263, %r9264, %r9265, %r9266, %r9267, %r9268}, {%r9328, %r9329, %r9330, %r9331, %r9332, %r9333, %r9334, %r9335}, {%r9820, %r9819, %r9818, %r9817};
	wmma.mma.sync.aligned.row.row.m16n16k16.f16.f16 {%r9435, %r9436, %r9437, %r9438}, {%r9297, %r9298, %r9299, %r9300, %r9301, %r9302, %r9303, %r9304}, {%r9364, %r9365, %r9366, %r9367, %r9368, %r9369, %r9370, %r9371}, {%r9431, %r9432, %r9433, %r9434};
	wmma.mma.sync.aligned.row.row.m16n16k16.f16.f16 {%r9439, %r9440, %r9441, %r9442}, {%r9261, %r9262, %r9263, %r9264, %r9265, %r9266, %r9267, %r9268}, {%r9337, %r9338, %r9339, %r9340, %r9341, %r9342, %r9343, %r9344}, {%r9816, %r9815, %r9814, %r9813};
	wmma.mma.sync.aligned.row.row.m16n16k16.f16.f16 {%r9443, %r9444, %r9445, %r9446}, {%r9297, %r9298, %r9299, %r9300, %r9301, %r9302, %r9303, %r9304}, {%r9373, %r9374, %r9375, %r9376, %r9377, %r9378, %r9379, %r9380}, {%r9439, %r9440, %r9441, %r9442};
	wmma.mma.sync.aligned.row.row.m16n16k16.f16.f16 {%r9447, %r9448, %r9449, %r9450}, {%r9261, %r9262, %r9263, %r9264, %r9265, %r9266, %r9267, %r9268}, {%r9346, %r9347, %r9348, %r9349, %r9350, %r9351, %r9352, %r9353}, {%r9812, %r9811, %r9810, %r9809};
	wmma.mma.sync.aligned.row.row.m16n16k16.f16.f16 {%r9451, %r9452, %r9453, %r9454}, {%r9297, %r9298, %r9299, %r9300, %r9301, %r9302, %r9303, %r9304}, {%r9382, %r9383, %r9384, %r9385, %r9386, %r9387, %r9388, %r9389}, {%r9447, %r9448, %r9449, %r9450};
	wmma.mma.sync.aligned.row.row.m16n16k16.f16.f16 {%r9455, %r9456, %r9457, %r9458}, {%r9261, %r9262, %r9263, %r9264, %r9265, %r9266, %r9267, %r9268}, {%r9355, %r9356, %r9357, %r9358, %r9359, %r9360, %r9361, %r9362}, {%r9808, %r9807, %r9806, %r9805};
	wmma.mma.sync.aligned.row.row.m16n16k16.f16.f16 {%r9459, %r9460, %r9461, %r9462}, {%r9297, %r9298, %r9299, %r9300, %r9301, %r9302, %r9303, %r9304}, {%r9391, %r9392, %r9393, %r9394, %r9395, %r9396, %r9397, %r9398}, {%r9455, %r9456, %r9457, %r9458};
	wmma.mma.sync.aligned.row.row.m16n16k16.f16.f16 {%r9463, %r9464, %r9465, %r9466}, {%r9270, %r9271, %r9272, %r9273, %r9274, %r9275, %r9276, %r9277}, {%r9328, %r9329, %r9330, %r9331, %r9332, %r9333, %r9334, %r9335}, {%r9804, %r9803, %r9802, %r9801};
	wmma.mma.sync.aligned.row.row.m16n16k16.f16.f16 {%r9467, %r9468, %r9469, %r9470}, {%r9306, %r9307, %r9308, %r9309, %r9310, %r9311, %r9312, %r9313}, {%r9364, %r9365, %r9366, %r9367, %r9368, %r9369, %r9370, %r9371}, {%r9463, %r9464, %r9465, %r9466};
	wmma.mma.sync.aligned.row.row.m16n16k16.f16.f16 {%r9471, %r9472, %r9473, %r9474}, {%r9270, %r9271, %r9272, %r9273, %r9274, %r9275, %r9276, %r9277}, {%r9337, %r9338, %r9339, %r9340, %r9341, %r9342, %r9343, %r9344}, {%r9800, %r9799, %r9798, %r9797};
	wmma.mma.sync.aligned.row.row.m16n16k16.f16.f16 {%r9475, %r9476, %r9477, %r9478}, {%r9306, %r9307, %r9308, %r9309, %r9310, %r9311, %r9312, %r9313}, {%r9373, %r9374, %r9375, %r9376, %r9377, %r9378, %r9379, %r9380}, {%r9471, %r9472, %r9473, %r9474};
	wmma.mma.sync.aligned.row.row.m16n16k16.f16.f16 {%r9479, %r9480, %r9481, %r9482}, {%r9270, %r9271, %r9272, %r9273, %r9274, %r9275, %r9276, %r9277}, {%r9346, %r9347, %r9348, %r9349, %r9350, %r9351, %r9352, %r9353}, {%r9796, %r9795, %r9794, %r9793};
	wmma.mma.sync.aligned.row.row.m16n16k16.f16.f16 {%r9483, %r9484, %r9485, %r9486}, {%r9306, %r9307, %r9308, %r9309, %r9310, %r9311, %r9312, %r9313}, {%r9382, %r9383, %r9384, %r9385, %r9386, %r9387, %r9388, %r9389}, {%r9479, %r9480, %r9481, %r9482};
	wmma.mma.sync.aligned.row.row.m16n16k16.f16.f16 {%r9487, %r9488, %r9489, %r9490}, {%r9270, %r9271, %r9272, %r9273, %r9274, %r9275, %r9276, %r9277}, {%r9355, %r9356, %r9357, %r9358, %r9359, %r9360, %r9361, %r9362}, {%r9792, %r9791, %r9790, %r9789};
	wmma.mma.sync.aligned.row.row.m16n16k16.f16.f16 {%r9491, %r9492, %r9493, %r9494}, {%r9306, %r9307, %r9308, %r9309, %r9310, %r9311, %r9312, %r9313}, {%r9391, %r9392, %r9393, %r9394, %r9395, %r9396, %r9397, %r9398}, {%r9487, %r9488, %r9489, %r9490};
	wmma.mma.sync.aligned.row.row.m16n16k16.f16.f16 {%r9495, %r9496, %r9497, %r9498}, {%r9279, %r9280, %r9281, %r9282, %r9283, %r9284, %r9285, %r9286}, {%r9328, %r9329, %r9330, %r9331, %r9332, %r9333, %r9334, %r9335}, {%r9788, %r9787, %r9786, %r9785};
	wmma.mma.sync.aligned.row.row.m16n16k16.f16.f16 {%r9499, %r9500, %r9501, %r9502}, {%r9315, %r9316, %r9317, %r9318, %r9319, %r9320, %r9321, %r9322}, {%r9364, %r9365, %r9366, %r9367, %r9368, %r9369, %r9370, %r9371}, {%r9495, %r9496, %r9497, %r9498};
	wmma.mma.sync.aligned.row.row.m16n16k16.f16.f16 {%r9503, %r9504, %r9505, %r9506}, {%r9279, %r9280, %r9281, %r9282, %r9283, %r9284, %r9285, %r9286}, {%r9337, %r9338, %r9339, %r9340, %r9341, %r9342, %r9343, %r9344}, {%r9784, %r9783, %r9782, %r9781};
	wmma.mma.sync.aligned.row.row.m16n16k16.f16.f16 {%r9507, %r9508, %r9509, %r9510}, {%r9315, %r9316, %r9317, %r9318, %r9319, %r9320, %r9321, %r9322}, {%r9373, %r9374, %r9375, %r9376, %r9377, %r9378, %r9379, %r9380}, {%r9503, %r9504, %r9505, %r9506};
	wmma.mma.sync.aligned.row.row.m16n16k16.f16.f16 {%r9511, %r9512, %r9513, %r9514}, {%r9279, %r9280, %r9281, %r9282, %r9283, %r9284, %r9285, %r9286}, {%r9346, %r9347, %r9348, %r9349, %r9350, %r9351, %r9352, %r9353}, {%r9780, %r9779, %r9778, %r9777};
	wmma.mma.sync.aligned.row.row.m16n16k16.f16.f16 {%r9515, %r9516, %r9517, %r9518}, {%r9315, %r9316, %r9317, %r9318, %r9319, %r9320, %r9321, %r9322}, {%r9382, %r9383, %r9384, %r9385, %r9386, %r9387, %r9388, %r9389}, {%r9511, %r9512, %r9513, %r9514};
	wmma.mma.sync.aligned.row.row.m16n16k16.f16.f16 {%r9519, %r9520, %r9521, %r9522}, {%r9279, %r9280, %r9281, %r9282, %r9283, %r9284, %r9285, %r9286}, {%r9355, %r9356, %r9357, %r9358, %r9359, %r9360, %r9361, %r9362}, {%r9776, %r9775, %r9774, %r9773};
	wmma.mma.sync.aligned.row.row.m16n16k16.f16.f16 {%r9523, %r9524, %r9525, %r9526}, {%r9315, %r9316, %r9317, %r9318, %r9319, %r9320, %r9321, %r9322}, {%r9391, %r9392, %r9393, %r9394, %r9395, %r9396, %r9397, %r9398}, {%r9519, %r9520, %r9521, %r9522};
	shl.b32 	%r9527, %r9243, 1;
	and.b32  	%r9528, %r9527, 64;
	add.s32 	%r9529, %r9528, %r14;
	add.s32 	%r9530, %r16, %r20;
	mad.lo.s32 	%r9531, %r9529, %r536, %r9530;
	mul.wide.s32 	%rd267, %r9531, 2;
	add.s64 	%rd268, %rd266, %rd267;
	wmma.store.d.sync.aligned.row.m16n16k16.global.f16 	[%rd268], {%r9403, %r9404, %r9405, %r9406}, %r536;
	add.s64 	%rd269, %rd268, 32;
	wmma.store.d.sync.aligned.row.m16n16k16.global.f16 	[%rd269], {%r9411, %r9412, %r9413, %r9414}, %r536;
	add.s64 	%rd270, %rd268, 64;
	wmma.store.d.sync.aligned.row.m16n16k16.global.f16 	[%rd270], {%r9419, %r9420, %r9421, %r9422}, %r536;
	add.s64 	%rd271, %rd268, 96;
	wmma.store.d.sync.aligned.row.m16n16k16.global.f16 	[%rd271], {%r9427, %r9428, %r9429, %r9430}, %r536;
	shl.b32 	%r9532, %r536, 4;
	add.s32 	%r9533, %r9531, %r9532;
	mul.wide.s32 	%rd272, %r9533, 2;
	add.s64 	%rd273, %rd266, %rd272;
	wmma.store.d.sync.aligned.row.m16n16k16.global.f16 	[%rd273], {%r9435, %r9436, %r9437, %r9438}, %r536;
	add.s64 	%rd274, %rd273, 32;
	wmma.store.d.sync.aligned.row.m16n16k16.global.f16 	[%rd274], {%r9443, %r9444, %r9445, %r9446}, %r536;
	add.s64 	%rd275, %rd273, 64;
	wmma.store.d.sync.aligned.row.m16n16k16.global.f16 	[%rd275], {%r9451, %r9452, %r9453, %r9454}, %r536;
	add.s64 	%rd276, %rd273, 96;
	wmma.store.d.sync.aligned.row.m16n16k16.global.f16 	[%rd276], {%r9459, %r9460, %r9461, %r9462}, %r536;
	shl.b32 	%r9534, %r536, 5;
	add.s32 	%r9535, %r9531, %r9534;
	mul.wide.s32 	%rd277, %r9535, 2;
	add.s64 	%rd278, %rd266, %rd277;
	wmma.store.d.sync.aligned.row.m16n16k16.global.f16 	[%rd278], {%r9467, %r9468, %r9469, %r9470}, %r536;
	add.s64 	%rd279, %rd278, 32;
	wmma.store.d.sync.aligned.row.m16n16k16.global.f16 	[%rd279], {%r9475, %r9476, %r9477, %r9478}, %r536;
	add.s64 	%rd280, %rd278, 64;
	wmma.store.d.sync.aligned.row.m16n16k16.global.f16 	[%rd280], {%r9483, %r9484, %r9485, %r9486}, %r536;
	add.s64 	%rd281, %rd278, 96;
	wmma.store.d.sync.aligned.row.m16n16k16.global.f16 	[%rd281], {%r9491, %r9492, %r9493, %r9494}, %r536;
	add.s32 	%r9536, %r9535, %r9532;
	mul.wide.s32 	%rd282, %r9536, 2;
	add.s64 	%rd283, %rd266, %rd282;
	wmma.store.d.sync.aligned.row.m16n16k16.global.f16 	[%rd283], {%r9499, %r9500, %r9501, %r9502}, %r536;
	add.s64 	%rd284, %rd283, 32;
	wmma.store.d.sync.aligned.row.m16n16k16.global.f16 	[%rd284], {%r9507, %r9508, %r9509, %r9510}, %r536;
	add.s64 	%rd285, %rd283, 64;
	wmma.store.d.sync.aligned.row.m16n16k16.global.f16 	[%rd285], {%r9515, %r9516, %r9517, %r9518}, %r536;
	add.s64 	%rd286, %rd283, 96;
	wmma.store.d.sync.aligned.row.m16n16k16.global.f16 	[%rd286], {%r9523, %r9524, %r9525, %r9526}, %r536;
$L__BB0_10:
	ret;

}
	// .globl	_Z22eed_hgemm_m8n256k32_v1P6__halfS0_S0_iii
.visible .entry _Z22eed_hgemm_m8n256k32_v1P6__halfS0_S0_iii(
	.param .u64 .ptr .align 1 _Z22eed_hgemm_m8n256k32_v1P6__halfS0_S0_iii_param_0,
	.param .u64 .ptr .align 1 _Z22eed_hgemm_m8n256k32_v1P6__halfS0_S0_iii_param_1,
	.param .u64 .ptr .align 1 _Z22eed_hgemm_m8n256k32_v1P6__halfS0_S0_iii_param_2,
	.param .u32 _Z22eed_hgemm_m8n256k32_v1P6__halfS0_S0_iii_param_3,
	.param .u32 _Z22eed_hgemm_m8n256k32_v1P6__halfS0_S0_iii_param_4,
	.param .u32 _Z22eed_hgemm_m8n256k32_v1P6__halfS0_S0_iii_param_5
)
{
	.reg .pred 	%p<10>;
	.reg .b16 	%rs<2>;
	.reg .b32 	%r<1903>;
	.reg .b32 	%f<2>;
	.reg .b64 	%rd<218>;

	ld.param.u32 	%r165, [_Z22eed_hgemm_m8n256k32_v1P6__halfS0_S0_iii_param_3];
	ld.param.u32 	%r163, [_Z22eed_hgemm_m8n256k32_v1P6__halfS0_S0_iii_param_4];
	ld.param.u32 	%r164, [_Z22eed_hgemm_m8n256k32_v1P6__halfS0_S0_iii_param_5];
	mov.u32 	%r166, %ctaid.z;
	mov.u32 	%r167, %nctaid.x;
	mov.u32 	%r168, %ctaid.x;
	mad.lo.s32 	%r1, %r166, %r167, %r168;
	mov.u32 	%r2, %ctaid.y;
	mov.u32 	%r3, %tid.x;
	shr.s32 	%r169, %r163, 31;
	shr.u32 	%r170, %r169, 24;
	add.s32 	%r171, %r163, %r170;
	shr.s32 	%r172, %r171, 8;
	setp.ge.s32 	%p1, %r1, %r172;
	shr.s32 	%r173, %r165, 31;
	shr.u32 	%r174, %r173, 29;
	add.s32 	%r175, %r165, %r174;
	shr.s32 	%r176, %r175, 3;
	setp.ge.s32 	%p2, %r2, %r176;
	or.pred  	%p3, %p2, %p1;
	@%p3 bra 	$L__BB1_12;
	ld.param.u64 	%rd211, [_Z22eed_hgemm_m8n256k32_v1P6__halfS0_S0_iii_param_1];
	ld.param.u64 	%rd208, [_Z22eed_hgemm_m8n256k32_v1P6__halfS0_S0_iii_param_0];
	mov.f32 	%f1, 0f00000000;
	// begin inline asm
	{  cvt.rn.f16.f32 %rs1, %f1;}

	// end inline asm
	mov.b32 	%r1899, {%rs1, %rs1};
	shr.u32 	%r183, %r3, 5;
	shl.b32 	%r184, %r3, 3;
	and.b32  	%r5, %r184, 248;
	shr.u32 	%r185, %r3, 3;
	and.b32  	%r6, %r185, 124;
	mad.lo.s32 	%r186, %r183, 264, %r5;
	shl.b32 	%r187, %r186, 1;
	mov.u32 	%r188, smem;
	add.s32 	%r177, %r187, %r188;
	mad.lo.s32 	%r189, %r6, 264, %r5;
	shl.b32 	%r190, %r189, 1;
	add.s32 	%r191, %r188, %r190;
	add.s32 	%r7, %r191, 8448;
	add.s32 	%r180, %r191, 8976;
	add.s32 	%r181, %r191, 9504;
	add.s32 	%r182, %r191, 10032;
	shl.b32 	%r192, %r2, 3;
	add.s32 	%r193, %r192, %r183;
	shl.b32 	%r8, %r1, 8;
	or.b32  	%r194, %r8, %r5;
	mad.lo.s32 	%r1880, %r164, %r193, %r5;
	mad.lo.s32 	%r1873, %r163, %r6, %r194;
	mul.wide.s32 	%rd19, %r1880, 2;
	add.s64 	%rd14, %rd208, %rd19;
	// begin inline asm
	cp.async.ca.shared.global [%r177], [%rd14], 16;

	// end inline asm
	add.s32 	%r11, %r177, 4224;
	// begin inline asm
	cp.async.ca.shared.global [%r11], [%rd14], 16;

	// end inline asm
	mul.wide.s32 	%rd20, %r1873, 2;
	add.s64 	%rd15, %rd211, %rd20;
	// begin inline asm
	cp.async.ca.shared.global [%r7], [%rd15], 16;

	// end inline asm
	mul.wide.s32 	%rd21, %r163, 2;
	add.s64 	%rd16, %rd15, %rd21;
	// begin inline asm
	cp.async.ca.shared.global [%r180], [%rd16], 16;

	// end inline asm
	add.s64 	%rd17, %rd16, %rd21;
	// begin inline asm
	cp.async.ca.shared.global [%r181], [%rd17], 16;

	// end inline asm
	add.s64 	%rd18, %rd17, %rd21;
	// begin inline asm
	cp.async.ca.shared.global [%r182], [%rd18], 16;

	// end inline asm
	// begin inline asm
	cp.async.commit_group;

	// end inline asm
	// begin inline asm
	cp.async.wait_group 0;

	// end inline asm
	bar.sync 	0;
	shr.s32 	%r195, %r164, 31;
	shr.u32 	%r196, %r195, 27;
	add.s32 	%r197, %r164, %r196;
	shr.s32 	%r12, %r197, 5;
	setp.lt.s32 	%p4, %r164, 64;
	mov.u32 	%r1900, %r1899;
	mov.u32 	%r1901, %r1899;
	mov.u32 	%r1902, %r1899;
	@%p4 bra 	$L__BB1_11;
	max.s32 	%r200, %r12, 2;
	add.s32 	%r13, %r200, -1;
	and.b32  	%r14, %r13, 31;
	setp.lt.u32 	%p5, %r164, 1056;
	mov.b32 	%r1889, 1;
	mov.u32 	%r1900, %r1899;
	mov.u32 	%r1901, %r1899;
	mov.u32 	%r1902, %r1899;
	@%p5 bra 	$L__BB1_6;
	ld.param.u64 	%rd209, [_Z22eed_hgemm_m8n256k32_v1P6__halfS0_S0_iii_param_0];
	and.b32  	%r202, %r13, -32;
	neg.s32 	%r1875, %r202;
	or.b32  	%r203, %r6, 1024;
	mad.lo.s32 	%r204, %r163, %r203, %r8;
	add.s32 	%r1872, %r204, %r5;
	add.s32 	%r205, %r6, 992;
	mad.lo.s32 	%r206, %r163, %r205, %r8;
	add.s32 	%r1871, %r206, %r5;
	add.s32 	%r207, %r6, 960;
	mad.lo.s32 	%r208, %r163, %r207, %r8;
	add.s32 	%r1870, %r208, %r5;
	add.s32 	%r209, %r6, 928;
	mad.lo.s32 	%r210, %r163, %r209, %r8;
	add.s32 	%r1869, %r210, %r5;
	or.b32  	%r211, %r6, 896;
	mad.lo.s32 	%r212, %r163, %r211, %r8;
	add.s32 	%r1868, %r212, %r5;
	add.s32 	%r213, %r6, 864;
	mad.lo.s32 	%r214, %r163, %r213, %r8;
	add.s32 	%r1867, %r214, %r5;
	add.s32 	%r215, %r6, 832;
	mad.lo.s32 	%r216, %r163, %r215, %r8;
	add.s32 	%r1866, %r216, %r5;
	add.s32 	%r217, %r6, 800;
	mad.lo.s32 	%r218, %r163, %r217, %r8;
	add.s32 	%r1865, %r218, %r5;
	or.b32  	%r219, %r6, 768;
	mad.lo.s32 	%r220, %r163, %r219, %r8;
	add.s32 	%r1864, %r220, %r5;
	add.s32 	%r221, %r6, 736;
	mad.lo.s32 	%r222, %r163, %r221, %r8;
	add.s32 	%r1863, %r222, %r5;
	add.s32 	%r223, %r6, 704;
	mad.lo.s32 	%r224, %r163, %r223, %r8;
	add.s32 	%r1862, %r224, %r5;
	add.s32 	%r225, %r6, 672;
	mad.lo.s32 	%r226, %r163, %r225, %r8;
	add.s32 	%r1861, %r226, %r5;
	or.b32  	%r227, %r6, 640;
	mad.lo.s32 	%r228, %r163, %r227, %r8;
	add.s32 	%r1860, %r228, %r5;
	add.s32 	%r229, %r6, 608;
	mad.lo.s32 	%r230, %r163, %r229, %r8;
	add.s32 	%r1859, %r230, %r5;
	add.s32 	%r231, %r6, 576;
	mad.lo.s32 	%r232, %r163, %r231, %r8;
	add.s32 	%r1858, %r232, %r5;
	add.s32 	%r233, %r6, 544;
	mad.lo.s32 	%r234, %r163, %r233, %r8;
	add.s32 	%r1857, %r234, %r5;
	or.b32  	%r235, %r6, 512;
	mad.lo.s32 	%r236, %r163, %r235, %r8;
	add.s32 	%r1856, %r236, %r5;
	add.s32 	%r237, %r6, 480;
	mad.lo.s32 	%r238, %r163, %r237, %r8;
	add.s32 	%r1855, %r238, %r5;
	add.s32 	%r239, %r6, 448;
	mad.lo.s32 	%r240, %r163, %r239, %r8;
	add.s32 	%r1854, %r240, %r5;
	add.s32 	%r241, %r6, 416;
	mad.lo.s32 	%r242, %r163, %r241, %r8;
	add.s32 	%r1853, %r242, %r5;
	or.b32  	%r243, %r6, 384;
	mad.lo.s32 	%r244, %r163, %r243, %r8;
	add.s32 	%r1852, %r244, %r5;
	add.s32 	%r245, %r6, 352;
	mad.lo.s32 	%r246, %r163, %r245, %r8;
	add.s32 	%r1851, %r246, %r5;
	add.s32 	%r247, %r6, 320;
	mad.lo.s32 	%r248, %r163, %r247, %r8;
	add.s32 	%r1850, %r248, %r5;
	add.s32 	%r249, %r6, 288;
	mad.lo.s32 	%r250, %r163, %r249, %r8;
	add.s32 	%r1849, %r250, %r5;
	or.b32  	%r251, %r6, 256;
	mad.lo.s32 	%r252, %r163, %r251, %r8;
	add.s32 	%r1848, %r252, %r5;
	add.s32 	%r253, %r6, 224;
	mad.lo.s32 	%r254, %r163, %r253, %r8;
	add.s32 	%r1847, %r254, %r5;
	add.s32 	%r255, %r6, 192;
	mad.lo.s32 	%r256, %r163, %r255, %r8;
	add.s32 	%r1846, %r256, %r5;
	add.s32 	%r257, %r6, 160;
	mad.lo.s32 	%r258, %r163, %r257, %r8;
	add.s32 	%r1845, %r258, %r5;
	or.b32  	%r259, %r6, 128;
	mad.lo.s32 	%r260, %r163, %r259, %r8;
	add.s32 	%r1844, %r260, %r5;
	add.s32 	%r261, %r6, 96;
	mad.lo.s32 	%r262, %r163, %r261, %r8;
	add.s32 	%r1843, %r262, %r5;
	add.s32 	%r263, %r6, 64;
	mad.lo.s32 	%r264, %r163, %r263, %r8;
	add.s32 	%r1842, %r264, %r5;
	add.s32 	%r265, %r6, 32;
	mad.lo.s32 	%r266, %r163, %r265, %r8;
	add.s32 	%r1841, %r266, %r5;
	mul.wide.u32 	%rd22, %r1880, 2;
	add.s64 	%rd23, %rd22, %rd209;
	add.s64 	%rd216, %rd23, 1024;
	mov.b32 	%r1874, 0;
	mov.u32 	%r1900, %r1899;
	mov.u32 	%r1901, %r1899;
	mov.u32 	%r1902, %r1899;
$L__BB1_4:
	.pragma "nounroll";
	ld.param.u64 	%rd212, [_Z22eed_hgemm_m8n256k32_v1P6__halfS0_S0_iii_param_1];
	mov.u32 	%r403, smem;
	mov.b32 	%r404, 264;
	wmma.load.a.sync.aligned.row.m8n32k16.shared.f16 	{%r405, %r406, %r407, %r408, %r409, %r410, %r411, %r412}, [%r403], %r404;
	add.s32 	%r413, %r403, 32;
	wmma.load.a.sync.aligned.row.m8n32k16.shared.f16 	{%r414, %r415, %r416, %r417, %r418, %r419, %r420, %r421}, [%r413], %r404;
	mov.u32 	%r422, %tid.x;
	add.s32 	%r423, %r403, 8448;
	shl.b32 	%r424, %r422, 1;
	and.b32  	%r425, %r424, 1984;
	add.s32 	%r426, %r423, %r425;
	wmma.load.b.sync.aligned.row.m8n32k16.shared.f16 	{%r427, %r428, %r429, %r430, %r431, %r432, %r433, %r434}, [%r426], %r404;
	add.s32 	%r435, %r426, 8448;
	wmma.load.b.sync.aligned.row.m8n32k16.shared.f16 	{%r436, %r437, %r438, %r439, %r440, %r441, %r442, %r443}, [%r435], %r404;
	wmma.mma.sync.aligned.row.row.m8n32k16.f16.f16 {%r444, %r445, %r446, %r447}, {%r405, %r406, %r407, %r408, %r409, %r410, %r411, %r412}, {%r427, %r428, %r429, %r430, %r431, %r432, %r433, %r434}, {%r1902, %r1901, %r1900, %r1899};
	wmma.mma.sync.aligned.row.row.m8n32k16.f16.f16 {%r448, %r449, %r450, %r451}, {%r414, %r415, %r416, %r417, %r418, %r419, %r420, %r421}, {%r436, %r437, %r438, %r439, %r440, %r441, %r442, %r443}, {%r444, %r445, %r446, %r447};
	mul.wide.s32 	%rd160, %r1841, 2;
	add.s64 	%rd24, %rd212, %rd160;
	shr.u32 	%r452, %r422, 3;
	and.b32  	%r453, %r452, 124;
	shl.b32 	%r454, %r422, 3;
	and.b32  	%r455, %r454, 248;
	mad.lo.s32 	%r456, %r453, 264, %r455;
	shl.b32 	%r457, %r456, 1;
	add.s32 	%r458, %r423, %r457;
	add.s32 	%r267, %r458, 16896;
	// begin inline asm
	cp.async.ca.shared.global [%r267], [%rd24], 16;

	// end inline asm
	add.s64 	%rd25, %rd24, %rd21;
	add.s32 	%r268, %r458, 17424;
	// begin inline asm
	cp.async.ca.shared.global [%r268], [%rd25], 16;

	// end inline asm
	add.s64 	%rd26, %rd25, %rd21;
	add.s32 	%r269, %r458, 17952;
	// begin inline asm
	cp.async.ca.shared.global [%r269], [%rd26], 16;

	// end inline asm
	add.s64 	%rd27, %rd26, %rd21;
	add.s32 	%r270, %r458, 18480;
	// begin inline asm
	cp.async.ca.shared.global [%r270], [%rd27], 16;

	// end inline asm
	// begin inline asm
	cp.async.commit_group;

	// end inline asm
	// begin inline asm
	cp.async.wait_group 0;

	// end inline asm
	bar.sync 	0;
	add.s32 	%r459, %r403, 4288;
	wmma.load.a.sync.aligned.row.m8n32k16.shared.f16 	{%r460, %r461, %r462, %r463, %r464, %r465, %r466, %r467}, [%r459], %r404;
	add.s32 	%r468, %r403, 4320;
	wmma.load.a.sync.aligned.row.m8n32k16.shared.f16 	{%r469, %r470, %r471, %r472, %r473, %r474, %r475, %r476}, [%r468], %r404;
	add.s32 	%r477, %r426, 16896;
	wmma.load.b.sync.aligned.row.m8n32k16.shared.f16 	{%r478, %r479, %r480, %r481, %r482, %r483, %r484, %r485}, [%r477], %r404;
	add.s32 	%r486, %r426, 25344;
	wmma.load.b.sync.aligned.row.m8n32k16.shared.f16 	{%r487, %r488, %r489, %r490, %r491, %r492, %r493, %r494}, [%r486], %r404;
	wmma.mma.sync.aligned.row.row.m8n32k16.f16.f16 {%r495, %r496, %r497, %r498}, {%r460, %r461, %r462, %r463, %r464, %r465, %r466, %r467}, {%r478, %r479, %r480, %r481, %r482, %r483, %r484, %r485}, {%r448, %r449, %r450, %r451};
	wmma.mma.sync.aligned.row.row.m8n32k16.f16.f16 {%r499, %r500, %r501, %r502}, {%r469, %r470, %r471, %r472, %r473, %r474, %r475, %r476}, {%r487, %r488, %r489, %r490, %r491, %r492, %r493, %r494}, {%r495, %r496, %r497, %r498};
	mul.wide.s32 	%rd162, %r1842, 2;
	add.s64 	%rd28, %rd212, %rd162;
	// begin inline asm
	cp.async.ca.shared.global [%r7], [%rd28], 16;

	// end inline asm
	add.s64 	%rd29, %rd28, %rd21;
	add.s32 	%r272, %r458, 528;
	// begin inline asm
	cp.async.ca.shared.global [%r272], [%rd29], 16;

	// end inline asm
	add.s64 	%rd30, %rd29, %rd21;
	add.s32 	%r273, %r458, 1056;
	// begin inline asm
	cp.async.ca.shared.global [%r273], [%rd30], 16;

	// end inline asm
	add.s64 	%rd31, %rd30, %rd21;
	add.s32 	%r274, %r458, 1584;
	// begin inline asm
	cp.async.ca.shared.global [%r274], [%rd31], 16;

	// end inline asm
	// begin inline asm
	cp.async.commit_group;

	// end inline asm
	// begin inline asm
	cp.async.wait_group 0;

	// end inline asm
	bar.sync 	0;
	add.s32 	%r503, %r403, 128;
	wmma.load.a.sync.aligned.row.m8n32k16.shared.f16 	{%r504, %r505, %r506, %r507, %r508, %r509, %r510, %r511}, [%r503], %r404;
	add.s32 	%r512, %r403, 160;
	wmma.load.a.sync.aligned.row.m8n32k16.shared.f16 	{%r513, %r514, %r515, %r516, %r517, %r518, %r519, %r520}, [%r512], %r404;
	wmma.load.b.sync.aligned.row.m8n32k16.shared.f16 	{%r521, %r522, %r523, %r524, %r525, %r526, %r527, %r528}, [%r426], %r404;
	wmma.load.b.sync.aligned.row.m8n32k16.shared.f16 	{%r529, %r530, %r531, %r532, %r533, %r534, %r535, %r536}, [%r435], %r404;
	wmma.mma.sync.aligned.row.row.m8n32k16.f16.f16 {%r537, %r538, %r539, %r540}, {%r504, %r505, %r506, %r507, %r508, %r509, %r510, %r511}, {%r521, %r522, %r523, %r524, %r525, %r526, %r527, %r528}, {%r499, %r500, %r501, %r502};
	wmma.mma.sync.aligned.row.row.m8n32k16.f16.f16 {%r541, %r542, %r543, %r544}, {%r513, %r514, %r515, %r516, %r517, %r518, %r519, %r520}, {%r529, %r530, %r531, %r532, %r533, %r534, %r535, %r536}, {%r537, %r538, %r539, %r540};
	mul.wide.s32 	%rd163, %r1843, 2;
	add.s64 	%rd32, %rd212, %rd163;
	// begin inline asm
	cp.async.ca.shared.global [%r267], [%rd32], 16;

	// end inline asm
	add.s64 	%rd33, %rd32, %rd21;
	// begin inline asm
	cp.async.ca.shared.global [%r268], [%rd33], 16;

	// end inline asm
	add.s64 	%rd34, %rd33, %rd21;
	// begin inline asm
	cp.async.ca.shared.global [%r269], [%rd34], 16;

	// end inline asm
	add.s64 	%rd35, %rd34, %rd21;
	// begin inline asm
	cp.async.ca.shared.global [%r270], [%rd35], 16;

	// end inline asm
	// begin inline asm
	cp.async.commit_group;

	// end inline asm
	// begin inline asm
	cp.async.wait_group 0;

	// end inline asm
	bar.sync 	0;
	add.s32 	%r545, %r403, 4416;
	wmma.load.a.sync.aligned.row.m8n32k16.shared.f16 	{%r546, %r547, %r548, %r549, %r550, %r551, %r552, %r553}, [%r545], %r404;
	add.s32 	%r554, %r403, 4448;
	wmma.load.a.sync.aligned.row.m8n32k16.shared.f16 	{%r555, %r556, %r557, %r558, %r559, %r560, %r561, %r562}, [%r554], %r404;
	wmma.load.b.sync.aligned.row.m8n32k16.shared.f16 	{%r563, %r564, %r565, %r566, %r567, %r568, %r569, %r570}, [%r477], %r404;
	wmma.load.b.sync.aligned.row.m8n32k16.shared.f16 	{%r571, %r572, %r573, %r574, %r575, %r576, %r577, %r578}, [%r486], %r404;
	wmma.mma.sync.aligned.row.row.m8n32k16.f16.f16 {%r579, %r580, %r581, %r582}, {%r546, %r547, %r548, %r549, %r550, %r551, %r552, %r553}, {%r563, %r564, %r565, %r566, %r567, %r568, %r569, %r570}, {%r541, %r542, %r543, %r544};
	wmma.mma.sync.aligned.row.row.m8n32k16.f16.f16 {%r583, %r584, %r585, %r586}, {%r555, %r556, %r557, %r558, %r559, %r560, %r561, %r562}, {%r571, %r572, %r573, %r574, %r575, %r576, %r577, %r578}, {%r579, %r580, %r581, %r582};
	mul.wide.s32 	%rd164, %r1844, 2;
	add.s64 	%rd36, %rd212, %rd164;
	// begin inline asm
	cp.async.ca.shared.global [%r7], [%rd36], 16;

	// end inline asm
	add.s64 	%rd37, %rd36, %rd21;
	// begin inline asm
	cp.async.ca.shared.global [%r272], [%rd37], 16;

	// end inline asm
	add.s64 	%rd38, %rd37, %rd21;
	// begin inline asm
	cp.async.ca.shared.global [%r273], [%rd38], 16;

	// end inline asm
	add.s64 	%rd39, %rd38, %rd21;
	// begin inline asm
	cp.async.ca.shared.global [%r274], [%rd39], 16;

	// end inline asm
	// begin inline asm
	cp.async.commit_group;

	// end inline asm
	// begin inline asm
	cp.async.wait_group 0;

	// end inline asm
	bar.sync 	0;
	add.s32 	%r587, %r403, 256;
	wmma.load.a.sync.aligned.row.m8n32k16.shared.f16 	{%r588, %r589, %r590, %r591, %r592, %r593, %r594, %r595}, [%r587], %r404;
	add.s32 	%r596, %r403, 288;
	wmma.load.a.sync.aligned.row.m8n32k16.shared.f16 	{%r597, %r598, %r599, %r600, %r601, %r602, %r603, %r604}, [%r596], %r404;
	wmma.load.b.sync.aligned.row.m8n32k16.shared.f16 	{%r605, %r606, %r607, %r608, %r609, %r610, %r611, %r612}, [%r426], %r404;
	wmma.load.b.sync.aligned.row.m8n32k16.shared.f16 	{%r613, %r614, %r615, %r616, %r617, %r618, %r619, %r620}, [%r435], %r404;
	wmma.mma.sync.aligned.row.row.m8n32k16.f16.f16 {%r621, %r622, %r623, %r624}, {%r588, %r589, %r590, %r591, %r592, %r593, %r594, %r595}, {%r605, %r606, %r607, %r608, %r609, %r610, %r611, %r612}, {%r583, %r584, %r585, %r586};
	wmma.mma.sync.aligned.row.row.m8n32k16.f16.f16 {%r625, %r626, %r627, %r628}, {%r597, %r598, %r599, %r600, %r601, %r602, %r603, %r604}, {%r613, %r614, %r615, %r616, %r617, %r618, %r619, %r620}, {%r621, %r622, %r623, %r624};
	mul.wide.s32 	%rd165, %r1845, 2;
	add.s64 	%rd40, %rd212, %rd165;
	// begin inline asm
	cp.async.ca.shared.global [%r267], [%rd40], 16;

	// end inline asm
	add.s64 	%rd41, %rd40, %rd21;
	// begin inline asm
	cp.async.ca.shared.global [%r268], [%rd41], 16;

	// end inline asm
	add.s64 	%rd42, %rd41, %rd21;
	// begin inline asm
	cp.async.ca.shared.global [%r269], [%rd42], 16;

	// end inline asm
	add.s64 	%rd43, %rd42, %rd21;
	// begin inline asm
	cp.async.ca.shared.global [%r270], [%rd43], 16;

	// end inline asm
	// begin inline asm
	cp.async.commit_group;

	// end inline asm
	// begin inline asm
	cp.async.wait_group 0;

	// end inline asm
	bar.sync 	0;
	add.s32 	%r629, %r403, 4544;
	wmma.load.a.sync.aligned.row.m8n32k16.shared.f16 	{%r630, %r631, %r632, %r633, %r634, %r635, %r636, %r637}, [%r629], %r404;
	add.s32 	%r638, %r403, 4576;
	wmma.load.a.sync.aligned.row.m8n32k16.shared.f16 	{%r639, %r640, %r641, %r642, %r643, %r644, %r645, %r646}, [%r638], %r404;
	wmma.load.b.sync.aligned.row.m8n32k16.shared.f16 	{%r647, %r648, %r649, %r650, %r651, %r652, %r653, %r654}, [%r477], %r404;
	wmma.load.b.sync.aligned.row.m8n32k16.shared.f16 	{%r655, %r656, %r657, %r658, %r659, %r660, %r661, %r662}, [%r486], %r404;
	wmma.mma.sync.aligned.row.row.m8n32k16.f16.f16 {%r663, %r664, %r665, %r666}, {%r630, %r631, %r632, %r633, %r634, %r635, %r636, %r637}, {%r647, %r648, %r649, %r650, %r651, %r652, %r653, %r654}, {%r625, %r626, %r627, %r628};
	wmma.mma.sync.aligned.row.row.m8n32k16.f16.f16 {%r667, %r668, %r669, %r670}, {%r639, %r640, %r641, %r642, %r643, %r644, %r645, %r646}, {%r655, %r656, %r657, %r658, %r659, %r660, %r661, %r662}, {%r663, %r664, %r665, %r666};
	mul.wide.s32 	%rd166, %r1846, 2;
	add.s64 	%rd44, %rd212, %rd166;
	// begin inline asm
	cp.async.ca.shared.global [%r7], [%rd44], 16;

	// end inline asm
	add.s64 	%rd45, %rd44, %rd21;
	// begin inline asm
	cp.async.ca.shared.global [%r272], [%rd45], 16;

	// end inline asm
	add.s64 	%rd46, %rd45, %rd21;
	// begin inline asm
	cp.async.ca.shared.global [%r273], [%rd46], 16;

	// end inline asm
	add.s64 	%rd47, %rd46, %rd21;
	// begin inline asm
	cp.async.ca.shared.global [%r274], [%rd47], 16;

	// end inline asm
	// begin inline asm
	cp.async.commit_group;

	// end inline asm
	// begin inline asm
	cp.async.wait_group 0;

	// end inline asm
	bar.sync 	0;
	add.s32 	%r671, %r403, 384;
	wmma.load.a.sync.aligned.row.m8n32k16.shared.f16 	{%r672, %r673, %r674, %r675, %r676, %r677, %r678, %r679}, [%r671], %r404;
	add.s32 	%r680, %r403, 416;
	wmma.load.a.sync.aligned.row.m8n32k16.shared.f16 	{%r681, %r682, %r683, %r684, %r685, %r686, %r687, %r688}, [%r680], %r404;
	wmma.load.b.sync.aligned.row.m8n32k16.shared.f16 	{%r689, %r690, %r691, %r692, %r693, %r694, %r695, %r696}, [%r426], %r404;
	wmma.load.b.sync.aligned.row.m8n32k16.shared.f16 	{%r697, %r698, %r699, %r700, %r701, %r702, %r703, %r704}, [%r435], %r404;
	wmma.mma.sync.aligned.row.row.m8n32k16.f16.f16 {%r705, %r706, %r707, %r708}, {%r672, %r673, %r674, %r675, %r676, %r677, %r678, %r679}, {%r689, %r690, %r691, %r692, %r693, %r694, %r695, %r696}, {%r667, %r668, %r669, %r670};
	wmma.mma.sync.aligned.row.row.m8n32k16.f16.f16 {%r709, %r710, %r711, %r712}, {%r681, %r682, %r683, %r684, %r685, %r686, %r687, %r688}, {%r697, %r698, %r699, %r700, %r701, %r702, %r703, %r704}, {%r705, %r706, %r707, %r708};
	mul.wide.s32 	%rd167, %r1847, 2;
	add.s64 	%rd48, %rd212, %rd167;
	// begin inline asm
	cp.async.ca.shared.global [%r267], [%rd48], 16;

	// end inline asm
	add.s64 	%rd49, %rd48, %rd21;
	// begin inline asm
	cp.async.ca.shared.global [%r268], [%rd49], 16;

	// end inline asm
	add.s64 	%rd50, %rd49, %rd21;
	// begin inline asm
	cp.async.ca.shared.global [%r269], [%rd50], 16;

	// end inline asm
	add.s64 	%rd51, %rd50, %rd21;
	// begin inline asm
	cp.async.ca.shared.global [%r270], [%rd51], 16;

	// end inline asm
	// begin inline asm
	cp.async.commit_group;

	// end inline asm
	// begin inline asm
	cp.async.wait_group 0;

	// end inline asm
	bar.sync 	0;
	add.s32 	%r713, %r403, 4672;
	wmma.load.a.sync.aligned.row.m8n32k16.shared.f16 	{%r714, %r715, %r716, %r717, %r718, %r719, %r720, %r721}, [%r713], %r404;
	add.s32 	%r722, %r403, 4704;
	wmma.load.a.sync.aligned.row.m8n32k16.shared.f16 	{%r723, %r724, %r725, %r726, %r727, %r728, %r729, %r730}, [%r722], %r404;
	wmma.load.b.sync.aligned.row.m8n32k16.shared.f16 	{%r731, %r732, %r733, %r734, %r735, %r736, %r737, %r738}, [%r477], %r404;
	wmma.load.b.sync.aligned.row.m8n32k16.shared.f16 	{%r739, %r740, %r741, %r742, %r743, %r744, %r745, %r746}, [%r486], %r404;
	wmma.mma.sync.aligned.row.row.m8n32k16.f16.f16 {%r747, %r748, %r749, %r750}, {%r714, %r715, %r716, %r717, %r718, %r719, %r720, %r721}, {%r731, %r732, %r733, %r734, %r735, %r736, %r737, %r738}, {%r709, %r710, %r711, %r712};
	wmma.mma.sync.aligned.row.row.m8n32k16.f16.f16 {%r751, %r752, %r753, %r754}, {%r723, %r724, %r725, %r726, %r727, %r728, %r729, %r730}, {%r739, %r740, %r741, %r742, %r743, %r744, %r745, %r746}, {%r747, %r748, %r749, %r750};
	add.s64 	%rd53, %rd216, -512;
	shr.u32 	%r755, %r422, 5;
	mad.lo.s32 	%r756, %r755, 264, %r455;
	shl.b32 	%r757, %r756, 1;
	add.s32 	%r397, %r757, %r403;
	// begin inline asm
	cp.async.ca.shared.global [%r397], [%rd53], 16;

	// end inline asm
	// begin inline asm
	cp.async.ca.shared.global [%r11], [%rd53], 16;

	// end inline asm
	mul.wide.s32 	%rd168, %r1848, 2;
	add.s64 	%rd54, %rd212, %rd168;
	// begin inline asm
	cp.async.ca.shared.global [%r7], [%rd54], 16;

	// end inline asm
	add.s64 	%rd55, %rd54, %rd21;
	// begin inline asm
	cp.async.ca.shared.global [%r272], [%rd55], 16;

	// end inline asm
	add.s64 	%rd56, %rd55, %rd21;
	// begin inline asm
	cp.async.ca.shared.global [%r273], [%rd56], 16;

	// end inline asm
	add.s64 	%rd57, %rd56, %rd21;
	// begin inline asm
	cp.async.ca.shared.global [%r274], [%rd57], 16;

	// end inline asm
	// begin inline asm
	cp.async.commit_group;

	// end inline asm
	// begin inline asm
	cp.async.wait_group 0;

	// end inline asm
	bar.sync 	0;
	wmma.load.a.sync.aligned.row.m8n32k16.shared.f16 	{%r758, %r759, %r760, %r761, %r762, %r763, %r764, %r765}, [%r403], %r404;
	wmma.load.a.sync.aligned.row.m8n32k16.shared.f16 	{%r766, %r767, %r768, %r769, %r770, %r771, %r772, %r773}, [%r413], %r404;
	wmma.load.b.sync.aligned.row.m8n32k16.shared.f16 	{%r774, %r775, %r776, %r777, %r778, %r779, %r780, %r781}, [%r426], %r404;
	wmma.load.b.sync.aligned.row.m8n32k16.shared.f16 	{%r782, %r783, %r784, %r785, %r786, %r787, %r788, %r789}, [%r435], %r404;
	wmma.mma.sync.aligned.row.row.m8n32k16.f16.f16 {%r790, %r791, %r792, %r793}, {%r758, %r759, %r760, %r761, %r762, %r763, %r764, %r765}, {%r774, %r775, %r776, %r777, %r778, %r779, %r780, %r781}, {%r751, %r752, %r753, %r754};
	wmma.mma.sync.aligned.row.row.m8n32k16.f16.f16 {%r794, %r795, %r796, %r797}, {%r766, %r767, %r768, %r769, %r770, %r771, %r772, %r773}, {%r782, %r783, %r784, %r785, %r786, %r787, %r788, %r789}, {%r790, %r791, %r792, %r793};
	mul.wide.s32 	%rd169, %r1849, 2;
	add.s64 	%rd58, %rd212, %rd169;
	// begin inline asm
	cp.async.ca.shared.global [%r267], [%rd58], 16;

	// end inline asm
	add.s64 	%rd59, %rd58, %rd21;
	// begin inline asm
	cp.async.ca.shared.global [%r268], [%rd59], 16;

	// end inline asm
	add.s64 	%rd60, %rd59, %rd21;
	// begin inline asm
	cp.async.ca.shared.global [%r269], [%rd60], 16;

	// end inline asm
	add.s64 	%rd61, %rd60, %rd21;
	// begin inline asm
	cp.async.ca.shared.global [%r270], [%rd61], 16;

	// end inline asm
	// begin inline asm
	cp.async.commit_group;

	// end inline asm
	// begin inline asm
	cp.async.wait_group 0;

	// end inline asm
	bar.sync 	0;
	wmma.load.a.sync.aligned.row.m8n32k16.shared.f16 	{%r798, %r799, %r800, %r801, %r802, %r803, %r804, %r805}, [%r459], %r404;
	wmma.load.a.sync.aligned.row.m8n32k16.shared.f16 	{%r806, %r807, %r808, %r809, %r810, %r811, %r812, %r813}, [%r468], %r404;
	wmma.load.b.sync.aligned.row.m8n32k16.shared.f16 	{%r814, %r815, %r816, %r817, %r818, %r819, %r820, %r821}, [%r477], %r404;
	wmma.load.b.sync.aligned.row.m8n32k16.shared.f16 	{%r822, %r823, %r824, %r825, %r826, %r827, %r828, %r829}, [%r486], %r404;
	wmma.mma.sync.aligned.row.row.m8n32k16.f16.f16 {%r830, %r831, %r832, %r833}, {%r798, %r799, %r800, %r801, %r802, %r803, %r804, %r805}, {%r814, %r815, %r816, %r817, %r818, %r819, %r820, %r821}, {%r794, %r795, %r796, %r797};
	wmma.mma.sync.aligned.row.row.m8n32k16.f16.f16 {%r834, %r835, %r836, %r837}, {%r806, %r807, %r808, %r809, %r810, %r811, %r812, %r813}, {%r822, %r823, %r824, %r825, %r826, %r827, %r828, %r829}, {%r830, %r831, %r832, %r833};
	mul.wide.s32 	%rd170, %r1850, 2;
	add.s64 	%rd62, %rd212, %rd170;
	// begin inline asm
	cp.async.ca.shared.global [%r7], [%rd62], 16;

	// end inline asm
	add.s64 	%rd63, %rd62, %rd21;
	// begin inline asm
	cp.async.ca.shared.global [%r272], [%rd63], 16;

	// end inline asm
	add.s64 	%rd64, %rd63, %rd21;
	// begin inline asm
	cp.async.ca.shared.global [%r273], [%rd64], 16;

	// end inline asm
	add.s64 	%rd65, %rd64, %rd21;
	// begin inline asm
	cp.async.ca.shared.global [%r274], [%rd65], 16;

	// end inline asm
	// begin inline asm
	cp.async.commit_group;

	// end inline asm
	// begin inline asm
	cp.async.wait_group 0;

	// end inline asm
	bar.sync 	0;
	wmma.load.a.sync.aligned.row.m8n32k16.shared.f16 	{%r838, %r839, %r840, %r841, %r842, %r843, %r844, %r845}, [%r503], %r404;
	wmma.load.a.sync.aligned.row.m8n32k16.shared.f16 	{%r846, %r847, %r848, %r849, %r850, %r851, %r852, %r853}, [%r512], %r404;
	wmma.load.b.sync.aligned.row.m8n32k16.shared.f16 	{%r854, %r855, %r856, %r857, %r858, %r859, %r860, %r861}, [%r426], %r404;
	wmma.load.b.sync.aligned.row.m8n32k16.shared.f16 	{%r862, %r863, %r864, %r865, %r866, %r867, %r868, %r869}, [%r435], %r404;
	wmma.mma.sync.aligned.row.row.m8n32k16.f16.f16 {%r870, %r871, %r872, %r873}, {%r838, %r839, %r840, %r841, %r842, %r843, %r844, %r845}, {%r854, %r855, %r856, %r857, %r858, %r859, %r860, %r861}, {%r834, %r835, %r836, %r837};
	wmma.mma.sync.aligned.row.row.m8n32k16.f16.f16 {%r874, %r875, %r876, %r877}, {%r846, %r847, %r848, %r849, %r850, %r851, %r852, %r853}, {%r862, %r863, %r864, %r865, %r866, %r867, %r868, %r869}, {%r870, %r871, %r872, %r873};
	mul.wide.s32 	%rd171, %r1851, 2;
	add.s64 	%rd66, %rd212, %rd171;
	// begin inline asm
	cp.async.ca.shared.global [%r267], [%rd66], 16;

	// end inline asm
	add.s64 	%rd67, %rd66, %rd21;
	// begin inline asm
	cp.async.ca.shared.global [%r268], [%rd67], 16;

	// end inline asm
	add.s64 	%rd68, %rd67, %rd21;
	// begin inline asm
	cp.async.ca.shared.global [%r269], [%rd68], 16;

	// end inline asm
	add.s64 	%rd69, %rd68, %rd21;
	// begin inline asm
	cp.async.ca.shared.global [%r270], [%rd69], 16;

	// end inline asm
	// begin inline asm
	cp.async.commit_group;

	// end inline asm
	// begin inline asm
	cp.async.wait_group 0;

	// end inline asm
	bar.sync 	0;
	wmma.load.a.sync.aligned.row.m8n32k16.shared.f16 	{%r878, %r879, %r880, %r881, %r882, %r883, %r884, %r885}, [%r545], %r404;
	wmma.load.a.sync.aligned.row.m8n32k16.shared.f16 	{%r886, %r887, %r888, %r889, %r890, %r891, %r892, %r893}, [%r554], %r404;
	wmma.load.b.sync.aligned.row.m8n32k16.shared.f16 	{%r894, %r895, %r896, %r897, %r898, %r899, %r900, %r901}, [%r477], %r404;
	wmma.load.b.sync.aligned.row.m8n32k16.shared.f16 	{%r902, %r903, %r904, %r905, %r906, %r907, %r908, %r909}, [%r486], %r404;
	wmma.mma.sync.aligned.row.row.m8n32k16.f16.f16 {%r910, %r911, %r912, %r913}, {%r878, %r879, %r880, %r881, %r882, %r883, %r884, %r885}, {%r894, %r895, %r896, %r897, %r898, %r899, %r900, %r901}, {%r874, %r875, %r876, %r877};
	wmma.mma.sync.aligned.row.row.m8n32k16.f16.f16 {%r914, %r915, %r916, %r917}, {%r886, %r887, %r888, %r889, %r890, %r891, %r892, %r893}, {%r902, %r903, %r904, %r905, %r906, %r907, %r908, %r909}, {%r910, %r911, %r912, %r913};
	mul.wide.s32 	%rd172, %r1852, 2;
	add.s64 	%rd70, %rd212, %rd172;
	// begin inline asm
	cp.async.ca.shared.global [%r7], [%rd70], 16;

	// end inline asm
	add.s64 	%rd71, %rd70, %rd21;
	// begin inline asm
	cp.async.ca.shared.global [%r272], [%rd71], 16;

	// end inline asm
	add.s64 	%rd72, %rd71, %rd21;
	// begin inline asm
	cp.async.ca.shared.global [%r273], [%rd72], 16;

	// end inline asm
	add.s64 	%rd73, %rd72, %rd21;
	// begin inline asm
	cp.async.ca.shared.global [%r274], [%rd73], 16;

	// end inline asm
	// begin inline asm
	cp.async.commit_group;

	// end inline asm
	// begin inline asm
	cp.async.wait_group 0;

	// end inline asm
	bar.sync 	0;
	wmma.load.a.sync.aligned.row.m8n32k16.shared.f16 	{%r918, %r919, %r920, %r921, %r922, %r923, %r924, %r925}, [%r587], %r404;
	wmma.load.a.sync.aligned.row.m8n32k16.shared.f16 	{%r926, %r927, %r928, %r929, %r930, %r931, %r932, %r933}, [%r596], %r404;
	wmma.load.b.sync.aligned.row.m8n32k16.shared.f16 	{%r934, %r935, %r936, %r937, %r938, %r939, %r940, %r941}, [%r426], %r404;
	wmma.load.b.sync.aligned.row.m8n32k16.shared.f16 	{%r942, %r943, %r944, %r945, %r946, %r947, %r948, %r949}, [%r435], %r404;
	wmma.mma.sync.aligned.row.row.m8n32k16.f16.f16 {%r950, %r951, %r952, %r953}, {%r918, %r919, %r920, %r921, %r922, %r923, %r924, %r925}, {%r934, %r935, %r936, %r937, %r938, %r939, %r940, %r941}, {%r914, %r915, %r916, %r917};
	wmma.mma.sync.aligned.row.row.m8n32k16.f16.f16 {%r954, %r955, %r956, %r957}, {%r926, %r927, %r928, %r929, %r930, %r931, %r932, %r933}, {%r942, %r943, %r944, %r945, %r946, %r947, %r948, %r949}, {%r950, %r951, %r952, %r953};
	mul.wide.s32 	%rd173, %r1853, 2;
	add.s64 	%rd74, %rd212, %rd173;
	// begin inline asm
	cp.async.ca.shared.global [%r267], [%rd74], 16;

	// end inline asm
	add.s64 	%rd75, %rd74, %rd21;
	// begin inline asm
	cp.async.ca.shared.global [%r268], [%rd75], 16;

	// end inline asm
	add.s64 	%rd76, %rd75, %rd21;
	// begin inline asm
	cp.async.ca.shared.global [%r269], [%rd76], 16;

	// end inline asm
	add.s64 	%rd77, %rd76, %rd21;
	// begin inline asm
	cp.async.ca.shared.global [%r270], [%rd77], 16;

	// end inline asm
	// begin inline asm
	cp.async.commit_group;

	// end inline asm
	// begin inline asm
	cp.async.wait_group 0;

	// end inline asm
	bar.sync 	0;
	wmma.load.a.sync.aligned.row.m8n32k16.shared.f16 	{%r958, %r959, %r960, %r961, %r962, %r963, %r964, %r965}, [%r629], %r404;
	wmma.load.a.sync.aligned.row.m8n32k16.shared.f16 	{%r966, %r967, %r968, %r969, %r970, %r971, %r972, %r973}, [%r638], %r404;
	wmma.load.b.sync.aligned.row.m8n32k16.shared.f16 	{%r974, %r975, %r976, %r977, %r978, %r979, %r980, %r981}, [%r477], %r404;
	wmma.load.b.sync.aligned.row.m8n32k16.shared.f16 	{%r982, %r983, %r984, %r985, %r986, %r987, %r988, %r989}, [%r486], %r404;
	wmma.mma.sync.aligned.row.row.m8n32k16.f16.f16 {%r990, %r991, %r992, %r993}, {%r958, %r959, %r960, %r961, %r962, %r963, %r964, %r965}, {%r974, %r975, %r976, %r977, %r978, %r979, %r980, %r981}, {%r954, %r955, %r956, %r957};
	wmma.mma.sync.aligned.row.row.m8n32k16.f16.f16 {%r994, %r995, %r996, %r997}, {%r966, %r967, %r968, %r969, %r970, %r971, %r972, %r973}, {%r982, %r983, %r984, %r985, %r986, %r987, %r988, %r989}, {%r990, %r991, %r992, %r993};
	mul.wide.s32 	%rd174, %r1854, 2;
	add.s64 	%rd78, %rd212, %rd174;
	// begin inline asm
	cp.async.ca.shared.global [%r7], [%rd78], 16;

	// end inline asm
	add.s64 	%rd79, %rd78, %rd21;
	// begin inline asm
	cp.async.ca.shared.global [%r272], [%rd79], 16;

	// end inline asm
	add.s64 	%rd80, %rd79, %rd21;
	// begin inline asm
	cp.async.ca.shared.global [%r273], [%rd80], 16;

	// end inline asm
	add.s64 	%rd81, %rd80, %rd21;
	// begin inline asm
	cp.async.ca.shared.global [%r274], [%rd81], 16;

	// end inline asm
	// begin inline asm
	cp.async.commit_group;

	// end inline asm
	// begin inline asm
	cp.async.wait_group 0;

	// end inline asm
	bar.sync 	0;
	wmma.load.a.sync.aligned.row.m8n32k16.shared.f16 	{%r998, %r999, %r1000, %r1001, %r1002, %r1003, %r1004, %r1005}, [%r671], %r404;
	wmma.load.a.sync.aligned.row.m8n32k16.shared.f16 	{%r1006, %r1007, %r1008, %r1009, %r1010, %r1011, %r1012, %r1013}, [%r680], %r404;
	wmma.load.b.sync.aligned.row.m8n32k16.shared.f16 	{%r1014, %r1015, %r1016, %r1017, %r1018, %r1019, %r1020, %r1021}, [%r426], %r404;
	wmma.load.b.sync.aligned.row.m8n32k16.shared.f16 	{%r1022, %r1023, %r1024, %r1025, %r1026, %r1027, %r1028, %r1029}, [%r435], %r404;
	wmma.mma.sync.aligned.row.row.m8n32k16.f16.f16 {%r1030, %r1031, %r1032, %r1033}, {%r998, %r999, %r1000, %r1001, %r1002, %r1003, %r1004, %r1005}, {%r1014, %r1015, %r1016, %r1017, %r1018, %r1019, %r1020, %r1021}, {%r994, %r995, %r996, %r997};
	wmma.mma.sync.aligned.row.row.m8n32k16.f16.f16 {%r1034, %r1035, %r1036, %r1037}, {%r1006, %r1007, %r1008, %r1009, %r1010, %r1011, %r1012, %r1013}, {%r1022, %r1023, %r1024, %r1025, %r1026, %r1027, %r1028, %r1029}, {%r1030, %r1031, %r1032, %r1033};
	mul.wide.s32 	%rd175, %r1855, 2;
	add.s64 	%rd82, %rd212, %rd175;
	// begin inline asm
	cp.async.ca.shared.global [%r267], [%rd82], 16;

	// end inline asm
	add.s64 	%rd83, %rd82, %rd21;
	// begin inline asm
	cp.async.ca.shared.global [%r268], [%rd83], 16;

	// end inline asm
	add.s64 	%rd84, %rd83, %rd21;
	// begin inline asm
	cp.async.ca.shared.global [%r269], [%rd84], 16;

	// end inline asm
	add.s64 	%rd85, %rd84, %rd21;
	// begin inline asm
	cp.async.ca.shared.global [%r270], [%rd85], 16;

	// end inline asm
	// begin inline asm
	cp.async.commit_group;

	// end inline asm
	// begin inline asm
	cp.async.wait_group 0;

	// end inline asm
	bar.sync 	0;
	wmma.load.a.sync.aligned.row.m8n32k16.shared.f16 	{%r1038, %r1039, %r1040, %r1041, %r1042, %r1043, %r1044, %r1045}, [%r713], %r404;
	wmma.load.a.sync.aligned.row.m8n32k16.shared.f16 	{%r1046, %r1047, %r1048, %r1049, %r1050, %r1051, %r1052, %r1053}, [%r722], %r404;
	wmma.load.b.sync.aligned.row.m8n32k16.shared.f16 	{%r1054, %r1055, %r1056, %r1057, %r1058, %r1059, %r1060, %r1061}, [%r477], %r404;
	wmma.load.b.sync.aligned.row.m8n32k16.shared.f16 	{%r1062, %r1063, %r1064, %r1065, %r1066, %r1067, %r1068, %r1069}, [%r486], %r404;
	wmma.mma.sync.aligned.row.row.m8n32k16.f16.f16 {%r1070, %r1071, %r1072, %r1073}, {%r1038, %r1039, %r1040, %r1041, %r1042, %r1043, %r1044, %r1045}, {%r1054, %r1055, %r1056, %r1057, %r1058, %r1059, %r1060, %r1061}, {%r1034, %r1035, %r1036, %r1037};
	wmma.mma.sync.aligned.row.row.m8n32k16.f16.f16 {%r1074, %r1075, %r1076, %r1077}, {%r1046, %r1047, %r1048, %r1049, %r1050, %r1051, %r1052, %r1053}, {%r1062, %r1063, %r1064, %r1065, %r1066, %r1067, %r1068, %r1069}, {%r1070, %r1071, %r1072, %r1073};
	// begin inline asm
	cp.async.ca.shared.global [%r397], [%rd216], 16;

	// end inline asm
	// begin inline asm
	cp.async.ca.shared.global [%r11], [%rd216], 16;

	// end inline asm
	mul.wide.s32 	%rd176, %r1856, 2;
	add.s64 	%rd88, %rd212, %rd176;
	// begin inline asm
	cp.async.ca.shared.global [%r7], [%rd88], 16;

	// end inline asm
	add.s64 	%rd89, %rd88, %rd21;
	// begin inline asm
	cp.async.ca.shared.global [%r272], [%rd89], 16;

	// end inline asm
	add.s64 	%rd90, %rd89, %rd21;
	// begin inline asm
	cp.async.ca.shared.global [%r273], [%rd90], 16;

	// end inline asm
	add.s64 	%rd91, %rd90, %rd21;
	// begin inline asm
	cp.async.ca.shared.global [%r274], [%rd91], 16;

	// end inline asm
	// begin inline asm
	cp.async.commit_group;

	// end inline asm
	// begin inline asm
	cp.async.wait_group 0;

	// end inline asm
	bar.sync 	0;
	wmma.load.a.sync.aligned.row.m8n32k16.shared.f16 	{%r1078, %r1079, %r1080, %r1081, %r1082, %r1083, %r1084, %r1085}, [%r403], %r404;
	wmma.load.a.sync.aligned.row.m8n32k16.shared.f16 	{%r1086, %r1087, %r1088, %r1089, %r1090, %r1091, %r1092, %r1093}, [%r413], %r404;
	wmma.load.b.sync.aligned.row.m8n32k16.shared.f16 	{%r1094, %r1095, %r1096, %r1097, %r1098, %r1099, %r1100, %r1101}, [%r426], %r404;
	wmma.load.b.sync.aligned.row.m8n32k16.shared.f16 	{%r1102, %r1103, %r1104, %r1105, %r1106, %r1107, %r1108, %r1109}, [%r435], %r404;
	wmma.mma.sync.aligned.row.row.m8n32k16.f16.f16 {%r1110, %r1111, %r1112, %r1113}, {%r1078, %r1079, %r1080, %r1081, %r1082, %r1083, %r1084, %r1085}, {%r1094, %r1095, %r1096, %r1097, %r1098, %r1099, %r1100, %r1101}, {%r1074, %r1075, %r1076, %r1077};
	wmma.mma.sync.aligned.row.row.m8n32k16.f16.f16 {%r1114, %r1115, %r1116, %r1117}, {%r1086, %r1087, %r1088, %r1089, %r1090, %r1091, %r1092, %r1093}, {%r1102, %r1103, %r1104, %r1105, %r1106, %r1107, %r1108, %r1109}, {%r1110, %r1111, %r1112, %r1113};
	mul.wide.s32 	%rd177, %r1857, 2;
	add.s64 	%rd92, %rd212, %rd177;
	// begin inline asm
	cp.async.ca.shared.global [%r267], [%rd92], 16;

	// end inline asm
	add.s64 	%rd93, %rd92, %rd21;
	// begin inline asm
	cp.async.ca.shared.global [%r268], [%rd93], 16;

	// end inline asm
	add.s64 	%rd94, %rd93, %rd21;
	// begin inline asm
	cp.async.ca.shared.global [%r269], [%rd94], 16;

	// end inline asm
	add.s64 	%rd95, %rd94, %rd21;
	// begin inline asm
	cp.async.ca.shared.global [%r270], [%rd95], 16;

	// end inline asm
	// begin inline asm
	cp.async.commit_group;

	// end inline asm
	// begin inline asm
	cp.async.wait_group 0;

	// end inline asm
	bar.sync 	0;
	wmma.load.a.sync.aligned.row.m8n32k16.shared.f16 	{%r1118, %r1119, %r1120, %r1121, %r1122, %r1123, %r1124, %r1125}, [%r459], %r404;
	wmma.load.a.sync.aligned.row.m8n32k16.shared.f16 	{%r1126, %r1127, %r1128, %r1129, %r1130, %r1131, %r1132, %r1133}, [%r468], %r404;
	wmma.load.b.sync.aligned.row.m8n32k16.shared.f16 	{%r1134, %r1135, %r1136, %r1137, %r1138, %r1139, %r1140, %r1141}, [%r477], %r404;
	wmma.load.b.sync.aligned.row.m8n32k16.shared.f16 	{%r1142, %r1143, %r1144, %r1145, %r1146, %r1147, %r1148, %r1149}, [%r486], %r404;
	wmma.mma.sync.aligned.row.row.m8n32k16.f16.f16 {%r1150, %r1151, %r1152, %r1153}, {%r1118, %r1119, %r1120, %r1121, %r1122, %r1123, %r1124, %r1125}, {%r1134, %r1135, %r1136, %r1137, %r1138, %r1139, %r1140, %r1141}, {%r1114, %r1115, %r1116, %r1117};
	wmma.mma.sync.aligned.row.row.m8n32k16.f16.f16 {%r1154, %r1155, %r1156, %r1157}, {%r1126, %r1127, %r1128, %r1129, %r1130, %r1131, %r1132, %r1133}, {%r1142, %r1143, %r1144, %r1145, %r1146, %r1147, %r1148, %r1149}, {%r1150, %r1151, %r1152, %r1153};
	mul.wide.s32 	%rd178, %r1858, 2;
	add.s64 	%rd96, %rd212, %rd178;
	// begin inline asm
	cp.async.ca.shared.global [%r7], [%rd96], 16;

	// end inline asm
	add.s64 	%rd97, %rd96, %rd21;
	// begin inline asm
	cp.async.ca.shared.global [%r272], [%rd97], 16;

	// end inline asm
	add.s64 	%rd98, %rd97, %rd21;
	// begin inline asm
	cp.async.ca.shared.global [%r273], [%rd98], 16;

	// end inline asm
	add.s64 	%rd99, %rd98, %rd21;
	// begin inline asm
	cp.async.ca.shared.global [%r274], [%rd99], 16;

	// end inline asm
	// begin inline asm
	cp.async.commit_group;

	// end inline asm
	// begin inline asm
	cp.async.wait_group 0;

	// end inline asm
	bar.sync 	0;
	wmma.load.a.sync.aligned.row.m8n32k16.shared.f16 	{%r1158, %r1159, %r1160, %r1161, %r1162, %r1163, %r1164, %r1165}, [%r503], %r404;
	wmma.load.a.sync.aligned.row.m8n32k16.shared.f16 	{%r1166, %r1167, %r1168, %r1169, %r1170, %r1171, %r1172, %r1173}, [%r512], %r404;
	wmma.load.b.sync.aligned.row.m8n32k16.shared.f16 	{%r1174, %r1175, %r1176, %r1177, %r1178, %r1179, %r1180, %r1181}, [%r426], %r404;
	wmma.load.b.sync.aligned.row.m8n32k16.shared.f16 	{%r1182, %r1183, %r1184, %r1185, %r1186, %r1187, %r1188, %r1189}, [%r435], %r404;
	wmma.mma.sync.aligned.row.row.m8n32k16.f16.f16 {%r1190, %r1191, %r1192, %r1193}, {%r1158, %r1159, %r1160, %r1161, %r1162, %r1163, %r1164, %r1165}, {%r1174, %r1175, %r1176, %r1177, %r1178, %r1179, %r1180, %r1181}, {%r1154, %r1155, %r1156, %r1157};
	wmma.mma.sync.aligned.row.row.m8n32k16.f16.f16 {%r1194, %r1195, %r1196, %r1197}, {%r1166, %r1167, %r1168, %r1169, %r1170, %r1171, %r1172, %r1173}, {%r1182, %r1183, %r1184, %r1185, %r1186, %r1187, %r1188, %r1189}, {%r1190, %r1191, %r1192, %r1193};
	mul.wide.s32 	%rd179, %r1859, 2;
	add.s64 	%rd100, %rd212, %rd179;
	// begin inline asm
	cp.async.ca.shared.global [%r267], [%rd100], 16;

	// end inline asm
	add.s64 	%rd101, %rd100, %rd21;
	// begin inline asm
	cp.async.ca.shared.global [%r268], [%rd101], 16;

	// end inline asm
	add.s64 	%rd102, %rd101, %rd21;
	// begin inline asm
	cp.async.ca.shared.global [%r269], [%rd102], 16;

	// end inline asm
	add.s64 	%rd103, %rd102, %rd21;
	// begin inline asm
	cp.async.ca.shared.global [%r270], [%rd103], 16;

	// end inline asm
	// begin inline asm
	cp.async.commit_group;

	// end inline asm
	// begin inline asm
	cp.async.wait_group 0;

	// end inline asm
	bar.sync 	0;
	wmma.load.a.sync.aligned.row.m8n32k16.shared.f16 	{%r1198, %r1199, %r1200, %r1201, %r1202, %r1203, %r1204, %r1205}, [%r545], %r404;
	wmma.load.a.sync.aligned.row.m8n32k16.shared.f16 	{%r1206, %r1207, %r1208, %r1209, %r1210, %r1211, %r1212, %r1213}, [%r554], %r404;
	wmma.load.b.sync.aligned.row.m8n32k16.shared.f16 	{%r1214, %r1215, %r1216, %r1217, %r1218, %r1219, %r1220, %r1221}, [%r477], %r404;
	wmma.load.b.sync.aligned.row.m8n32k16.shared.f16 	{%r1222, %r1223, %r1224, %r1225, %r1226, %r1227, %r1228, %r1229}, [%r486], %r404;
	wmma.mma.sync.aligned.row.row.m8n32k16.f16.f16 {%r1230, %r1231, %r1232, %r1233}, {%r1198, %r1199, %r1200, %r1201, %r1202, %r1203, %r1204, %r1205}, {%r1214, %r1215, %r1216, %r1217, %r1218, %r1219, %r1220, %r1221}, {%r1194, %r1195, %r1196, %r1197};
	wmma.mma.sync.aligned.row.row.m8n32k16.f16.f16 {%r1234, %r1235, %r1236, %r1237}, {%r1206, %r1207, %r1208, %r1209, %r1210, %r1211, %r1212, %r1213}, {%r1222, %r1223, %r1224, %r1225, %r1226, %r1227, %r1228, %r1229}, {%r1230, %r1231, %r1232, %r1233};
	mul.wide.s32 	%rd180, %r1860, 2;
	add.s64 	%rd104, %rd212, %rd180;
	// begin inline asm
	cp.async.ca.shared.global [%r7], [%rd104], 16;

	// end inline asm
	add.s64 	%rd105, %rd104, %rd21;
	// begin inline asm
	cp.async.ca.shared.global [%r272], [%rd105], 16;

	// end inline asm
	add.s64 	%rd106, %rd105, %rd21;
	// begin inline asm
	cp.async.ca.shared.global [%r273], [%rd106], 16;

	// end inline asm
	add.s64 	%rd107, %rd106, %rd21;
	// begin inline asm
	cp.async.ca.shared.global [%r274], [%rd107], 16;

	// end inline asm
	// begin inline asm
	cp.async.commit_group;

	// end inline asm
	// begin inline asm
	cp.async.wait_group 0;

	// end inline asm
	bar.sync 	0;
	wmma.load.a.sync.aligned.row.m8n32k16.shared.f16 	{%r1238, %r1239, %r1240, %r1241, %r1242, %r1243, %r1244, %r1245}, [%r587], %r404;
	wmma.load.a.sync.aligned.row.m8n32k16.shared.f16 	{%r1246, %r1247, %r1248, %r1249, %r1250, %r1251, %r1252, %r1253}, [%r596], %r404;
	wmma.load.b.sync.aligned.row.m8n32k16.shared.f16 	{%r1254, %r1255, %r1256, %r1257, %r1258, %r1259, %r1260, %r1261}, [%r426], %r404;
	wmma.load.b.sync.aligned.row.m8n32k16.shared.f16 	{%r1262, %r1263, %r1264, %r1265, %r1266, %r1267, %r1268, %r1269}, [%r435], %r404;
	wmma.mma.sync.aligned.row.row.m8n32k16.f16.f16 {%r1270, %r1271, %r1272, %r1273}, {%r1238, %r1239, %r1240, %r1241, %r1242, %r1243, %r1244, %r1245}, {%r1254, %r1255, %r1256, %r1257, %r1258, %r1259, %r1260, %r1261}, {%r1234, %r1235, %r1236, %r1237};
	wmma.mma.sync.aligned.row.row.m8n32k16.f16.f16 {%r1274, %r1275, %r1276, %r1277}, {%r1246, %r1247, %r1248, %r1249, %r1250, %r1251, %r1252, %r1253}, {%r1262, %r1263, %r1264, %r1265, %r1266, %r1267, %r1268, %r1269}, {%r1270, %r1271, %r1272, %r1273};
	mul.wide.s32 	%rd181, %r1861, 2;
	add.s64 	%rd108, %rd212, %rd181;
	// begin inline asm
	cp.async.ca.shared.global [%r267], [%rd108], 16;

	// end inline asm
	add.s64 	%rd109, %rd108, %rd21;
	// begin inline asm
	cp.async.ca.shared.global [%r268], [%rd109], 16;

	// end inline asm
	add.s64 	%rd110, %rd109, %rd21;
	// begin inline asm
	cp.async.ca.shared.global [%r269], [%rd110], 16;

	// end inline asm
	add.s64 	%rd111, %rd110, %rd21;
	// begin inline asm
	cp.async.ca.shared.global [%r270], [%rd111], 16;

	// end inline asm
	// begin inline asm
	cp.async.commit_group;

	// end inline asm
	// begin inline asm
	cp.async.wait_group 0;

	// end inline asm
	bar.sync 	0;
	wmma.load.a.sync.aligned.row.m8n32k16.shared.f16 	{%r1278, %r1279, %r1280, %r1281, %r1282, %r1283, %r1284, %r1285}, [%r629], %r404;
	wmma.load.a.sync.aligned.row.m8n32k16.shared.f16 	{%r1286, %r1287, %r1288, %r1289, %r1290, %r1291, %r1292, %r1293}, [%r638], %r404;
	wmma.load.b.sync.aligned.row.m8n32k16.shared.f16 	{%r1294, %r1295, %r1296, %r1297, %r1298, %r1299, %r1300, %r1301}, [%r477], %r404;
	wmma.load.b.sync.aligned.row.m8n32k16.shared.f16 	{%r1302, %r1303, %r1304, %r1305, %r1306, %r1307, %r1308, %r1309}, [%r486], %r404;
	wmma.mma.sync.aligned.row.row.m8n32k16.f16.f16 {%r1310, %r1311, %r1312, %r1313}, {%r1278, %r1279, %r1280, %r1281, %r1282, %r1283, %r1284, %r1285}, {%r1294, %r1295, %r1296, %r1297, %r1298, %r1299, %r1300, %r1301}, {%r1274, %r1275, %r1276, %r1277};
	wmma.mma.sync.aligned.row.row.m8n32k16.f16.f16 {%r1314, %r1315, %r1316, %r1317}, {%r1286, %r1287, %r1288, %r1289, %r1290, %r1291, %r1292, %r1293}, {%r1302, %r1303, %r1304, %r1305, %r1306, %r1307, %r1308, %r1309}, {%r1310, %r1311, %r1312, %r1313};
	mul.wide.s32 	%rd182, %r1862, 2;
	add.s64 	%rd112, %rd212, %rd182;
	// begin inline asm
	cp.async.ca.shared.global [%r7], [%rd112], 16;

	// end inline asm
	add.s64 	%rd113, %rd112, %rd21;
	// begin inline asm
	cp.async.ca.shared.global [%r272], [%rd113], 16;

	// end inline asm
	add.s64 	%rd114, %rd113, %rd21;
	// begin inline asm
	cp.async.ca.shared.global [%r273], [%rd114], 16;

	// end inline asm
	add.s64 	%rd115, %rd114, %rd21;
	// begin inline asm
	cp.async.ca.shared.global [%r274], [%rd115], 16;

	// end inline asm
	// begin inline asm
	cp.async.commit_group;

	// end inline asm
	// begin inline asm
	cp.async.wait_group 0;

	// end inline asm
	bar.sync 	0;
	wmma.load.a.sync.aligned.row.m8n32k16.shared.f16 	{%r1318, %r1319, %r1320, %r1321, %r1322, %r1323, %r1324, %r1325}, [%r671], %r404;
	wmma.load.a.sync.aligned.row.m8n32k16.shared.f16 	{%r1326, %r1327, %r1328, %r1329, %r1330, %r1331, %r1332, %r1333}, [%r680], %r404;
	wmma.load.b.sync.aligned.row.m8n32k16.shared.f16 	{%r1334, %r1335, %r1336, %r1337, %r1338, %r1339, %r1340, %r1341}, [%r426], %r404;
	wmma.load.b.sync.aligned.row.m8n32k16.shared.f16 	{%r1342, %r1343, %r1344, %r1345, %r1346, %r1347, %r1348, %r1349}, [%r435], %r404;
	wmma.mma.sync.aligned.row.row.m8n32k16.f16.f16 {%r1350, %r1351, %r1352, %r1353}, {%r1318, %r1319, %r1320, %r1321, %r1322, %r1323, %r1324, %r1325}, {%r1334, %r1335, %r1336, %r1337, %r1338, %r1339, %r1340, %r1341}, {%r1314, %r1315, %r1316, %r1317};
	wmma.mma.sync.aligned.row.row.m8n32k16.f16.f16 {%r1354, %r1355, %r1356, %r1357}, {%r1326, %r1327, %r1328, %r1329, %r1330, %r1331, %r1332, %r1333}, {%r1342, %r1343, %r1344, %r1345, %r1346, %r1347, %r1348, %r1349}, {%r1350, %r1351, %r1352, %r1353};
	mul.wide.s32 	%rd183, %r1863, 2;
	add.s64 	%rd116, %rd212, %rd183;
	// begin inline asm
	cp.async.ca.shared.global [%r267], [%rd116], 16;

	// end inline asm
	add.s64 	%rd117, %rd116, %rd21;
	// begin inline asm
	cp.async.ca.shared.global [%r268], [%rd117], 16;

	// end inline asm
	add.s64 	%rd118, %rd117, %rd21;
	// begin inline asm
	cp.async.ca.shared.global [%r269], [%rd118], 16;

	// end inline asm
	add.s64 	%rd119, %rd118, %rd21;
	// begin inline asm
	cp.async.ca.shared.global [%r270], [%rd119], 16;

	// end inline asm
	// begin inline asm
	cp.async.commit_group;

	// end inline asm
	// begin inline asm
	cp.async.wait_group 0;

	// end inline asm
	bar.sync 	0;
	wmma.load.a.sync.aligned.row.m8n32k16.shared.f16 	{%r1358, %r1359, %r1360, %r1361, %r1362, %r1363, %r1364, %r1365}, [%r713], %r404;
	wmma.load.a.sync.aligned.row.m8n32k16.shared.f16 	{%r1366, %r1367, %r1368, %r1369, %r1370, %r1371, %r1372, %r1373}, [%r722], %r404;
	wmma.load.b.sync.aligned.row.m8n32k16.shared.f16 	{%r1374, %r1375, %r1376, %r1377, %r1378, %r1379, %r1380, %r1381}, [%r477], %r404;
	wmma.load.b.sync.aligned.row.m8n32k16.shared.f16 	{%r1382, %r1383, %r1384, %r1385, %r1386, %r1387, %r1388, %r1389}, [%r486], %r404;
	wmma.mma.sync.aligned.row.row.m8n32k16.f16.f16 {%r1390, %r1391, %r1392, %r1393}, {%r1358, %r1359, %r1360, %r1361, %r1362, %r1363, %r1364, %r1365}, {%r1374, %r1375, %r1376, %r1377, %r1378, %r1379, %r1380, %r1381}, {%r1354, %r1355, %r1356, %r1357};
	wmma.mma.sync.aligned.row.row.m8n32k16.f16.f16 {%r1394, %r1395, %r1396, %r1397}, {%r1366, %r1367, %r1368, %r1369, %r1370, %r1371, %r1372, %r1373}, {%r1382, %r1383, %r1384, %r1385, %r1386, %r1387, %r1388, %r1389}, {%r1390, %r1391, %r1392, %r1393};
	add.s64 	%rd121, %rd216, 512;
	// begin inline asm
	cp.async.ca.shared.global [%r397], [%rd121], 16;

	// end inline asm
	// begin inline asm
	cp.async.ca.shared.global [%r11], [%rd121], 16;

	// end inline asm
	mul.wide.s32 	%rd184, %r1864, 2;
	add.s64 	%rd122, %rd212, %rd184;
	// begin inline asm
	cp.async.ca.shared.global [%r7], [%rd122], 16;

	// end inline asm
	add.s64 	%rd123, %rd122, %rd21;
	// begin inline asm
	cp.async.ca.shared.global [%r272], [%rd123], 16;

	// end inline asm
	add.s64 	%rd124, %rd123, %rd21;
	// begin inline asm
	cp.async.ca.shared.global [%r273], [%rd124], 16;

	// end inline asm
	add.s64 	%rd125, %rd124, %rd21;
	// begin inline asm
	cp.async.ca.shared.global [%r274], [%rd125], 16;

	// end inline asm
	// begin inline asm
	cp.async.commit_group;

	// end inline asm
	// begin inline asm
	cp.async.wait_group 0;

	// end inline asm
	bar.sync 	0;
	wmma.load.a.sync.aligned.row.m8n32k16.shared.f16 	{%r1398, %r1399, %r1400, %r1401, %r1402, %r1403, %r1404, %r1405}, [%r403], %r404;
	wmma.load.a.sync.aligned.row.m8n32k16.shared.f16 	{%r1406, %r1407, %r1408, %r1409, %r1410, %r1411, %r1412, %r1413}, [%r413], %r404;
	wmma.load.b.sync.aligned.row.m8n32k16.shared.f16 	{%r1414, %r1415, %r1416, %r1417, %r1418, %r1419, %r1420, %r1421}, [%r426], %r404;
	wmma.load.b.sync.aligned.row.m8n32k16.shared.f16 	{%r1422, %r1423, %r1424, %r1425, %r1426, %r1427, %r1428, %r1429}, [%r435], %r404;
	wmma.mma.sync.aligned.row.row.m8n32k16.f16.f16 {%r1430, %r1431, %r1432, %r1433}, {%r1398, %r1399, %r1400, %r1401, %r1402, %r1403, %r1404, %r1405}, {%r1414, %r1415, %r1416, %r1417, %r1418, %r1419, %r1420, %r1421}, {%r1394, %r1395, %r1396, %r1397};
	wmma.mma.sync.aligned.row.row.m8n32k16.f16.f16 {%r1434, %r1435, %r1436, %r1437}, {%r1406, %r1407, %r1408, %r1409, %r1410, %r1411, %r1412, %r1413}, {%r1422, %r1423, %r1424, %r1425, %r1426, %r1427, %r1428, %r1429}, {%r1430, %r1431, %r1432, %r1433};
	mul.wide.s32 	%rd185, %r1865, 2;
	add.s64 	%rd126, %rd212, %rd185;
	// begin inline asm
	cp.async.ca.shared.global [%r267], [%rd126], 16;

	// end inline asm
	add.s64 	%rd127, %rd126, %rd21;
	// begin inline asm
	cp.async.ca.shared.global [%r268], [%rd127], 16;

	// end inline asm
	add.s64 	%rd128, %rd127, %rd21;
	// begin inline asm
	cp.async.ca.shared.global [%r269], [%rd128], 16;

	// end inline asm
	add.s64 	%rd129, %rd128, %rd21;
	// begin inline asm
	cp.async.ca.shared.global [%r270], [%rd129], 16;

	// end inline asm
	// begin inline asm
	cp.async.commit_group;

	// end inline asm
	// begin inline asm
	cp.async.wait_group 0;

	// end inline asm
	bar.sync 	0;
	wmma.load.a.sync.aligned.row.m8n32k16.shared.f16 	{%r1438, %r1439, %r1440, %r1441, %r1442, %r1443, %r1444, %r1445}, [%r459], %r404;
	wmma.load.a.sync.aligned.row.m8n32k16.shared.f16 	{%r1446, %r1447, %r1448, %r1449, %r1450, %r1451, %r1452, %r1453}, [%r468], %r404;
	wmma.load.b.sync.aligned.row.m8n32k16.shared.f16 	{%r1454, %r1455, %r1456, %r1457, %r1458, %r1459, %r1460, %r1461}, [%r477], %r404;
	wmma.load.b.sync.aligned.row.m8n32k16.shared.f16 	{%r1462, %r1463, %r1464, %r1465, %r1466, %r1467, %r1468, %r1469}, [%r486], %r404;
	wmma.mma.sync.aligned.row.row.m8n32k16.f16.f16 {%r1470, %r1471, %r1472, %r1473}, {%r1438, %r1439, %r1440, %r1441, %r1442, %r1443, %r1444, %r1445}, {%r1454, %r1455, %r1456, %r1457, %r1458, %r1459, %r1460, %r1461}, {%r1434, %r1435, %r1436, %r1437};
	wmma.mma.sync.aligned.row.row.m8n32k16.f16.f16 {%r1474, %r1475, %r1476, %r1477}, {%r1446, %r1447, %r1448, %r1449, %r1450, %r1451, %r1452, %r1453}, {%r1462, %r1463, %r1464, %r1465, %r1466, %r1467, %r1468, %r1469}, {%r1470, %r1471, %r1472, %r1473};
	mul.wide.s32 	%rd186, %r1866, 2;
	add.s64 	%rd130, %rd212, %rd186;
	// begin inline asm
	cp.async.ca.shared.global [%r7], [%rd130], 16;

	// end inline asm
	add.s64 	%rd131, %rd130, %rd21;
	// begin inline asm
	cp.async.ca.shared.global [%r272], [%rd131], 16;

	// end inline asm
	add.s64 	%rd132, %rd131, %rd21;
	// begin inline asm
	cp.async.ca.shared.global [%r273], [%rd132], 16;

	// end inline asm
	add.s64 	%rd133, %rd132, %rd21;
	// begin inline asm
	cp.async.ca.shared.global [%r274], [%rd133], 16;

	// end inline asm
	// begin inline asm
	cp.async.commit_group;

	// end inline asm
	// begin inline asm
	cp.async.wait_group 0;

	// end inline asm
	bar.sync 	0;
	wmma.load.a.sync.aligned.row.m8n32k16.shared.f16 	{%r1478, %r1479, %r1480, %r1481, %r1482, %r1483, %r1484, %r1485}, [%r503], %r404;
	wmma.load.a.sync.aligned.row.m8n32k16.shared.f16 	{%r1486, %r1487, %r1488, %r1489, %r1490, %r1491, %r1492, %r1493}, [%r512], %r404;
	wmma.load.b.sync.aligned.row.m8n32k16.shared.f16 	{%r1494, %r1495, %r1496, %r1497, %r1498, %r1499, %r1500, %r1501}, [%r426], %r404;
	wmma.load.b.sync.aligned.row.m8n32k16.shared.f16 	{%r1502, %r1503, %r1504, %r1505, %r1506, %r1507, %r1508, %r1509}, [%r435], %r404;
	wmma.mma.sync.aligned.row.row.m8n32k16.f16.f16 {%r1510, %r1511, %r1512, %r1513}, {%r1478, %r1479, %r1480, %r1481, %r1482, %r1483, %r1484, %r1485}, {%r1494, %r1495, %r1496, %r1497, %r1498, %r1499, %r1500, %r1501}, {%r1474, %r1475, %r1476, %r1477};
	wmma.mma.sync.aligned.row.row.m8n32k16.f16.f16 {%r1514, %r1515, %r1516, %r1517}, {%r1486, %r1487, %r1488, %r1489, %r1490, %r1491, %r1492, %r1493}, {%r1502, %r1503, %r1504, %r1505, %r1506, %r1507, %r1508, %r1509}, {%r1510, %r1511, %r1512, %r1513};
	mul.wide.s32 	%rd187, %r1867, 2;
	add.s64 	%rd134, %rd212, %rd187;
	// begin inline asm
	cp.async.ca.shared.global [%r267], [%rd134], 16;

	// end inline asm
	add.s64 	%rd135, %rd134, %rd21;
	// begin inline asm
	cp.async.ca.shared.global [%r268], [%rd135], 16;

	// end inline asm
	add.s64 	%rd136, %rd135, %rd21;
	// begin inline asm
	cp.async.ca.shared.global [%r269], [%rd136], 16;

	// end inline asm
	add.s64 	%rd137, %rd136, %rd21;
	// begin inline asm
	cp.async.ca.shared.global [%r270], [%rd137], 16;

	// end inline asm
	// begin inline asm
	cp.async.commit_group;

	// end inline asm
	// begin inline asm
	cp.async.wait_group 0;

	// end inline asm
	bar.sync 	0;
	wmma.load.a.sync.aligned.row.m8n32k16.shared.f16 	{%r1518, %r1519, %r1520, %r1521, %r1522, %r1523, %r1524, %r1525}, [%r545], %r404;
	wmma.load.a.sync.aligned.row.m8n32k16.shared.f16 	{%r1526, %r1527, %r1528, %r1529, %r1530, %r1531, %r1532, %r1533}, [%r554], %r404;
	wmma.load.b.sync.aligned.row.m8n32k16.shared.f16 	{%r1534, %r1535, %r1536, %r1537, %r1538, %r1539, %r1540, %r1541}, [%r477], %r404;
	wmma.load.b.sync.aligned.row.m8n32k16.shared.f16 	{%r1542, %r1543, %r1544, %r1545, %r1546, %r1547, %r1548, %r1549}, [%r486], %r404;
	wmma.mma.sync.aligned.row.row.m8n32k16.f16.f16 {%r1550, %r1551, %r1552, %r1553}, {%r1518, %r1519, %r1520, %r1521, %r1522, %r1523, %r1524, %r1525}, {%r1534, %r1535, %r1536, %r1537, %r1538, %r1539, %r1540, %r1541}, {%r1514, %r1515, %r1516, %r1517};
	wmma.mma.sync.aligned.row.row.m8n32k16.f16.f16 {%r1554, %r1555, %r1556, %r1557}, {%r1526, %r1527, %r1528, %r1529, %r1530, %r1531, %r1532, %r1533}, {%r1542, %r1543, %r1544, %r1545, %r1546, %r1547, %r1548, %r1549}, {%r1550, %r1551, %r1552, %r1553};
	mul.wide.s32 	%rd188, %r1868, 2;
	add.s64 	%rd138, %rd212, %rd188;
	// begin inline asm
	cp.async.ca.shared.global [%r7], [%rd138], 16;

	// end inline asm
	add.s64 	%rd139, %rd138, %rd21;
	// begin inline asm
	cp.async.ca.shared.global [%r272], [%rd139], 16;

	// end inline asm
	add.s64 	%rd140, %rd139, %rd21;
	// begin inline asm
	cp.async.ca.shared.global [%r273], [%rd140], 16;

	// end inline asm
	add.s64 	%rd141, %rd140, %rd21;
	// begin inline asm
	cp.async.ca.shared.global [%r274], [%rd141], 16;

	// end inline asm
	// begin inline asm
	cp.async.commit_group;

	// end inline asm
	// begin inline asm
	cp.async.wait_group 0;

	// end inline asm
	bar.sync 	0;
	wmma.load.a.sync.aligned.row.m8n32k16.shared.f16 	{%r1558, %r1559, %r1560, %r1561, %r1562, %r1563, %r1564, %r1565}, [%r587], %r404;
	wmma.load.a.sync.aligned.row.m8n32k16.shared.f16 	{%r1566, %r1567, %r1568, %r1569, %r1570, %r1571, %r1572, %r1573}, [%r596], %r404;
	wmma.load.b.sync.aligned.row.m8n32k16.shared.f16 	{%r1574, %r1575, %r1576, %r1577, %r1578, %r1579, %r1580, %r1581}, [%r426], %r404;
	wmma.load.b.sync.aligned.row.m8n32k16.shared.f16 	{%r1582, %r1583, %r1584, %r1585, %r1586, %r1587, %r1588, %r1589}, [%r435], %r404;
	wmma.mma.sync.aligned.row.row.m8n32k16.f16.f16 {%r1590, %r1591, %r1592, %r1593}, {%r1558, %r1559, %r1560, %r1561, %r1562, %r1563, %r1564, %r1565}, {%r1574, %r1575, %r1576, %r1577, %r1578, %r1579, %r1580, %r1581}, {%r1554, %r1555, %r1556, %r1557};
	wmma.mma.sync.aligned.row.row.m8n32k16.f16.f16 {%r1594, %r1595, %r1596, %r1597}, {%r1566, %r1567, %r1568, %r1569, %r1570, %r1571, %r1572, %r1573}, {%r1582, %r1583, %r1584, %r1585, %r1586, %r1587, %r1588, %r1589}, {%r1590, %r1591, %r1592, %r1593};
	mul.wide.s32 	%rd189, %r1869, 2;
	add.s64 	%rd142, %rd212, %rd189;
	// begin inline asm
	cp.async.ca.shared.global [%r267], [%rd142], 16;

	// end inline asm
	add.s64 	%rd143, %rd142, %rd21;
	// begin inline asm
	cp.async.ca.shared.global [%r268], [%rd143], 16;

	// end inline asm
	add.s64 	%rd144, %rd143, %rd21;
	// begin inline asm
	cp.async.ca.shared.global [%r269], [%rd144], 16;

	// end inline asm
	add.s64 	%rd145, %rd144, %rd21;
	// begin inline asm
	cp.async.ca.shared.global [%r270], [%rd145], 16;

	// end inline asm
	// begin inline asm
	cp.async.commit_group;

	// end inline asm
	// begin inline asm
	cp.async.wait_group 0;

	// end inline asm
	bar.sync 	0;
	wmma.load.a.sync.aligned.row.m8n32k16.shared.f16 	{%r1598, %r1599, %r1600, %r1601, %r1602, %r1603, %r1604, %r1605}, [%r629], %r404;
	wmma.load.a.sync.aligned.row.m8n32k16.shared.f16 	{%r1606, %r1607, %r1608, %r1609, %r1610, %r1611, %r1612, %r1613}, [%r638], %r404;
	wmma.load.b.sync.aligned.row.m8n32k16.shared.f16 	{%r1614, %r1615, %r1616, %r1617, %r1618, %r1619, %r1620, %r1621}, [%r477], %r404;
	wmma.load.b.sync.aligned.row.m8n32k16.shared.f16 	{%r1622, %r1623, %r1624, %r1625, %r1626, %r1627, %r1628, %r1629}, [%r486], %r404;
	wmma.mma.sync.aligned.row.row.m8n32k16.f16.f16 {%r1630, %r1631, %r1632, %r1633}, {%r1598, %r1599, %r1600, %r1601, %r1602, %r1603, %r1604, %r1605}, {%r1614, %r1615, %r1616, %r1617, %r1618, %r1619, %r1620, %r1621}, {%r1594, %r1595, %r1596, %r1597};
	wmma.mma.sync.aligned.row.row.m8n32k16.f16.f16 {%r1634, %r1635, %r1636, %r1637}, {%r1606, %r1607, %r1608, %r1609, %r1610, %r1611, %r1612, %r1613}, {%r1622, %r1623, %r1624, %r1625, %r1626, %r1627, %r1628, %r1629}, {%r1630, %r1631, %r1632, %r1633};
	mul.wide.s32 	%rd190, %r1870, 2;
	add.s64 	%rd146, %rd212, %rd190;
	// begin inline asm
	cp.async.ca.shared.global [%r7], [%rd146], 16;

	// end inline asm
	add.s64 	%rd147, %rd146, %rd21;
	// begin inline asm
	cp.async.ca.shared.global [%r272], [%rd147], 16;

	// end inline asm
	add.s64 	%rd148, %rd147, %rd21;
	// begin inline asm
	cp.async.ca.shared.global [%r273], [%rd148], 16;

	// end inline asm
	add.s64 	%rd149, %rd148, %rd21;
	// begin inline asm
	cp.async.ca.shared.global [%r274], [%rd149], 16;

	// end inline asm
	// begin inline asm
	cp.async.commit_group;

	// end inline asm
	// begin inline asm
	cp.async.wait_group 0;

	// end inline asm
	bar.sync 	0;
	wmma.load.a.sync.aligned.row.m8n32k16.shared.f16 	{%r1638, %r1639, %r1640, %r1641, %r1642, %r1643, %r1644, %r1645}, [%r671], %r404;
	wmma.load.a.sync.aligned.row.m8n32k16.shared.f16 	{%r1646, %r1647, %r1648, %r1649, %r1650, %r1651, %r1652, %r1653}, [%r680], %r404;
	wmma.load.b.sync.aligned.row.m8n32k16.shared.f16 	{%r1654, %r1655, %r1656, %r1657, %r1658, %r1659, %r1660, %r1661}, [%r426], %r404;
	wmma.load.b.sync.aligned.row.m8n32k16.shared.f16 	{%r1662, %r1663, %r1664, %r1665, %r1666, %r1667, %r1668, %r1669}, [%r435], %r404;
	wmma.mma.sync.aligned.row.row.m8n32k16.f16.f16 {%r1670, %r1671, %r1672, %r1673}, {%r1638, %r1639, %r1640, %r1641, %r1642, %r1643, %r1644, %r1645}, {%r1654, %r1655, %r1656, %r1657, %r1658, %r1659, %r1660, %r1661}, {%r1634, %r1635, %r1636, %r1637};
	wmma.mma.sync.aligned.row.row.m8n32k16.f16.f16 {%r1674, %r1675, %r1676, %r1677}, {%r1646, %r1647, %r1648, %r1649, %r1650, %r1651, %r1652, %r1653}, {%r1662, %r1663, %r1664, %r1665, %r1666, %r1667, %r1668, %r1669}, {%r1670, %r1671, %r1672, %r1673};
	mul.wide.s32 	%rd191, %r1871, 2;
	add.s64 	%rd150, %rd212, %rd191;
	// begin inline asm
	cp.async.ca.shared.global [%r267], [%rd150], 16;

	// end inline asm
	add.s64 	%rd151, %rd150, %rd21;
	// begin inline asm
	cp.async.ca.shared.global [%r268], [%rd151], 16;

	// end inline asm
	add.s64 	%rd152, %rd151, %rd21;
	// begin inline asm
	cp.async.ca.shared.global [%r269], [%rd152], 16;

	// end inline asm
	add.s64 	%rd153, %rd152, %rd21;
	// begin inline asm
	cp.async.ca.shared.global [%r270], [%rd153], 16;

	// end inline asm
	// begin inline asm
	cp.async.commit_group;

	// end inline asm
	// begin inline asm
	cp.async.wait_group 0;

	// end inline asm
	bar.sync 	0;
	add.s32 	%r1880, %r1880, 1024;
	wmma.load.a.sync.aligned.row.m8n32k16.shared.f16 	{%r1678, %r1679, %r1680, %r1681, %r1682, %r1683, %r1684, %r1685}, [%r713], %r404;
	wmma.load.a.sync.aligned.row.m8n32k16.shared.f16 	{%r1686, %r1687, %r1688, %r1689, %r1690, %r1691, %r1692, %r1693}, [%r722], %r404;
	wmma.load.b.sync.aligned.row.m8n32k16.shared.f16 	{%r1694, %r1695, %r1696, %r1697, %r1698, %r1699, %r1700, %r1701}, [%r477], %r404;
	wmma.load.b.sync.aligned.row.m8n32k16.shared.f16 	{%r1702, %r1703, %r1704, %r1705, %r1706, %r1707, %r1708, %r1709}, [%r486], %r404;
	wmma.mma.sync.aligned.row.row.m8n32k16.f16.f16 {%r1710, %r1711, %r1712, %r1713}, {%r1678, %r1679, %r1680, %r1681, %r1682, %r1683, %r1684, %r1685}, {%r1694, %r1695, %r1696, %r1697, %r1698, %r1699, %r1700, %r1701}, {%r1674, %r1675, %r1676, %r1677};
	wmma.mma.sync.aligned.row.row.m8n32k16.f16.f16 {%r1902, %r1901, %r1900, %r1899}, {%r1686, %r1687, %r1688, %r1689, %r1690, %r1691, %r1692, %r1693}, {%r1702, %r1703, %r1704, %r1705, %r1706, %r1707, %r1708, %r1709}, {%r1710, %r1711, %r1712, %r1713};
	add.s64 	%rd155, %rd216, 1024;
	// begin inline asm
	cp.async.ca.shared.global [%r397], [%rd155], 16;

	// end inline asm
	// begin inline asm
	cp.async.ca.shared.global [%r11], [%rd155], 16;

	// end inline asm
	mul.wide.s32 	%rd192, %r1872, 2;
	add.s64 	%rd156, %rd212, %rd192;
	// begin inline asm
	cp.async.ca.shared.global [%r7], [%rd156], 16;

	// end inline asm
	add.s64 	%rd157, %rd156, %rd21;
	// begin inline asm
	cp.async.ca.shared.global [%r272], [%rd157], 16;

	// end inline asm
	add.s64 	%rd158, %rd157, %rd21;
	// begin inline asm
	cp.async.ca.shared.global [%r273], [%rd158], 16;

	// end inline asm
	add.s64 	%rd159, %rd158, %rd21;
	// begin inline asm
	cp.async.ca.shared.global [%r274], [%rd159], 16;

	// end inline asm
	// begin inline asm
	cp.async.commit_group;

	// end inline asm
	// begin inline asm
	cp.async.wait_group 0;

	// end inline asm
	bar.sync 	0;
	add.s32 	%r1875, %r1875, 32;
	add.s32 	%r1874, %r1874, 32;
	shl.b32 	%r1714, %r163, 10;
	add.s32 	%r1873, %r1873, %r1714;
	add.s32 	%r1872, %r1872, %r1714;
	add.s32 	%r1871, %r1871, %r1714;
	add.s32 	%r1870, %r1870, %r1714;
	add.s32 	%r1869, %r1869, %r1714;
	add.s32 	%r1868, %r1868, %r1714;
	add.s32 	%r1867, %r1867, %r1714;
	add.s32 	%r1866, %r1866, %r1714;
	add.s32 	%r1865, %r1865, %r1714;
	add.s32 	%r1864, %r1864, %r1714;
	add.s32 	%r1863, %r1863, %r1714;
	add.s32 	%r1862, %r1862, %r1714;
	add.s32 	%r1861, %r1861, %r1714;
	add.s32 	%r1860, %r1860, %r1714;
	add.s32 	%r1859, %r1859, %r1714;
	add.s32 	%r1858, %r1858, %r1714;
	add.s32 	%r1857, %r1857, %r1714;
	add.s32 	%r1856, %r1856, %r1714;
	add.s32 	%r1855, %r1855, %r1714;
	add.s32 	%r1854, %r1854, %r1714;
	add.s32 	%r1853, %r1853, %r1714;
	add.s32 	%r1852, %r1852, %r1714;
	add.s32 	%r1851, %r1851, %r1714;
	add.s32 	%r1850, %r1850, %r1714;
	add.s32 	%r1849, %r1849, %r1714;
	add.s32 	%r1848, %r1848, %r1714;
	add.s32 	%r1847, %r1847, %r1714;
	add.s32 	%r1846, %r1846, %r1714;
	add.s32 	%r1845, %r1845, %r1714;
	add.s32 	%r1844, %r1844, %r1714;
	add.s32 	%r1843, %r1843, %r1714;
	add.s32 	%r1842, %r1842, %r1714;
	add.s32 	%r1841, %r1841, %r1714;
	add.s64 	%rd216, %rd216, 2048;
	setp.ne.s32 	%p6, %r1875, 0;
	@%p6 bra 	$L__BB1_4;
	add.s32 	%r1889, %r1874, 1;
$L__BB1_6:
	setp.eq.s32 	%p7, %r14, 0;
	@%p7 bra 	$L__BB1_11;
	ld.param.u64 	%rd213, [_Z22eed_hgemm_m8n256k32_v1P6__halfS0_S0_iii_param_1];
	ld.param.u64 	%rd210, [_Z22eed_hgemm_m8n256k32_v1P6__halfS0_S0_iii_param_0];
	add.s32 	%r1894, %r1889, 7;
	mul.wide.s32 	%rd193, %r163, 2;
	add.s64 	%rd4, %rd213, %rd193;
	shl.b32 	%r141, %r163, 5;
	add.s32 	%r1893, %r1873, %r141;
	mul.wide.s32 	%rd194, %r163, 4;
	add.s64 	%rd5, %rd213, %rd194;
	mul.wide.s32 	%rd195, %r163, 6;
	add.s64 	%rd6, %rd213, %rd195;
	mul.wide.u32 	%rd196, %r1880, 2;
	add.s64 	%rd197, %rd196, %rd210;
	add.s64 	%rd217, %rd197, 64;
	neg.s32 	%r1892, %r14;
$L__BB1_8:
	.pragma "nounroll";
	add.s32 	%r1715, %r1894, -7;
	and.b32  	%r151, %r1715, 1;
	xor.b32  	%r1716, %r151, 1;
	shl.b32 	%r1717, %r1894, 5;
	and.b32  	%r1718, %r1717, 224;
	mad.lo.s32 	%r1719, %r1716, 2112, %r1718;
	shl.b32 	%r1720, %r1719, 1;
	mov.u32 	%r1721, smem;
	add.s32 	%r1722, %r1721, %r1720;
	mov.b32 	%r1723, 264;
	wmma.load.a.sync.aligned.row.m8n32k16.shared.f16 	{%r1724, %r1725, %r1726, %r1727, %r1728, %r1729, %r1730, %r1731}, [%r1722], %r1723;
	add.s32 	%r1732, %r1722, 32;
	wmma.load.a.sync.aligned.row.m8n32k16.shared.f16 	{%r1733, %r1734, %r1735, %r1736, %r1737, %r1738, %r1739, %r1740}, [%r1732], %r1723;
	mov.u32 	%r1741, %tid.x;
	and.b32  	%r1742, %r1741, 992;
	mad.lo.s32 	%r1743, %r1716, 8448, %r1742;
	shl.b32 	%r1744, %r1743, 1;
	add.s32 	%r1745, %r1721, %r1744;
	add.s32 	%r1746, %r1745, 8448;
	wmma.load.b.sync.aligned.row.m8n32k16.shared.f16 	{%r1747, %r1748, %r1749, %r1750, %r1751, %r1752, %r1753, %r1754}, [%r1746], %r1723;
	add.s32 	%r1755, %r1745, 16896;
	wmma.load.b.sync.aligned.row.m8n32k16.shared.f16 	{%r1756, %r1757, %r1758, %r1759, %r1760, %r1761, %r1762, %r1763}, [%r1755], %r1723;
	wmma.mma.sync.aligned.row.row.m8n32k16.f16.f16 {%r1764, %r1765, %r1766, %r1767}, {%r1724, %r1725, %r1726, %r1727, %r1728, %r1729, %r1730, %r1731}, {%r1747, %r1748, %r1749, %r1750, %r1751, %r1752, %r1753, %r1754}, {%r1902, %r1901, %r1900, %r1899};
	wmma.mma.sync.aligned.row.row.m8n32k16.f16.f16 {%r1902, %r1901, %r1900, %r1899}, {%r1733, %r1734, %r1735, %r1736, %r1737, %r1738, %r1739, %r1740}, {%r1756, %r1757, %r1758, %r1759, %r1760, %r1761, %r1762, %r1763}, {%r1764, %r1765, %r1766, %r1767};
	and.b32  	%r1768, %r1715, 7;
	setp.ne.s32 	%p8, %r1768, 0;
	@%p8 bra 	$L__BB1_10;
	shr.u32 	%r1772, %r1741, 5;
	shl.b32 	%r1773, %r1741, 3;
	and.b32  	%r1774, %r1773, 248;
	mad.lo.s32 	%r1775, %r1772, 264, %r1774;
	shl.b32 	%r1776, %r1775, 1;
	add.s32 	%r1769, %r1776, %r1721;
	// begin inline asm
	cp.async.ca.shared.global [%r1769], [%rd217], 16;

	// end inline asm
	// begin inline asm
	cp.async.ca.shared.global [%r11], [%rd217], 16;

	// end inline asm
$L__BB1_10:
	ld.param.u64 	%rd214, [_Z22eed_hgemm_m8n256k32_v1P6__halfS0_S0_iii_param_1];
	mul.wide.s32 	%rd204, %r1893, 2;
	mad.lo.s32 	%r1778, %r151, 16896, %r7;
	add.s64 	%rd200, %rd214, %rd204;
	// begin inline asm
	cp.async.ca.shared.global [%r1778], [%rd200], 16;

	// end inline asm
	add.s32 	%r1779, %r1778, 528;
	add.s64 	%rd201, %rd4, %rd204;
	// begin inline asm
	cp.async.ca.shared.global [%r1779], [%rd201], 16;

	// end inline asm
	add.s32 	%r1780, %r1778, 1056;
	add.s64 	%rd202, %rd5, %rd204;
	// begin inline asm
	cp.async.ca.shared.global [%r1780], [%rd202], 16;

	// end inline asm
	add.s32 	%r1781, %r1778, 1584;
	add.s64 	%rd203, %rd6, %rd204;
	// begin inline asm
	cp.async.ca.shared.global [%r1781], [%rd203], 16;

	// end inline asm
	// begin inline asm
	cp.async.commit_group;

	// end inline asm
	// begin inline asm
	cp.async.wait_group 0;

	// end inline asm
	bar.sync 	0;
	add.s32 	%r1894, %r1894, 1;
	add.s32 	%r1893, %r1893, %r141;
	add.s64 	%rd217, %rd217, 64;
	add.s32 	%r1892, %r1892, 1;
	setp.ne.s32 	%p9, %r1892, 0;
	@%p9 bra 	$L__BB1_8;
$L__BB1_11:
	ld.param.u64 	%rd215, [_Z22eed_hgemm_m8n256k32_v1P6__halfS0_S0_iii_param_2];
	not.b32 	%r1782, %r12;
	and.b32  	%r1783, %r1782, 1;
	mov.u32 	%r1784, smem;
	mad.lo.s32 	%r1785, %r1783, 4224, %r1784;
	add.s32 	%r1786, %r1785, 448;
	mov.b32 	%r1787, 264;
	wmma.load.a.sync.aligned.row.m8n32k16.shared.f16 	{%r1788, %r1789, %r1790, %r1791, %r1792, %r1793, %r1794, %r1795}, [%r1786], %r1787;
	add.s32 	%r1796, %r1785, 480;
	wmma.load.a.sync.aligned.row.m8n32k16.shared.f16 	{%r1797, %r1798, %r1799, %r1800, %r1801, %r1802, %r1803, %r1804}, [%r1796], %r1787;
	mov.u32 	%r1805, %tid.x;
	and.b32  	%r1806, %r1805, 992;
	mad.lo.s32 	%r1807, %r1783, 8448, %r1806;
	shl.b32 	%r1808, %r1807, 1;
	add.s32 	%r1809, %r1784, %r1808;
	add.s32 	%r1810, %r1809, 8448;
	wmma.load.b.sync.aligned.row.m8n32k16.shared.f16 	{%r1811, %r1812, %r1813, %r1814, %r1815, %r1816, %r1817, %r1818}, [%r1810], %r1787;
	add.s32 	%r1819, %r1809, 16896;
	wmma.load.b.sync.aligned.row.m8n32k16.shared.f16 	{%r1820, %r1821, %r1822, %r1823, %r1824, %r1825, %r1826, %r1827}, [%r1819], %r1787;
	wmma.mma.sync.aligned.row.row.m8n32k16.f16.f16 {%r1828, %r1829, %r1830, %r1831}, {%r1788, %r1789, %r1790, %r1791, %r1792, %r1793, %r1794, %r1795}, {%r1811, %r1812, %r1813, %r1814, %r1815, %r1816, %r1817, %r1818}, {%r1902, %r1901, %r1900, %r1899};
	wmma.mma.sync.aligned.row.row.m8n32k16.f16.f16 {%r1832, %r1833, %r1834, %r1835}, {%r1797, %r1798, %r1799, %r1800, %r1801, %r1802, %r1803, %r1804}, {%r1820, %r1821, %r1822, %r1823, %r1824, %r1825, %r1826, %r1827}, {%r1828, %r1829, %r1830, %r1831};
	add.s32 	%r1836, %r8, %r1806;
	mov.u32 	%r1837, %ctaid.y;
	mul.lo.s32 	%r1838, %r1837, %r163;
	shl.b32 	%r1839, %r1838, 3;
	add.s32 	%r1840, %r1836, %r1839;
	cvta.to.global.u64 	%rd205, %rd215;
	mul.wide.s32 	%rd206, %r1840, 2;
	add.s64 	%rd207, %rd205, %rd206;
	wmma.store.d.sync.aligned.row.m8n32k16.global.f16 	[%rd207], {%r1832, %r1833, %r1834, %r1835}, %r163;
$L__BB1_12:
	ret;

}
	// .globl	_Z22eed_hgemm_m8n256k32_v2P6__halfS0_S0_iii
.visible .entry _Z22eed_hgemm_m8n256k32_v2P6__halfS0_S0_iii(
	.param .u64 .ptr .align 1 _Z22eed_hgemm_m8n256k32_v2P6__halfS0_S0_iii_param_0,
	.param .u64 .ptr .align 1 _Z22eed_hgemm_m8n256k32_v2P6__halfS0_S0_iii_param_1,
	.param .u64 .ptr .align 1 _Z22eed_hgemm_m8n256k32_v2P6__halfS0_S0_iii_param_2,
	.param .u32 _Z22eed_hgemm_m8n256k32_v2P6__halfS0_S0_iii_param_3,
	.param .u32 _Z22eed_hgemm_m8n256k32_v2P6__halfS0_S0_iii_param_4,
	.param .u32 _Z22eed_hgemm_m8n256k32_v2P6__halfS0_S0_iii_param_5
)
{
	.reg .pred 	%p<11>;
	.reg .b16 	%rs<2>;
	.reg .b32 	%r<1890>;
	.reg .b32 	%f<2>;
	.reg .b64 	%rd<212>;

	ld.param.u32 	%r165, [_Z22eed_hgemm_m8n256k32_v2P6__halfS0_S0_iii_param_3];
	ld.param.u32 	%r163, [_Z22eed_hgemm_m8n256k32_v2P6__halfS0_S0_iii_param_4];
	ld.param.u32 	%r164, [_Z22eed_hgemm_m8n256k32_v2P6__halfS0_S0_iii_param_5];
	mov.u32 	%r166, %ctaid.z;
	mov.u32 	%r167, %nctaid.x;
	mov.u32 	%r168, %ctaid.x;
	mad.lo.s32 	%r1, %r166, %r167, %r168;
	mov.u32 	%r2, %ctaid.y;
	mov.u32 	%r3, %tid.x;
	shr.s32 	%r169, %r163, 31;
	shr.u32 	%r170, %r169, 24;
	add.s32 	%r171, %r163, %r170;
	shr.s32 	%r172, %r171, 8;
	setp.ge.s32 	%p1, %r1, %r172;
	shr.s32 	%r173, %r165, 31;
	shr.u32 	%r174, %r173, 29;
	add.s32 	%r175, %r165, %r174;
	shr.s32 	%r176, %r175, 3;
	setp.ge.s32 	%p2, %r2, %r176;
	or.pred  	%p3, %p2, %p1;
	@%p3 bra 	$L__BB2_12;
	ld.param.u64 	%rd205, [_Z22eed_hgemm_m8n256k32_v2P6__halfS0_S0_iii_param_1];
	ld.param.u64 	%rd202, [_Z22eed_hgemm_m8n256k32_v2P6__halfS0_S0_iii_param_0];
	mov.f32 	%f1, 0f00000000;
	// begin inline asm
	{  cvt.rn.f16.f32 %rs1, %f1;}

	// end inline asm
	mov.b32 	%r1886, {%rs1, %rs1};
	shr.u32 	%r182, %r3, 5;
	shl.b32 	%r183, %r3, 3;
	and.b32  	%r5, %r183, 248;
	shr.u32 	%r184, %r3, 3;
	and.b32  	%r6, %r184, 124;
	mad.lo.s32 	%r185, %r182, 264, %r5;
	shl.b32 	%r186, %r185, 1;
	mad.lo.s32 	%r187, %r6, 264, %r5;
	shl.b32 	%r188, %r187, 1;
	mov.u32 	%r189, smem;
	add.s32 	%r190, %r189, %r188;
	add.s32 	%r7, %r190, 8448;
	add.s32 	%r179, %r190, 8976;
	add.s32 	%r180, %r190, 9504;
	add.s32 	%r181, %r190, 10032;
	shl.b32 	%r191, %r2, 3;
	add.s32 	%r192, %r191, %r182;
	shl.b32 	%r8, %r1, 8;
	or.b32  	%r193, %r8, %r5;
	mad.lo.s32 	%r1867, %r164, %r192, %r5;
	mad.lo.s32 	%r1860, %r163, %r6, %r193;
	and.b32  	%r194, %r3, 4;
	setp.eq.s32 	%p4, %r194, 0;
	add.s32 	%r195, %r189, 4224;
	selp.b32 	%r196, %r189, %r195, %p4;
	add.s32 	%r177, %r196, %r186;
	mul.wide.s32 	%rd18, %r1867, 2;
	add.s64 	%rd13, %rd202, %rd18;
	// begin inline asm
	cp.async.ca.shared.global [%r177], [%rd13], 16;

	// end inline asm
	mul.wide.s32 	%rd19, %r1860, 2;
	add.s64 	%rd14, %rd205, %rd19;
	// begin inline asm
	cp.async.ca.shared.global [%r7], [%rd14], 16;

	// end inline asm
	mul.wide.s32 	%rd20, %r163, 2;
	add.s64 	%rd15, %rd14, %rd20;
	// begin inline asm
	cp.async.ca.shared.global [%r179], [%rd15], 16;

	// end inline asm
	add.s64 	%rd16, %rd15, %rd20;
	// begin inline asm
	cp.async.ca.shared.global [%r180], [%rd16], 16;

	// end inline asm
	add.s64 	%rd17, %rd16, %rd20;
	// begin inline asm
	cp.async.ca.shared.global [%r181], [%rd17], 16;

	// end inline asm
	// begin inline asm
	cp.async.commit_group;

	// end inline asm
	// begin inline asm
	cp.async.wait_group 0;

	// end inline asm
	bar.sync 	0;
	shr.s32 	%r197, %r164, 31;
	shr.u32 	%r198, %r197, 27;
	add.s32 	%r199, %r164, %r198;
	shr.s32 	%r12, %r199, 5;
	setp.lt.s32 	%p5, %r164, 64;
	mov.u32 	%r1887, %r1886;
	mov.u32 	%r1888, %r1886;
	mov.u32 	%r1889, %r1886;
	@%p5 bra 	$L__BB2_11;
	max.s32 	%r202, %r12, 2;
	add.s32 	%r13, %r202, -1;
	and.b32  	%r14, %r13, 31;
	setp.lt.u32 	%p6, %r164, 1056;
	mov.b32 	%r1876, 1;
	mov.u32 	%r1887, %r1886;
	mov.u32 	%r1888, %r1886;
	mov.u32 	%r1889, %r1886;
	@%p6 bra 	$L__BB2_6;
	ld.param.u64 	%rd203, [_Z22eed_hgemm_m8n256k32_v2P6__halfS0_S0_iii_param_0];
	and.b32  	%r204, %r13, -32;
	neg.s32 	%r1862, %r204;
	or.b32  	%r205, %r6, 1024;
	mad.lo.s32 	%r206, %r163, %r205, %r8;
	add.s32 	%r1859, %r206, %r5;
	add.s32 	%r207, %r6, 992;
	mad.lo.s32 	%r208, %r163, %r207, %r8;
	add.s32 	%r1858, %r208, %r5;
	add.s32 	%r209, %r6, 960;
	mad.lo.s32 	%r210, %r163, %r209, %r8;
	add.s32 	%r1857, %r210, %r5;
	add.s32 	%r211, %r6, 928;
	mad.lo.s32 	%r212, %r163, %r211, %r8;
	add.s32 	%r1856, %r212, %r5;
	or.b32  	%r213, %r6, 896;
	mad.lo.s32 	%r214, %r163, %r213, %r8;
	add.s32 	%r1855, %r214, %r5;
	add.s32 	%r215, %r6, 864;
	mad.lo.s32 	%r216, %r163, %r215, %r8;
	add.s32 	%r1854, %r216, %r5;
	add.s32 	%r217, %r6, 832;
	mad.lo.s32 	%r218, %r163, %r217, %r8;
	add.s32 	%r1853, %r218, %r5;
	add.s32 	%r219, %r6, 800;
	mad.lo.s32 	%r220, %r163, %r219, %r8;
	add.s32 	%r1852, %r220, %r5;
	or.b32  	%r221, %r6, 768;
	mad.lo.s32 	%r222, %r163, %r221, %r8;
	add.s32 	%r1851, %r222, %r5;
	add.s32 	%r223, %r6, 736;
	mad.lo.s32 	%r224, %r163, %r223, %r8;
	add.s32 	%r1850, %r224, %r5;
	add.s32 	%r225, %r6, 704;
	mad.lo.s32 	%r226, %r163, %r225, %r8;
	add.s32 	%r1849, %r226, %r5;
	add.s32 	%r227, %r6, 672;
	mad.lo.s32 	%r228, %r163, %r227, %r8;
	add.s32 	%r1848, %r228, %r5;
	or.b32  	%r229, %r6, 640;
	mad.lo.s32 	%r230, %r163, %r229, %r8;
	add.s32 	%r1847, %r230, %r5;
	add.s32 	%r231, %r6, 608;
	mad.lo.s32 	%r232, %r163, %r231, %r8;
	add.s32 	%r1846, %r232, %r5;
	add.s32 	%r233, %r6, 576;
	mad.lo.s32 	%r234, %r163, %r233, %r8;
	add.s32 	%r1845, %r234, %r5;
	add.s32 	%r235, %r6, 544;
	mad.lo.s32 	%r236, %r163, %r235, %r8;
	add.s32 	%r1844, %r236, %r5;
	or.b32  	%r237, %r6, 512;
	mad.lo.s32 	%r238, %r163, %r237, %r8;
	add.s32 	%r1843, %r238, %r5;
	add.s32 	%r239, %r6, 480;
	mad.lo.s32 	%r240, %r163, %r239, %r8;
	add.s32 	%r1842, %r240, %r5;
	add.s32 	%r241, %r6, 448;
	mad.lo.s32 	%r242, %r163, %r241, %r8;
	add.s32 	%r1841, %r242, %r5;
	add.s32 	%r243, %r6, 416;
	mad.lo.s32 	%r244, %r163, %r243, %r8;
	add.s32 	%r1840, %r244, %r5;
	or.b32  	%r245, %r6, 384;
	mad.lo.s32 	%r246, %r163, %r245, %r8;
	add.s32 	%r1839, %r246, %r5;
	add.s32 	%r247, %r6, 352;
	mad.lo.s32 	%r248, %r163, %r247, %r8;
	add.s32 	%r1838, %r248, %r5;
	add.s32 	%r249, %r6, 320;
	mad.lo.s32 	%r250, %r163, %r249, %r8;
	add.s32 	%r1837, %r250, %r5;
	add.s32 	%r251, %r6, 288;
	mad.lo.s32 	%r252, %r163, %r251, %r8;
	add.s32 	%r1836, %r252, %r5;
	or.b32  	%r253, %r6, 256;
	mad.lo.s32 	%r254, %r163, %r253, %r8;
	add.s32 	%r1835, %r254, %r5;
	add.s32 	%r255, %r6, 224;
	mad.lo.s32 	%r256, %r163, %r255, %r8;
	add.s32 	%r1834, %r256, %r5;
	add.s32 	%r257, %r6, 192;
	mad.lo.s32 	%r258, %r163, %r257, %r8;
	add.s32 	%r1833, %r258, %r5;
	add.s32 	%r259, %r6, 160;
	mad.lo.s32 	%r260, %r163, %r259, %r8;
	add.s32 	%r1832, %r260, %r5;
	or.b32  	%r261, %r6, 128;
	mad.lo.s32 	%r262, %r163, %r261, %r8;
	add.s32 	%r1831, %r262, %r5;
	add.s32 	%r263, %r6, 96;
	mad.lo.s32 	%r264, %r163, %r263, %r8;
	add.s32 	%r1830, %r264, %r5;
	add.s32 	%r265, %r6, 64;
	mad.lo.s32 	%r266, %r163, %r265, %r8;
	add.s32 	%r1829, %r266, %r5;
	add.s32 	%r267, %r6, 32;
	mad.lo.s32 	%r268, %r163, %r267, %r8;
	add.s32 	%r1828, %r268, %r5;
	mul.wide.u32 	%rd21, %r1867, 2;
	add.s64 	%rd22, %rd21, %rd203;
	add.s64 	%rd210, %rd22, 1024;
	mov.b32 	%r1861, 0;
	mov.u32 	%r1887, %r1886;
	mov.u32 	%r1888, %r1886;
	mov.u32 	%r1889, %r1886;
$L__BB2_4:
	.pragma "nounroll";
	ld.param.u64 	%rd206, [_Z22eed_hgemm_m8n256k32_v2P6__halfS0_S0_iii_param_1];
	mov.u32 	%r401, smem;
	mov.b32 	%r402, 264;
	wmma.load.a.sync.aligned.row.m8n32k16.shared.f16 	{%r403, %r404, %r405, %r406, %r407, %r408, %r409, %r410}, [%r401], %r402;
	add.s32 	%r411, %r401, 32;
	wmma.load.a.sync.aligned.row.m8n32k16.shared.f16 	{%r412, %r413, %r414, %r415, %r416, %r417, %r418, %r419}, [%r411], %r402;
	mov.u32 	%r420, %tid.x;
	add.s32 	%r421, %r401, 8448;
	shl.b32 	%r422, %r420, 1;
	and.b32  	%r423, %r422, 1984;
	add.s32 	%r424, %r421, %r423;
	wmma.load.b.sync.aligned.row.m8n32k16.shared.f16 	{%r425, %r426, %r427, %r428, %r429, %r430, %r431, %r432}, [%r424], %r402;
	add.s32 	%r433, %r424, 8448;
	wmma.load.b.sync.aligned.row.m8n32k16.shared.f16 	{%r434, %r435, %r436, %r437, %r438, %r439, %r440, %r441}, [%r433], %r402;
	wmma.mma.sync.aligned.row.row.m8n32k16.f16.f16 {%r442, %r443, %r444, %r445}, {%r403, %r404, %r405, %r406, %r407, %r408, %r409, %r410}, {%r425, %r426, %r427, %r428, %r429, %r430, %r431, %r432}, {%r1889, %r1888, %r1887, %r1886};
	wmma.mma.sync.aligned.row.row.m8n32k16.f16.f16 {%r446, %r447, %r448, %r449}, {%r412, %r413, %r414, %r415, %r416, %r417, %r418, %r419}, {%r434, %r435, %r436, %r437, %r438, %r439, %r440, %r441}, {%r442, %r443, %r444, %r445};
	mul.wide.s32 	%rd155, %r1828, 2;
	add.s64 	%rd23, %rd206, %rd155;
	shr.u32 	%r450, %r420, 3;
	and.b32  	%r451, %r450, 124;
	shl.b32 	%r452, %r420, 3;
	and.b32  	%r453, %r452, 248;
	mad.lo.s32 	%r454, %r451, 264, %r453;
	shl.b32 	%r455, %r454, 1;
	add.s32 	%r456, %r421, %r455;
	add.s32 	%r269, %r456, 16896;
	// begin inline asm
	cp.async.ca.shared.global [%r269], [%rd23], 16;

	// end inline asm
	add.s64 	%rd24, %rd23, %rd20;
	add.s32 	%r270, %r456, 17424;
	// begin inline asm
	cp.async.ca.shared.global [%r270], [%rd24], 16;

	// end inline asm
	add.s64 	%rd25, %rd24, %rd20;
	add.s32 	%r271, %r456, 17952;
	// begin inline asm
	cp.async.ca.shared.global [%r271], [%rd25], 16;

	// end inline asm
	add.s64 	%rd26, %rd25, %rd20;
	add.s32 	%r272, %r456, 18480;
	// begin inline asm
	cp.async.ca.shared.global [%r272], [%rd26], 16;

	// end inline asm
	// begin inline asm
	cp.async.commit_group;

	// end inline asm
	// begin inline asm
	cp.async.wait_group 0;

	// end inline asm
	bar.sync 	0;
	add.s32 	%r457, %r401, 4288;
	wmma.load.a.sync.aligned.row.m8n32k16.shared.f16 	{%r458, %r459, %r460, %r461, %r462, %r463, %r464, %r465}, [%r457], %r402;
	add.s32 	%r466, %r401, 4320;
	wmma.load.a.sync.aligned.row.m8n32k16.shared.f16 	{%r467, %r468, %r469, %r470, %r471, %r472, %r473, %r474}, [%r466], %r402;
	add.s32 	%r475, %r424, 16896;
	wmma.load.b.sync.aligned.row.m8n32k16.shared.f16 	{%r476, %r477, %r478, %r479, %r480, %r481, %r482, %r483}, [%r475], %r402;
	add.s32 	%r484, %r424, 25344;
	wmma.load.b.sync.aligned.row.m8n32k16.shared.f16 	{%r485, %r486, %r487, %r488, %r489, %r490, %r491, %r492}, [%r484], %r402;
	wmma.mma.sync.aligned.row.row.m8n32k16.f16.f16 {%r493, %r494, %r495, %r496}, {%r458, %r459, %r460, %r461, %r462, %r463, %r464, %r465}, {%r476, %r477, %r478, %r479, %r480, %r481, %r482, %r483}, {%r446, %r447, %r448, %r449};
	wmma.mma.sync.aligned.row.row.m8n32k16.f16.f16 {%r497, %r498, %r499, %r500}, {%r467, %r468, %r469, %r470, %r471, %r472, %r473, %r474}, {%r485, %r486, %r487, %r488, %r489, %r490, %r491, %r492}, {%r493, %r494, %r495, %r496};
	mul.wide.s32 	%rd157, %r1829, 2;
	add.s64 	%rd27, %rd206, %rd157;
	// begin inline asm
	cp.async.ca.shared.global [%r7], [%rd27], 16;

	// end inline asm
	add.s64 	%rd28, %rd27, %rd20;
	add.s32 	%r274, %r456, 528;
	// begin inline asm
	cp.async.ca.shared.global [%r274], [%rd28], 16;

	// end inline asm
	add.s64 	%rd29, %rd28, %rd20;
	add.s32 	%r275, %r456, 1056;
	// begin inline asm
	cp.async.ca.shared.global [%r275], [%rd29], 16;

	// end inline asm
	add.s64 	%rd30, %rd29, %rd20;
	add.s32 	%r276, %r456, 1584;
	// begin inline asm
	cp.async.ca.shared.global [%r276], [%rd30], 16;

	// end inline asm
	// begin inline asm
	cp.async.commit_group;

	// end inline asm
	// begin inline asm
	cp.async.wait_group 0;

	// end inline asm
	bar.sync 	0;
	add.s32 	%r501, %r401, 128;
	wmma.load.a.sync.aligned.row.m8n32k16.shared.f16 	{%r502, %r503, %r504, %r505, %r506, %r507, %r508, %r509}, [%r501], %r402;
	add.s32 	%r510, %r401, 160;
	wmma.load.a.sync.aligned.row.m8n32k16.shared.f16 	{%r511, %r512, %r513, %r514, %r515, %r516, %r517, %r518}, [%r510], %r402;
	wmma.load.b.sync.aligned.row.m8n32k16.shared.f16 	{%r519, %r520, %r521, %r522, %r523, %r524, %r525, %r526}, [%r424], %r402;
	wmma.load.b.sync.aligned.row.m8n32k16.shared.f16 	{%r527, %r528, %r529, %r530, %r531, %r532, %r533, %r534}, [%r433], %r402;
	wmma.mma.sync.aligned.row.row.m8n32k16.f16.f16 {%r535, %r536, %r537, %r538}, {%r502, %r503, %r504, %r505, %r506, %r507, %r508, %r509}, {%r519, %r520, %r521, %r522, %r523, %r524, %r525, %r526}, {%r497, %r498, %r499, %r500};
	wmma.mma.sync.aligned.row.row.m8n32k16.f16.f16 {%r539, %r540, %r541, %r542}, {%r511, %r512, %r513, %r514, %r515, %r516, %r517, %r518}, {%r527, %r528, %r529, %r530, %r531, %r532, %r533, %r534}, {%r535, %r536, %r537, %r538};
	mul.wide.s32 	%rd158, %r1830, 2;
	add.s64 	%rd31, %rd206, %rd158;
	// begin inline asm
	cp.async.ca.shared.global [%r269], [%rd31], 16;

	// end inline asm
	add.s64 	%rd32, %rd31, %rd20;
	// begin inline asm
	cp.async.ca.shared.global [%r270], [%rd32], 16;

	// end inline asm
	add.s64 	%rd33, %rd32, %rd20;
	// begin inline asm
	cp.async.ca.shared.global [%r271], [%rd33], 16;

	// end inline asm
	add.s64 	%rd34, %rd33, %rd20;
	// begin inline asm
	cp.async.ca.shared.global [%r272], [%rd34], 16;

	// end inline asm
	// begin inline asm
	cp.async.commit_group;

	// end inline asm
	// begin inline asm
	cp.async.wait_group 0;

	// end inline asm
	bar.sync 	0;
	add.s32 	%r543, %r401, 4416;
	wmma.load.a.sync.aligned.row.m8n32k16.shared.f16 	{%r544, %r545, %r546, %r547, %r548, %r549, %r550, %r551}, [%r543], %r402;
	add.s32 	%r552, %r401, 4448;
	wmma.load.a.sync.aligned.row.m8n32k16.shared.f16 	{%r553, %r554, %r555, %r556, %r557, %r558, %r559, %r560}, [%r552], %r402;
	wmma.load.b.sync.aligned.row.m8n32k16.shared.f16 	{%r561, %r562, %r563, %r564, %r565, %r566, %r567, %r568}, [%r475], %r402;
	wmma.load.b.sync.aligned.row.m8n32k16.shared.f16 	{%r569, %r570, %r571, %r572, %r573, %r574, %r575, %r576}, [%r484], %r402;
	wmma.mma.sync.aligned.row.row.m8n32k16.f16.f16 {%r577, %r578, %r579, %r580}, {%r544, %r545, %r546, %r547, %r548, %r549, %r550, %r551}, {%r561, %r562, %r563, %r564, %r565, %r566, %r567, %r568}, {%r539, %r540, %r541, %r542};
	wmma.mma.sync.aligned.row.row.m8n32k16.f16.f16 {%r581, %r582, %r583, %r584}, {%r553, %r554, %r555, %r556, %r557, %r558, %r559, %r560}, {%r569, %r570, %r571, %r572, %r573, %r574, %r575, %r576}, {%r577, %r578, %r579, %r580};
	mul.wide.s32 	%rd159, %r1831, 2;
	add.s64 	%rd35, %rd206, %rd159;
	// begin inline asm
	cp.async.ca.shared.global [%r7], [%rd35], 16;

	// end inline asm
	add.s64 	%rd36, %rd35, %rd20;
	// begin inline asm
	cp.async.ca.shared.global [%r274], [%rd36], 16;

	// end inline asm
	add.s64 	%rd37, %rd36, %rd20;
	// begin inline asm
	cp.async.ca.shared.global [%r275], [%rd37], 16;

	// end inline asm
	add.s64 	%rd38, %rd37, %rd20;
	// begin inline asm
	cp.async.ca.shared.global [%r276], [%rd38], 16;

	// end inline asm
	// begin inline asm
	cp.async.commit_group;

	// end inline asm
	// begin inline asm
	cp.async.wait_group 0;

	// end inline asm
	bar.sync 	0;
	add.s32 	%r585, %r401, 256;
	wmma.load.a.sync.aligned.row.m8n32k16.shared.f16 	{%r586, %r587, %r588, %r589, %r590, %r591, %r592, %r593}, [%r585], %r402;
	add.s32 	%r594, %r401, 288;
	wmma.load.a.sync.aligned.row.m8n32k16.shared.f16 	{%r595, %r596, %r597, %r598, %r599, %r600, %r601, %r602}, [%r594], %r402;
	wmma.load.b.sync.aligned.row.m8n32k16.shared.f16 	{%r603, %r604, %r605, %r606, %r607, %r608, %r609, %r610}, [%r424], %r402;
	wmma.load.b.sync.aligned.row.m8n32k16.shared.f16 	{%r611, %r612, %r613, %r614, %r615, %r616, %r617, %r618}, [%r433], %r402;
	wmma.mma.sync.aligned.row.row.m8n32k16.f16.f16 {%r619, %r620, %r621, %r622}, {%r586, %r587, %r588, %r589, %r590, %r591, %r592, %r593}, {%r603, %r604, %r605, %r606, %r607, %r608, %r609, %r610}, {%r581, %r582, %r583, %r584};
	wmma.mma.sync.aligned.row.row.m8n32k16.f16.f16 {%r623, %r624, %r625, %r626}, {%r595, %r596, %r597, %r598, %r599, %r600, %r601, %r602}, {%r611, %r612, %r613, %r614, %r615, %r616, %r617, %r618}, {%r619, %r620, %r621, %r622};
	mul.wide.s32 	%rd160, %r1832, 2;
	add.s64 	%rd39, %rd206, %rd160;
	// begin inline asm
	cp.async.ca.shared.global [%r269], [%rd39], 16;

	// end inline asm
	add.s64 	%rd40, %rd39, %rd20;
	// begin inline asm
	cp.async.ca.shared.global [%r270], [%rd40], 16;

	// end inline asm
	add.s64 	%rd41, %rd40, %rd20;
	// begin inline asm
	cp.async.ca.shared.global [%r271], [%rd41], 16;

	// end inline asm
	add.s64 	%rd42, %rd41, %rd20;
	// begin inline asm
	cp.async.ca.shared.global [%r272], [%rd42], 16;

	// end inline asm
	// begin inline asm
	cp.async.commit_group;

	// end inline asm
	// begin inline asm
	cp.async.wait_group 0;

	// end inline asm
	bar.sync 	0;
	add.s32 	%r627, %r401, 4544;
	wmma.load.a.sync.aligned.row.m8n32k16.shared.f16 	{%r628, %r629, %r630, %r631, %r632, %r633, %r634, %r635}, [%r627], %r402;
	add.s32 	%r636, %r401, 4576;
	wmma.load.a.sync.aligned.row.m8n32k16.shared.f16 	{%r637, %r638, %r639, %r640, %r641, %r642, %r643, %r644}, [%r636], %r402;
	wmma.load.b.sync.aligned.row.m8n32k16.shared.f16 	{%r645, %r646, %r647, %r648, %r649, %r650, %r651, %r652}, [%r475], %r402;
	wmma.load.b.sync.aligned.row.m8n32k16.shared.f16 	{%r653, %r654, %r655, %r656, %r657, %r658, %r659, %r660}, [%r484], %r402;
	wmma.mma.sync.aligned.row.row.m8n32k16.f16.f16 {%r661, %r662, %r663, %r664}, {%r628, %r629, %r630, %r631, %r632, %r633, %r634, %r635}, {%r645, %r646, %r647, %r648, %r649, %r650, %r651, %r652}, {%r623, %r624, %r625, %r626};
	wmma.mma.sync.aligned.row.row.m8n32k16.f16.f16 {%r665, %r666, %r667, %r668}, {%r637, %r638, %r639, %r640, %r641, %r642, %r643, %r644}, {%r653, %r654, %r655, %r656, %r657, %r658, %r659, %r660}, {%r661, %r662, %r663, %r664};
	mul.wide.s32 	%rd161, %r1833, 2;
	add.s64 	%rd43, %rd206, %rd161;
	// begin inline asm
	cp.async.ca.shared.global [%r7], [%rd43], 16;

	// end inline asm
	add.s64 	%rd44, %rd43, %rd20;
	// begin inline asm
	cp.async.ca.shared.global [%r274], [%rd44], 16;

	// end inline asm
	add.s64 	%rd45, %rd44, %rd20;
	// begin inline asm
	cp.async.ca.shared.global [%r275], [%rd45], 16;

	// end inline asm
	add.s64 	%rd46, %rd45, %rd20;
	// begin inline asm
	cp.async.ca.shared.global [%r276], [%rd46], 16;

	// end inline asm
	// begin inline asm
	cp.async.commit_group;

	// end inline asm
	// begin inline asm
	cp.async.wait_group 0;

	// end inline asm
	bar.sync 	0;
	add.s32 	%r669, %r401, 384;
	wmma.load.a.sync.aligned.row.m8n32k16.shared.f16 	{%r670, %r671, %r672, %r673, %r674, %r675, %r676, %r677}, [%r669], %r402;
	add.s32 	%r678, %r401, 416;
	wmma.load.a.sync.aligned.row.m8n32k16.shared.f16 	{%r679, %r680, %r681, %r682, %r683, %r684, %r685, %r686}, [%r678], %r402;
	wmma.load.b.sync.aligned.row.m8n32k16.shared.f16 	{%r687, %r688, %r689, %r690, %r691, %r692, %r693, %r694}, [%r424], %r402;
	wmma.load.b.sync.aligned.row.m8n32k16.shared.f16 	{%r695, %r696, %r697, %r698, %r699, %r700, %r701, %r702}, [%r433], %r402;
	wmma.mma.sync.aligned.row.row.m8n32k16.f16.f16 {%r703, %r704, %r705, %r706}, {%r670, %r671, %r672, %r673, %r674, %r675, %r676, %r677}, {%r687, %r688, %r689, %r690, %r691, %r692, %r693, %r694}, {%r665, %r666, %r667, %r668};
	wmma.mma.sync.aligned.row.row.m8n32k16.f16.f16 {%r707, %r708, %r709, %r710}, {%r679, %r680, %r681, %r682, %r683, %r684, %r685, %r686}, {%r695, %r696, %r697, %r698, %r699, %r700, %r701, %r702}, {%r703, %r704, %r705, %r706};
	mul.wide.s32 	%rd162, %r1834, 2;
	add.s64 	%rd47, %rd206, %rd162;
	// begin inline asm
	cp.async.ca.shared.global [%r269], [%rd47], 16;

	// end inline asm
	add.s64 	%rd48, %rd47, %rd20;
	// begin inline asm
	cp.async.ca.shared.global [%r270], [%rd48], 16;

	// end inline asm
	add.s64 	%rd49, %rd48, %rd20;
	// begin inline asm
	cp.async.ca.shared.global [%r271], [%rd49], 16;

	// end inline asm
	add.s64 	%rd50, %rd49, %rd20;
	// begin inline asm
	cp.async.ca.shared.global [%r272], [%rd50], 16;

	// end inline asm
	// begin inline asm
	cp.async.commit_group;

	// end inline asm
	// begin inline asm
	cp.async.wait_group 0;

	// end inline asm
	bar.sync 	0;
	add.s32 	%r711, %r401, 4672;
	wmma.load.a.sync.aligned.row.m8n32k16.shared.f16 	{%r712, %r713, %r714, %r715, %r716, %r717, %r718, %r719}, [%r711], %r402;
	add.s32 	%r720, %r401, 4704;
	wmma.load.a.sync.aligned.row.m8n32k16.shared.f16 	{%r721, %r722, %r723, %r724, %r725, %r726, %r727, %r728}, [%r720], %r402;
	wmma.load.b.sync.aligned.row.m8n32k16.shared.f16 	{%r729, %r730, %r731, %r732, %r733, %r734, %r735, %r736}, [%r475], %r402;
	wmma.load.b.sync.aligned.row.m8n32k16.shared.f16 	{%r737, %r738, %r739, %r740, %r741, %r742, %r743, %r744}, [%r484], %r402;
	wmma.mma.sync.aligned.row.row.m8n32k16.f16.f16 {%r745, %r746, %r747, %r748}, {%r712, %r713, %r714, %r715, %r716, %r717, %r718, %r719}, {%r729, %r730, %r731, %r732, %r733, %r734, %r735, %r736}, {%r707, %r708, %r709, %r710};
	wmma.mma.sync.aligned.row.row.m8n32k16.f16.f16 {%r749, %r750, %r751, %r752}, {%r721, %r722, %r723, %r724, %r725, %r726, %r727, %r728}, {%r737, %r738, %r739, %r740, %r741, %r742, %r743, %r744}, {%r745, %r746, %r747, %r748};
	add.s64 	%rd51, %rd210, -512;
	// begin inline asm
	cp.async.ca.shared.global [%r177], [%rd51], 16;

	// end inline asm
	mul.wide.s32 	%rd163, %r1835, 2;
	add.s64 	%rd52, %rd206, %rd163;
	// begin inline asm
	cp.async.ca.shared.global [%r7], [%rd52], 16;

	// end inline asm
	add.s64 	%rd53, %rd52, %rd20;
	// begin inline asm
	cp.async.ca.shared.global [%r274], [%rd53], 16;

	// end inline asm
	add.s64 	%rd54, %rd53, %rd20;
	// begin inline asm
	cp.async.ca.shared.global [%r275], [%rd54], 16;

	// end inline asm
	add.s64 	%rd55, %rd54, %rd20;
	// begin inline asm
	cp.async.ca.shared.global [%r276], [%rd55], 16;

	// end inline asm
	// begin inline asm
	cp.async.commit_group;

	// end inline asm
	// begin inline asm
	cp.async.wait_group 0;

	// end inline asm
	bar.sync 	0;
	wmma.load.a.sync.aligned.row.m8n32k16.shared.f16 	{%r753, %r754, %r755, %r756, %r757, %r758, %r759, %r760}, [%r401], %r402;
	wmma.load.a.sync.aligned.row.m8n32k16.shared.f16 	{%r761, %r762, %r763, %r764, %r765, %r766, %r767, %r768}, [%r411], %r402;
	wmma.load.b.sync.aligned.row.m8n32k16.shared.f16 	{%r769, %r770, %r771, %r772, %r773, %r774, %r775, %r776}, [%r424], %r402;
	wmma.load.b.sync.aligned.row.m8n32k16.shared.f16 	{%r777, %r778, %r779, %r780, %r781, %r782, %r783, %r784}, [%r433], %r402;
	wmma.mma.sync.aligned.row.row.m8n32k16.f16.f16 {%r785, %r786, %r787, %r788}, {%r753, %r754, %r755, %r756, %r757, %r758, %r759, %r760}, {%r769, %r770, %r771, %r772, %r773, %r774, %r775, %r776}, {%r749, %r750, %r751, %r752};
	wmma.mma.sync.aligned.row.row.m8n32k16.f16.f16 {%r789, %r790, %r791, %r792}, {%r761, %r762, %r763, %r764, %r765, %r766, %r767, %r768}, {%r777, %r778, %r779, %r780, %r781, %r782, %r783, %r784}, {%r785, %r786, %r787, %r788};
	mul.wide.s32 	%rd164, %r1836, 2;
	add.s64 	%rd56, %rd206, %rd164;
	// begin inline asm
	cp.async.ca.shared.global [%r269], [%rd56], 16;

	// end inline asm
	add.s64 	%rd57, %rd56, %rd20;
	// begin inline asm
	cp.async.ca.shared.global [%r270], [%rd57], 16;

	// end inline asm
	add.s64 	%rd58, %rd57, %rd20;
	// begin inline asm
	cp.async.ca.shared.global [%r271], [%rd58], 16;

	// end inline asm
	add.s64 	%rd59, %rd58, %rd20;
	// begin inline asm
	cp.async.ca.shared.global [%r272], [%rd59], 16;

	// end inline asm
	// begin inline asm
	cp.async.commit_group;

	// end inline asm
	// begin inline asm
	cp.async.wait_group 0;

	// end inline asm
	bar.sync 	0;
	wmma.load.a.sync.aligned.row.m8n32k16.shared.f16 	{%r793, %r794, %r795, %r796, %r797, %r798, %r799, %r800}, [%r457], %r402;
	wmma.load.a.sync.aligned.row.m8n32k16.shared.f16 	{%r801, %r802, %r803, %r804, %r805, %r806, %r807, %r808}, [%r466], %r402;
	wmma.load.b.sync.aligned.row.m8n32k16.shared.f16 	{%r809, %r810, %r811, %r812, %r813, %r814, %r815, %r816}, [%r475], %r402;
	wmma.load.b.sync.aligned.row.m8n32k16.shared.f16 	{%r817, %r818, %r819, %r820, %r821, %r822, %r823, %r824}, [%r484], %r402;
	wmma.mma.sync.aligned.row.row.m8n32k16.f16.f16 {%r825, %r826, %r827, %r828}, {%r793, %r794, %r795, %r796, %r797, %r798, %r799, %r800}, {%r809, %r810, %r811, %r812, %r813, %r814, %r815, %r816}, {%r789, %r790, %r791, %r792};
	wmma.mma.sync.aligned.row.row.m8n32k16.f16.f16 {%r829, %r830, %r831, %r832}, {%r801, %r802, %r803, %r804, %r805, %r806, %r807, %r808}, {%r817, %r818, %r819, %r820, %r821, %r822, %r823, %r824}, {%r825, %r826, %r827, %r828};
	mul.wide.s32 	%rd165, %r1837, 2;
	add.s64 	%rd60, %rd206, %rd165;
	// begin inline asm
	cp.async.ca.shared.global [%r7], [%rd60], 16;

	// end inline asm
	add.s64 	%rd61, %rd60, %rd20;
	// begin inline asm
	cp.async.ca.shared.global [%r274], [%rd61], 16;

	// end inline asm
	add.s64 	%rd62, %rd61, %rd20;
	// begin inline asm
	cp.async.ca.shared.global [%r275], [%rd62], 16;

	// end inline asm
	add.s64 	%rd63, %rd62, %rd20;
	// begin inline asm
	cp.async.ca.shared.global [%r276], [%rd63], 16;

	// end inline asm
	// begin inline asm
	cp.async.commit_group;

	// end inline asm
	// begin inline asm
	cp.async.wait_group 0;

	// end inline asm
	bar.sync 	0;
	wmma.load.a.sync.aligned.row.m8n32k16.shared.f16 	{%r833, %r834, %r835, %r836, %r837, %r838, %r839, %r840}, [%r501], %r402;
	wmma.load.a.sync.aligned.row.m8n32k16.shared.f16 	{%r841, %r842, %r843, %r844, %r845, %r846, %r847, %r848}, [%r510], %r402;
	wmma.load.b.sync.aligned.row.m8n32k16.shared.f16 	{%r849, %r850, %r851, %r852, %r853, %r854, %r855, %r856}, [%r424], %r402;
	wmma.load.b.sync.aligned.row.m8n32k16.shared.f16 	{%r857, %r858, %r859, %r860, %r861, %r862, %r863, %r864}, [%r433], %r402;
	wmma.mma.sync.aligned.row.row.m8n32k16.f16.f16 {%r865, %r866, %r867, %r868}, {%r833, %r834, %r835, %r836, %r837, %r838, %r839, %r840}, {%r849, %r850, %r851, %r852, %r853, %r854, %r855, %r856}, {%r829, %r830, %r831, %r832};
	wmma.mma.sync.aligned.row.row.m8n32k16.f16.f16 {%r869, %r870, %r871, %r872}, {%r841, %r842, %r843, %r844, %r845, %r846, %r847, %r848}, {%r857, %r858, %r859, %r860, %r861, %r862, %r863, %r864}, {%r865, %r866, %r867, %r868};
	mul.wide.s32 	%rd166, %r1838, 2;
	add.s64 	%rd64, %rd206, %rd166;
	// begin inline asm
	cp.async.ca.shared.global [%r269], [%rd64], 16;

	// end inline asm
	add.s64 	%rd65, %rd64, %rd20;
	// begin inline asm
	cp.async.ca.shared.global [%r270], [%rd65], 16;

	// end inline asm
	add.s64 	%rd66, %rd65, %rd20;
	// begin inline asm
	cp.async.ca.shared.global [%r271], [%rd66], 16;

	// end inline asm
	add.s64 	%rd67, %rd66, %rd20;
	// begin inline asm
	cp.async.ca.shared.global [%r272], [%rd67], 16;

	// end inline asm
	// begin inline asm
	cp.async.commit_group;

	// end inline asm
	// begin inline asm
	cp.async.wait_group 0;

	// end inline asm
	bar.sync 	0;
	wmma.load.a.sync.aligned.row.m8n32k16.shared.f16 	{%r873, %r874, %r875, %r876, %r877, %r878, %r879, %r880}, [%r543], %r402;
	wmma.load.a.sync.aligned.row.m8n32k16.shared.f16 	{%r881, %r882, %r883, %r884, %r885, %r886, %r887, %r888}, [%r552], %r402;
	wmma.load.b.sync.aligned.row.m8n32k16.shared.f16 	{%r889, %r890, %r891, %r892, %r893, %r894, %r895, %r896}, [%r475], %r402;
	wmma.load.b.sync.aligned.row.m8n32k16.shared.f16 	{%r897, %r898, %r899, %r900, %r901, %r902, %r903, %r904}, [%r484], %r402;
	wmma.mma.sync.aligned.row.row.m8n32k16.f16.f16 {%r905, %r906, %r907, %r908}, {%r873, %r874, %r875, %r876, %r877, %r878, %r879, %r880}, {%r889, %r890, %r891, %r892, %r893, %r894, %r895, %r896}, {%r869, %r870, %r871, %r872};
	wmma.mma.sync.aligned.row.row.m8n32k16.f16.f16 {%r909, %r910, %r911, %r912}, {%r881, %r882, %r883, %r884, %r885, %r886, %r887, %r888}, {%r897, %r898, %r899, %r900, %r901, %r902, %r903, %r904}, {%r905, %r906, %r907, %r908};
	mul.wide.s32 	%rd167, %r1839, 2;
	add.s64 	%rd68, %rd206, %rd167;
	// begin inline asm
	cp.async.ca.shared.global [%r7], [%rd68], 16;

	// end inline asm
	add.s64 	%rd69, %rd68, %rd20;
	// begin inline asm
	cp.async.ca.shared.global [%r274], [%rd69], 16;

	// end inline asm
	add.s64 	%rd70, %rd69, %rd20;
	// begin inline asm
	cp.async.ca.shared.global [%r275], [%rd70], 16;

	// end inline asm
	add.s64 	%rd71, %rd70, %rd20;
	// begin inline asm
	cp.async.ca.shared.global [%r276], [%rd71], 16;

	// end inline asm
	// begin inline asm
	cp.async.commit_group;

	// end inline asm
	// begin inline asm
	cp.async.wait_group 0;

	// end inline asm
	bar.sync 	0;
	wmma.load.a.sync.aligned.row.m8n32k16.shared.f16 	{%r913, %r914, %r915, %r916, %r917, %r918, %r919, %r920}, [%r585], %r402;
	wmma.load.a.sync.aligned.row.m8n32k16.shared.f16 	{%r921, %r922, %r923, %r924, %r925, %r926, %r927, %r928}, [%r594], %r402;
	wmma.load.b.sync.aligned.row.m8n32k16.shared.f16 	{%r929, %r930, %r931, %r932, %r933, %r934, %r935, %r936}, [%r424], %r402;
	wmma.load.b.sync.aligned.row.m8n32k16.shared.f16 	{%r937, %r938, %r939, %r940, %r941, %r942, %r943, %r944}, [%r433], %r402;
	wmma.mma.sync.aligned.row.row.m8n32k16.f16.f16 {%r945, %r946, %r947, %r948}, {%r913, %r914, %r915, %r916, %r917, %r918, %r919, %r920}, {%r929, %r930, %r931, %r932, %r933, %r934, %r935, %r936}, {%r909, %r910, %r911, %r912};
	wmma.mma.sync.aligned.row.row.m8n32k16.f16.f16 {%r949, %r950, %r951, %r952}, {%r921, %r922, %r923, %r924, %r925, %r926, %r927, %r928}, {%r937, %r938, %r939, %r940, %r941, %r942, %r943, %r944}, {%r945, %r946, %r947, %r948};
	mul.wide.s32 	%rd168, %r1840, 2;
	add.s64 	%rd72, %rd206, %rd168;
	// begin inline asm
	cp.async.ca.shared.global [%r269], [%rd72], 16;

	// end inline asm
	add.s64 	%rd73, %rd72, %rd20;
	// begin inline asm
	cp.async.ca.shared.global [%r270], [%rd73], 16;

	// end inline asm
	add.s64 	%rd74, %rd73, %rd20;
	// begin inline asm
	cp.async.ca.shared.global [%r271], [%rd74], 16;

	// end inline asm
	add.s64 	%rd75, %rd74, %rd20;
	// begin inline asm
	cp.async.ca.shared.global [%r272], [%rd75], 16;

	// end inline asm
	// begin inline asm
	cp.async.commit_group;

	// end inline asm
	// begin inline asm
	cp.async.wait_group 0;

	// end inline asm
	bar.sync 	0;
	wmma.load.a.sync.aligned.row.m8n32k16.shared.f16 	{%r953, %r954, %r955, %r956, %r957, %r958, %r959, %r960}, [%r627], %r402;
	wmma.load.a.sync.aligned.row.m8n32k16.shared.f16 	{%r961, %r962, %r963, %r964, %r965, %r966, %r967, %r968}, [%r636], %r402;
	wmma.load.b.sync.aligned.row.m8n32k16.shared.f16 	{%r969, %r970, %r971, %r972, %r973, %r974, %r975, %r976}, [%r475], %r402;
	wmma.load.b.sync.aligned.row.m8n32k16.shared.f16 	{%r977, %r978, %r979, %r980, %r981, %r982, %r983, %r984}, [%r484], %r402;
	wmma.mma.sync.aligned.row.row.m8n32k16.f16.f16 {%r985, %r986, %r987, %r988}, {%r953, %r954, %r955, %r956, %r957, %r958, %r959, %r960}, {%r969, %r970, %r971, %r972, %r973, %r974, %r975, %r976}, {%r949, %r950, %r951, %r952};
	wmma.mma.sync.aligned.row.row.m8n32k16.f16.f16 {%r989, %r990, %r991, %r992}, {%r961, %r962, %r963, %r964, %r965, %r966, %r967, %r968}, {%r977, %r978, %r979, %r980, %r981, %r982, %r983, %r984}, {%r985, %r986, %r987, %r988};
	mul.wide.s32 	%rd169, %r1841, 2;
	add.s64 	%rd76, %rd206, %rd169;
	// begin inline asm
	cp.async.ca.shared.global [%r7], [%rd76], 16;

	// end inline asm
	add.s64 	%rd77, %rd76, %rd20;
	// begin inline asm
	cp.async.ca.shared.global [%r274], [%rd77], 16;

	// end inline asm
	add.s64 	%rd78, %rd77, %rd20;
	// begin inline asm
	cp.async.ca.shared.global [%r275], [%rd78], 16;

	// end inline asm
	add.s64 	%rd79, %rd78, %rd20;
	// begin inline asm
	cp.async.ca.shared.global [%r276], [%rd79], 16;

	// end inline asm
	// begin inline asm
	cp.async.commit_group;

	// end inline asm
	// begin inline asm
	cp.async.wait_group 0;

	// end inline asm
	bar.sync 	0;
	wmma.load.a.sync.aligned.row.m8n32k16.shared.f16 	{%r993, %r994, %r995, %r996, %r997, %r998, %r999, %r1000}, [%r669], %r402;
	wmma.load.a.sync.aligned.row.m8n32k16.shared.f16 	{%r1001, %r1002, %r1003, %r1004, %r1005, %r1006, %r1007, %r1008}, [%r678], %r402;
	wmma.load.b.sync.aligned.row.m8n32k16.shared.f16 	{%r1009, %r1010, %r1011, %r1012, %r1013, %r1014, %r1015, %r1016}, [%r424], %r402;
	wmma.load.b.sync.aligned.row.m8n32k16.shared.f16 	{%r1017, %r1018, %r1019, %r1020, %r1021, %r1022, %r1023, %r1024}, [%r433], %r402;
	wmma.mma.sync.aligned.row.row.m8n32k16.f16.f16 {%r1025, %r1026, %r1027, %r1028}, {%r993, %r994, %r995, %r996, %r997, %r998, %r999, %r1000}, {%r1009, %r1010, %r1011, %r1012, %r1013, %r1014, %r1015, %r1016}, {%r989, %r990, %r991, %r992};
	wmma.mma.sync.aligned.row.row.m8n32k16.f16.f16 {%r1029, %r1030, %r1031, %r1032}, {%r1001, %r1002, %r1003, %r1004, %r1005, %r1006, %r1007, %r1008}, {%r1017, %r1018, %r1019, %r1020, %r1021, %r1022, %r1023, %r1024}, {%r1025, %r1026, %r1027, %r1028};
	mul.wide.s32 	%rd170, %r1842, 2;
	add.s64 	%rd80, %rd206, %rd170;
	// begin inline asm
	cp.async.ca.shared.global [%r269], [%rd80], 16;

	// end inline asm
	add.s64 	%rd81, %rd80, %rd20;
	// begin inline asm
	cp.async.ca.shared.global [%r270], [%rd81], 16;

	// end inline asm
	add.s64 	%rd82, %rd81, %rd20;
	// begin inline asm
	cp.async.ca.shared.global [%r271], [%rd82], 16;

	// end inline asm
	add.s64 	%rd83, %rd82, %rd20;
	// begin inline asm
	cp.async.ca.shared.global [%r272], [%rd83], 16;

	// end inline asm
	// begin inline asm
	cp.async.commit_group;

	// end inline asm
	// begin inline asm
	cp.async.wait_group 0;

	// end inline asm
	bar.sync 	0;
	wmma.load.a.sync.aligned.row.m8n32k16.shared.f16 	{%r1033, %r1034, %r1035, %r1036, %r1037, %r1038, %r1039, %r1040}, [%r711], %r402;
	wmma.load.a.sync.aligned.row.m8n32k16.shared.f16 	{%r1041, %r1042, %r1043, %r1044, %r1045, %r1046, %r1047, %r1048}, [%r720], %r402;
	wmma.load.b.sync.aligned.row.m8n32k16.shared.f16 	{%r1049, %r1050, %r1051, %r1052, %r1053, %r1054, %r1055, %r1056}, [%r475], %r402;
	wmma.load.b.sync.aligned.row.m8n32k16.shared.f16 	{%r1057, %r1058, %r1059, %r1060, %r1061, %r1062, %r1063, %r1064}, [%r484], %r402;
	wmma.mma.sync.aligned.row.row.m8n32k16.f16.f16 {%r1065, %r1066, %r1067, %r1068}, {%r1033, %r1034, %r1035, %r1036, %r1037, %r1038, %r1039, %r1040}, {%r1049, %r1050, %r1051, %r1052, %r1053, %r1054, %r1055, %r1056}, {%r1029, %r1030, %r1031, %r1032};
	wmma.mma.sync.aligned.row.row.m8n32k16.f16.f16 {%r1069, %r1070, %r1071, %r1072}, {%r1041, %r1042, %r1043, %r1044, %r1045, %r1046, %r1047, %r1048}, {%r1057, %r1058, %r1059, %r1060, %r1061, %r1062, %r1063, %r1064}, {%r1065, %r1066, %r1067, %r1068};
	// begin inline asm
	cp.async.ca.shared.global [%r177], [%rd210], 16;

	// end inline asm
	mul.wide.s32 	%rd171, %r1843, 2;
	add.s64 	%rd85, %rd206, %rd171;
	// begin inline asm
	cp.async.ca.shared.global [%r7], [%rd85], 16;

	// end inline asm
	add.s64 	%rd86, %rd85, %rd20;
	// begin inline asm
	cp.async.ca.shared.global [%r274], [%rd86], 16;

	// end inline asm
	add.s64 	%rd87, %rd86, %rd20;
	// begin inline asm
	cp.async.ca.shared.global [%r275], [%rd87], 16;

	// end inline asm
	add.s64 	%rd88, %rd87, %rd20;
	// begin inline asm
	cp.async.ca.shared.global [%r276], [%rd88], 16;

	// end inline asm
	// begin inline asm
	cp.async.commit_group;

	// end inline asm
	// begin inline asm
	cp.async.wait_group 0;

	// end inline asm
	bar.sync 	0;
	wmma.load.a.sync.aligned.row.m8n32k16.shared.f16 	{%r1073, %r1074, %r1075, %r1076, %r1077, %r1078, %r1079, %r1080}, [%r401], %r402;
	wmma.load.a.sync.aligned.row.m8n32k16.shared.f16 	{%r1081, %r1082, %r1083, %r1084, %r1085, %r1086, %r1087, %r1088}, [%r411], %r402;
	wmma.load.b.sync.aligned.row.m8n32k16.shared.f16 	{%r1089, %r1090, %r1091, %r1092, %r1093, %r1094, %r1095, %r1096}, [%r424], %r402;
	wmma.load.b.sync.aligned.row.m8n32k16.shared.f16 	{%r1097, %r1098, %r1099, %r1100, %r1101, %r1102, %r1103, %r1104}, [%r433], %r402;
	wmma.mma.sync.aligned.row.row.m8n32k16.f16.f16 {%r1105, %r1106, %r1107, %r1108}, {%r1073, %r1074, %r1075, %r1076, %r1077, %r1078, %r1079, %r1080}, {%r1089, %r1090, %r1091, %r1092, %r1093, %r1094, %r1095, %r1096}, {%r1069, %r1070, %r1071, %r1072};
	wmma.mma.sync.aligned.row.row.m8n32k16.f16.f16 {%r1109, %r1110, %r1111, %r1112}, {%r1081, %r1082, %r1083, %r1084, %r1085, %r1086, %r1087, %r1088}, {%r1097, %r1098, %r1099, %r1100, %r1101, %r1102, %r1103, %r1104}, {%r1105, %r1106, %r1107, %r1108};
	mul.wide.s32 	%rd172, %r1844, 2;
	add.s64 	%rd89, %rd206, %rd172;
	// begin inline asm
	cp.async.ca.shared.global [%r269], [%rd89], 16;

	// end inline asm
	add.s64 	%rd90, %rd89, %rd20;
	// begin inline asm
	cp.async.ca.shared.global [%r270], [%rd90], 16;

	// end inline asm
	add.s64 	%rd91, %rd90, %rd20;
	// begin inline asm
	cp.async.ca.shared.global [%r271], [%rd91], 16;

	// end inline asm
	add.s64 	%rd92, %rd91, %rd20;
	// begin inline asm
	cp.async.ca.shared.global [%r272], [%rd92], 16;

	// end inline asm
	// begin inline asm
	cp.async.commit_group;

	// end inline asm
	// begin inline asm
	cp.async.wait_group 0;

	// end inline asm
	bar.sync 	0;
	wmma.load.a.sync.aligned.row.m8n32k16.shared.f16 	{%r1113, %r1114, %r1115, %r1116, %r1117, %r1118, %r1119, %r1120}, [%r457], %r402;
	wmma.load.a.sync.aligned.row.m8n32k16.shared.f16 	{%r1121, %r1122, %r1123, %r1124, %r1125, %r1126, %r1127, %r1128}, [%r466], %r402;
	wmma.load.b.sync.aligned.row.m8n32k16.shared.f16 	{%r1129, %r1130, %r1131, %r1132, %r1133, %r1134, %r1135, %r1136}, [%r475], %r402;
	wmma.load.b.sync.aligned.row.m8n32k16.shared.f16 	{%r1137, %r1138, %r1139, %r1140, %r1141, %r1142, %r1143, %r1144}, [%r484], %r402;
	wmma.mma.sync.aligned.row.row.m8n32k16.f16.f16 {%r1145, %r1146, %r1147, %r1148}, {%r1113, %r1114, %r1115, %r1116, %r1117, %r1118, %r1119, %r1120}, {%r1129, %r1130, %r1131, %r1132, %r1133, %r1134, %r1135, %r1136}, {%r1109, %r1110, %r1111, %r1112};
	wmma.mma.sync.aligned.row.row.m8n32k16.f16.f16 {%r1149, %r1150, %r1151, %r1152}, {%r1121, %r1122, %r1123, %r1124, %r1125, %r1126, %r1127, %r1128}, {%r1137, %r1138, %r1139, %r1140, %r1141, %r1142, %r1143, %r1144}, {%r1145, %r1146, %r1147, %r1148};
	mul.wide.s32 	%rd173, %r1845, 2;
	add.s64 	%rd93, %rd206, %rd173;
	// begin inline asm
	cp.async.ca.shared.global [%r7], [%rd93], 16;

	// end inline asm
	add.s64 	%rd94, %rd93, %rd20;
	// begin inline asm
	cp.async.ca.shared.global [%r274], [%rd94], 16;

	// end inline asm
	add.s64 	%rd95, %rd94, %rd20;
	// begin inline asm
	cp.async.ca.shared.global [%r275], [%rd95], 16;

	// end inline asm
	add.s64 	%rd96, %rd95, %rd20;
	// begin inline asm
	cp.async.ca.shared.global [%r276], [%rd96], 16;

	// end inline asm
	// begin inline asm
	cp.async.commit_group;

	// end inline asm
	// begin inline asm
	cp.async.wait_group 0;

	// end inline asm
	bar.sync 	0;
	wmma.load.a.sync.aligned.row.m8n32k16.shared.f16 	{%r1153, %r1154, %r1155, %r1156, %r1157, %r1158, %r1159, %r1160}, [%r501], %r402;
	wmma.load.a.sync.aligned.row.m8n32k16.shared.f16 	{%r1161, %r1162, %r1163, %r1164, %r1165, %r1166, %r1167, %r1168}, [%r510], %r402;
	wmma.load.b.sync.aligned.row.m8n32k16.shared.f16 	{%r1169, %r1170, %r1171, %r1172, %r1173, %r1174, %r1175, %r1176}, [%r424], %r402;
	wmma.load.b.sync.aligned.row.m8n32k16.shared.f16 	{%r1177, %r1178, %r1179, %r1180, %r1181, %r1182, %r1183, %r1184}, [%r433], %r402;
	wmma.mma.sync.aligned.row.row.m8n32k16.f16.f16 {%r1185, %r1186, %r1187, %r1188}, {%r1153, %r1154, %r1155, %r1156, %r1157, %r1158, %r1159, %r1160}, {%r1169, %r1170, %r1171, %r1172, %r1173, %r1174, %r1175, %r1176}, {%r1149, %r1150, %r1151, %r1152};
	wmma.mma.sync.aligned.row.row.m8n32k16.f16.f16 {%r1189, %r1190, %r1191, %r1192}, {%r1161, %r1162, %r1163, %r1164, %r1165, %r1166, %r1167, %r1168}, {%r1177, %r1178, %r1179, %r1180, %r1181, %r1182, %r1183, %r1184}, {%r1185, %r1186, %r1187, %r1188};
	mul.wide.s32 	%rd174, %r1846, 2;
	add.s64 	%rd97, %rd206, %rd174;
	// begin inline asm
	cp.async.ca.shared.global [%r269], [%rd97], 16;

	// end inline asm
	add.s64 	%rd98, %rd97, %rd20;
	// begin inline asm
	cp.async.ca.shared.global [%r270], [%rd98], 16;

	// end inline asm
	add.s64 	%rd99, %rd98, %rd20;
	// begin inline asm
	cp.async.ca.shared.global [%r271], [%rd99], 16;

	// end inline asm
	add.s64 	%rd100, %rd99, %rd20;
	// begin inline asm
	cp.async.ca.shared.global [%r272], [%rd100], 16;

	// end inline asm
	// begin inline asm
	cp.async.commit_group;

	// end inline asm
	// begin inline asm
	cp.async.wait_group 0;

	// end inline asm
	bar.sync 	0;
	wmma.load.a.sync.aligned.row.m8n32k16.shared.f16 	{%r1193, %r1194, %r1195, %r1196, %r1197, %r1198, %r1199, %r1200}, [%r543], %r402;
	wmma.load.a.sync.aligned.row.m8n32k16.shared.f16 	{%r1201, %r1202, %r1203, %r1204, %r1205, %r1206, %r1207, %r1208}, [%r552], %r402;
	wmma.load.b.sync.aligned.row.m8n32k16.shared.f16 	{%r1209, %r1210, %r1211, %r1212, %r1213, %r1214, %r1215, %r1216}, [%r475], %r402;
	wmma.load.b.sync.aligned.row.m8n32k16.shared.f16 	{%r1217, %r1218, %r1219, %r1220, %r1221, %r1222, %r1223, %r1224}, [%r484], %r402;
	wmma.mma.sync.aligned.row.row.m8n32k16.f16.f16 {%r1225, %r1226, %r1227, %r1228}, {%r1193, %r1194, %r1195, %r1196, %r1197, %r1198, %r1199, %r1200}, {%r1209, %r1210, %r1211, %r1212, %r1213, %r1214, %r1215, %r1216}, {%r1189, %r1190, %r1191, %r1192};
	wmma.mma.sync.aligned.row.row.m8n32k16.f16.f16 {%r1229, %r1230, %r1231, %r1232}, {%r1201, %r1202, %r1203, %r1204, %r1205, %r1206, %r1207, %r1208}, {%r1217, %r1218, %r1219, %r1220, %r1221, %r1222, %r1223, %r1224}, {%r1225, %r1226, %r1227, %r1228};
	mul.wide.s32 	%rd175, %r1847, 2;
	add.s64 	%rd101, %rd206, %rd175;
	// begin inline asm
	cp.async.ca.shared.global [%r7], [%rd101], 16;

	// end inline asm
	add.s64 	%rd102, %rd101, %rd20;
	// begin inline asm
	cp.async.ca.shared.global [%r274], [%rd102], 16;

	// end inline asm
	add.s64 	%rd103, %rd102, %rd20;
	// begin inline asm
	cp.async.ca.shared.global [%r275], [%rd103], 16;

	// end inline asm
	add.s64 	%rd104, %rd103, %rd20;
	// begin inline asm
	cp.async.ca.shared.global [%r276], [%rd104], 16;

	// end inline asm
	// begin inline asm
	cp.async.commit_group;

	// end inline asm
	// begin inline asm
	cp.async.wait_group 0;

	// end inline asm
	bar.sync 	0;
	wmma.load.a.sync.aligned.row.m8n32k16.shared.f16 	{%r1233, %r1234, %r1235, %r1236, %r1237, %r1238, %r1239, %r1240}, [%r585], %r402;
	wmma.load.a.sync.aligned.row.m8n32k16.shared.f16 	{%r1241, %r1242, %r1243, %r1244, %r1245, %r1246, %r1247, %r1248}, [%r594], %r402;
	wmma.load.b.sync.aligned.row.m8n32k16.shared.f16 	{%r1249, %r1250, %r1251, %r1252, %r1253, %r1254, %r1255, %r1256}, [%r424], %r402;
	wmma.load.b.sync.aligned.row.m8n32k16.shared.f16 	{%r1257, %r1258, %r1259, %r1260, %r1261, %r1262, %r1263, %r1264}, [%r433], %r402;
	wmma.mma.sync.aligned.row.row.m8n32k16.f16.f16 {%r1265, %r1266, %r1267, %r1268}, {%r1233, %r1234, %r1235, %r1236, %r1237, %r1238, %r1239, %r1240}, {%r1249, %r1250, %r1251, %r1252, %r1253, %r1254, %r1255, %r1256}, {%r1229, %r1230, %r1231, %r1232};
	wmma.mma.sync.aligned.row.row.m8n32k16.f16.f16 {%r1269, %r1270, %r1271, %r1272}, {%r1241, %r1242, %r1243, %r1244, %r1245, %r1246, %r1247, %r1248}, {%r1257, %r1258, %r1259, %r1260, %r1261, %r1262, %r1263, %r1264}, {%r1265, %r1266, %r1267, %r1268};
	mul.wide.s32 	%rd176, %r1848, 2;
	add.s64 	%rd105, %rd206, %rd176;
	// begin inline asm
	cp.async.ca.shared.global [%r269], [%rd105], 16;

	// end inline asm
	add.s64 	%rd106, %rd105, %rd20;
	// begin inline asm
	cp.async.ca.shared.global [%r270], [%rd106], 16;

	// end inline asm
	add.s64 	%rd107, %rd106, %rd20;
	// begin inline asm
	cp.async.ca.shared.global [%r271], [%rd107], 16;

	// end inline asm
	add.s64 	%rd108, %rd107, %rd20;
	// begin inline asm
	cp.async.ca.shared.global [%r272], [%rd108], 16;

	// end inline asm
	// begin inline asm
	cp.async.commit_group;

	// end inline asm
	// begin inline asm
	cp.async.wait_group 0;

	// end inline asm
	bar.sync 	0;
	wmma.load.a.sync.aligned.row.m8n32k16.shared.f16 	{%r1273, %r1274, %r1275, %r1276, %r1277, %r1278, %r1279, %r1280}, [%r627], %r402;
	wmma.load.a.sync.aligned.row.m8n32k16.shared.f16 	{%r1281, %r1282, %r1283, %r1284, %r1285, %r1286, %r1287, %r1288}, [%r636], %r402;
	wmma.load.b.sync.aligned.row.m8n32k16.shared.f16 	{%r1289, %r1290, %r1291, %r1292, %r1293, %r1294, %r1295, %r1296}, [%r475], %r402;
	wmma.load.b.sync.aligned.row.m8n32k16.shared.f16 	{%r1297, %r1298, %r1299, %r1300, %r1301, %r1302, %r1303, %r1304}, [%r484], %r402;
	wmma.mma.sync.aligned.row.row.m8n32k16.f16.f16 {%r1305, %r1306, %r1307, %r1308}, {%r1273, %r1274, %r1275, %r1276, %r1277, %r1278, %r1279, %r1280}, {%r1289, %r1290, %r1291, %r1292, %r1293, %r1294, %r1295, %r1296}, {%r1269, %r1270, %r1271, %r1272};
	wmma.mma.sync.aligned.row.row.m8n32k16.f16.f16 {%r1309, %r1310, %r1311, %r1312}, {%r1281, %r1282, %r1283, %r1284, %r1285, %r1286, %r1287, %r1288}, {%r1297, %r1298, %r1299, %r1300, %r1301, %r1302, %r1303, %r1304}, {%r1305, %r1306, %r1307, %r1308};
	mul.wide.s32 	%rd177, %r1849, 2;
	add.s64 	%rd109, %rd206, %rd177;
	// begin inline asm
	cp.async.ca.shared.global [%r7], [%rd109], 16;

	// end inline asm
	add.s64 	%rd110, %rd109, %rd20;
	// begin inline asm
	cp.async.ca.shared.global [%r274], [%rd110], 16;

	// end inline asm
	add.s64 	%rd111, %rd110, %rd20;
	// begin inline asm
	cp.async.ca.shared.global [%r275], [%rd111], 16;

	// end inline asm
	add.s64 	%rd112, %rd111, %rd20;
	// begin inline asm
	cp.async.ca.shared.global [%r276], [%rd112], 16;

	// end inline asm
	// begin inline asm
	cp.async.commit_group;

	// end inline asm
	// begin inline asm
	cp.async.wait_group 0;

	// end inline asm
	bar.sync 	0;
	wmma.load.a.sync.aligned.row.m8n32k16.shared.f16 	{%r1313, %r1314, %r1315, %r1316, %r1317, %r1318, %r1319, %r1320}, [%r669], %r402;
	wmma.load.a.sync.aligned.row.m8n32k16.shared.f16 	{%r1321, %r1322, %r1323, %r1324, %r1325, %r1326, %r1327, %r1328}, [%r678], %r402;
	wmma.load.b.sync.aligned.row.m8n32k16.shared.f16 	{%r1329, %r1330, %r1331, %r1332, %r1333, %r1334, %r1335, %r1336}, [%r424], %r402;
	wmma.load.b.sync.aligned.row.m8n32k16.shared.f16 	{%r1337, %r1338, %r1339, %r1340, %r1341, %r1342, %r1343, %r1344}, [%r433], %r402;
	wmma.mma.sync.aligned.row.row.m8n32k16.f16.f16 {%r1345, %r1346, %r1347, %r1348}, {%r1313, %r1314, %r1315, %r1316, %r1317, %r1318, %r1319, %r1320}, {%r1329, %r1330, %r1331, %r1332, %r1333, %r1334, %r1335, %r1336}, {%r1309, %r1310, %r1311, %r1312};
	wmma.mma.sync.aligned.row.row.m8n32k16.f16.f16 {%r1349, %r1350, %r1351, %r1352}, {%r1321, %r1322, %r1323, %r1324, %r1325, %r1326, %r1327, %r1328}, {%r1337, %r1338, %r1339, %r1340, %r1341, %r1342, %r1343, %r1344}, {%r1345, %r1346, %r1347, %r1348};
	mul.wide.s32 	%rd178, %r1850, 2;
	add.s64 	%rd113, %rd206, %rd178;
	// begin inline asm
	cp.async.ca.shared.global [%r269], [%rd113], 16;

	// end inline asm
	add.s64 	%rd114, %rd113, %rd20;
	// begin inline asm
	cp.async.ca.shared.global [%r270], [%rd114], 16;

	// end inline asm
	add.s64 	%rd115, %rd114, %rd20;
	// begin inline asm
	cp.async.ca.shared.global [%r271], [%rd115], 16;

	// end inline asm
	add.s64 	%rd116, %rd115, %rd20;
	// begin inline asm
	cp.async.ca.shared.global [%r272], [%rd116], 16;

	// end inline asm
	// begin inline asm
	cp.async.commit_group;

	// end inline asm
	// begin inline asm
	cp.async.wait_group 0;

	// end inline asm
	bar.sync 	0;
	wmma.load.a.sync.aligned.row.m8n32k16.shared.f16 	{%r1353, %r1354, %r1355, %r1356, %r1357, %r1358, %r1359, %r1360}, [%r711], %r402;
	wmma.load.a.sync.aligned.row.m8n32k16.shared.f16 	{%r1361, %r1362, %r1363, %r1364, %r1365, %r1366, %r1367, %r1368}, [%r720], %r402;
	wmma.load.b.sync.aligned.row.m8n32k16.shared.f16 	{%r1369, %r1370, %r1371, %r1372, %r1373, %r1374, %r1375, %r1376}, [%r475], %r402;
	wmma.load.b.sync.aligned.row.m8n32k16.shared.f16 	{%r1377, %r1378, %r1379, %r1380, %r1381, %r1382, %r1383, %r1384}, [%r484], %r402;
	wmma.mma.sync.aligned.row.row.m8n32k16.f16.f16 {%r1385, %r1386, %r1387, %r1388}, {%r1353, %r1354, %r1355, %r1356, %r1357, %r1358, %r1359, %r1360}, {%r1369, %r1370, %r1371, %r1372, %r1373, %r1374, %r1375, %r1376}, {%r1349, %r1350, %r1351, %r1352};
	wmma.mma.sync.aligned.row.row.m8n32k16.f16.f16 {%r1389, %r1390, %r1391, %r1392}, {%r1361, %r1362, %r1363, %r1364, %r1365, %r1366, %r1367, %r1368}, {%r1377, %r1378, %r1379, %r1380, %r1381, %r1382, %r1383, %r1384}, {%r1385, %r1386, %r1387, %r1388};
	add.s64 	%rd117, %rd210, 512;
	// begin inline asm
	cp.async.ca.shared.global [%r177], [%rd117], 16;

	// end inline asm
	mul.wide.s32 	%rd179, %r1851, 2;
	add.s64 	%rd118, %rd206, %rd179;
	// begin inline asm
	cp.async.ca.shared.global [%r7], [%rd118], 16;

	// end inline asm
	add.s64 	%rd119, %rd118, %rd20;
	// begin inline asm
	cp.async.ca.shared.global [%r274], [%rd119], 16;

	// end inline asm
	add.s64 	%rd120, %rd119, %rd20;
	// begin inline asm
	cp.async.ca.shared.global [%r275], [%rd120], 16;

	// end inline asm
	add.s64 	%rd121, %rd120, %rd20;
	// begin inline asm
	cp.async.ca.shared.global [%r276], [%rd121], 16;

	// end inline asm
	// begin inline asm
	cp.async.commit_group;

	// end inline asm
	// begin inline asm
	cp.async.wait_group 0;

	// end inline asm
	bar.sync 	0;
	wmma.load.a.sync.aligned.row.m8n32k16.shared.f16 	{%r1393, %r1394, %r1395, %r1396, %r1397, %r1398, %r1399, %r1400}, [%r401], %r402;
	wmma.load.a.sync.aligned.row.m8n32k16.shared.f16 	{%r1401, %r1402, %r1403, %r1404, %r1405, %r1406, %r1407, %r1408}, [%r411], %r402;
	wmma.load.b.sync.aligned.row.m8n32k16.shared.f16 	{%r1409, %r1410, %r1411, %r1412, %r1413, %r1414, %r1415, %r1416}, [%r424], %r402;
	wmma.load.b.sync.aligned.row.m8n32k16.shared.f16 	{%r1417, %r1418, %r1419, %r1420, %r1421, %r1422, %r1423, %r1424}, [%r433], %r402;
	wmma.mma.sync.aligned.row.row.m8n32k16.f16.f16 {%r1425, %r1426, %r1427, %r1428}, {%r1393, %r1394, %r1395, %r1396, %r1397, %r1398, %r1399, %r1400}, {%r1409, %r1410, %r1411, %r1412, %r1413, %r1414, %r1415, %r1416}, {%r1389, %r1390, %r1391, %r1392};
	wmma.mma.sync.aligned.row.row.m8n32k16.f16.f16 {%r1429, %r1430, %r1431, %r1432}, {%r1401, %r1402, %r1403, %r1404, %r1405, %r1406, %r1407, %r1408}, {%r1417, %r1418, %r1419, %r1420, %r1421, %r1422, %r1423, %r1424}, {%r1425, %r1426, %r1427, %r1428};
	mul.wide.s32 	%rd180, %r1852, 2;
	add.s64 	%rd122, %rd206, %rd180;
	// begin inline asm
	cp.async.ca.shared.global [%r269], [%rd122], 16;

	// end inline asm
	add.s64 	%rd123, %rd122, %rd20;
	// begin inline asm
	cp.async.ca.shared.global [%r270], [%rd123], 16;

	// end inline asm
	add.s64 	%rd124, %rd123, %rd20;
	// begin inline asm
	cp.async.ca.shared.global [%r271], [%rd124], 16;

	// end inline asm
	add.s64 	%rd125, %rd124, %rd20;
	// begin inline asm
	cp.async.ca.shared.global [%r272], [%rd125], 16;

	// end inline asm
	// begin inline asm
	cp.async.commit_group;

	// end inline asm
	// begin inline asm
	cp.async.wait_group 0;

	// end inline asm
	bar.sync 	0;
	wmma.load.a.sync.aligned.row.m8n32k16.shared.f16 	{%r1433, %r1434, %r1435, %r1436, %r1437, %r1438, %r1439, %r1440}, [%r457], %r402;
	wmma.load.a.sync.aligned.row.m8n32k16.shared.f16 	{%r1441, %r1442, %r1443, %r1444, %r1445, %r1446, %r1447, %r1448}, [%r466], %r402;
	wmma.load.b.sync.aligned.row.m8n32k16.shared.f16 	{%r1449, %r1450, %r1451, %r1452, %r1453, %r1454, %r1455, %r1456}, [%r475], %r402;
	wmma.load.b.sync.aligned.row.m8n32k16.shared.f16 	{%r1457, %r1458, %r1459, %r1460, %r1461, %r1462, %r1463, %r1464}, [%r484], %r402;
	wmma.mma.sync.aligned.row.row.m8n32k16.f16.f16 {%r1465, %r1466, %r1467, %r1468}, {%r1433, %r1434, %r1435, %r1436, %r1437, %r1438, %r1439, %r1440}, {%r1449, %r1450, %r1451, %r1452, %r1453, %r1454, %r1455, %r1456}, {%r1429, %r1430, %r1431, %r1432};
	wmma.mma.sync.aligned.row.row.m8n32k16.f16.f16 {%r1469, %r1470, %r1471, %r1472}, {%r1441, %r1442, %r1443, %r1444, %r1445, %r1446, %r1447, %r1448}, {%r1457, %r1458, %r1459, %r1460, %r1461, %r1462, %r1463, %r1464}, {%r1465, %r1466, %r1467, %r1468};
	mul.wide.s32 	%rd181, %r1853, 2;
	add.s64 	%rd126, %rd206, %rd181;
	// begin inline asm
	cp.async.ca.shared.global [%r7], [%rd126], 16;

	// end inline asm
	add.s64 	%rd127, %rd126, %rd20;
	// begin inline asm
	cp.async.ca.shared.global [%r274], [%rd127], 16;

	// end inline asm
	add.s64 	%rd128, %rd127, %rd20;
	// begin inline asm
	cp.async.ca.shared.global [%r275], [%rd128], 16;

	// end inline asm
	add.s64 	%rd129, %rd128, %rd20;
	// begin inline asm
	cp.async.ca.shared.global [%r276], [%rd129], 16;

	// end inline asm
	// begin inline asm
	cp.async.commit_group;

	// end inline asm
	// begin inline asm
	cp.async.wait_group 0;

	// end inline asm
	bar.sync 	0;
	wmma.load.a.sync.aligned.row.m8n32k16.shared.f16 	{%r1473, %r1474, %r1475, %r1476, %r1477, %r1478, %r1479, %r1480}, [%r501], %r402;
	wmma.load.a.sync.aligned.row.m8n32k16.shared.f16 	{%r1481, %r1482, %r1483, %r1484, %r1485, %r1486, %r1487, %r1488}, [%r510], %r402;
	wmma.load.b.sync.aligned.row.m8n32k16.shared.f16 	{%r1489, %r1490, %r1491, %r1492, %r1493, %r1494, %r1495, %r1496}, [%r424], %r402;
	wmma.load.b.sync.aligned.row.m8n32k16.shared.f16 	{%r1497, %r1498, %r1499, %r1500, %r1501, %r1502, %r1503, %r1504}, [%r433], %r402;
	wmma.mma.sync.aligned.row.row.m8n32k16.f16.f16 {%r1505, %r1506, %r1507, %r1508}, {%r1473, %r1474, %r1475, %r1476, %r1477, %r1478, %r1479, %r1480}, {%r1489, %r1490, %r1491, %r1492, %r1493, %r1494, %r1495, %r1496}, {%r1469, %r1470, %r1471, %r1472};
	wmma.mma.sync.aligned.row.row.m8n32k16.f16.f16 {%r1509, %r1510, %r1511, %r1512}, {%r1481, %r1482, %r1483, %r1484, %r1485, %r1486, %r1487, %r1488}, {%r1497, %r1498, %r1499, %r1500, %r1501, %r1502, %r1503, %r1504}, {%r1505, %r1506, %r1507, %r1508};
	mul.wide.s32 	%rd182, %r1854, 2;
	add.s64 	%rd130, %rd206, %rd182;
	// begin inline asm
	cp.async.ca.shared.global [%r269], [%rd130], 16;

	// end inline asm
	add.s64 	%rd131, %rd130, %rd20;
	// begin inline asm
	cp.async.ca.shared.global [%r270], [%rd131], 16;

	// end inline asm
	add.s64 	%rd132, %rd131, %rd20;
	// begin inline asm
	cp.async.ca.shared.global [%r271], [%rd132], 16;

	// end inline asm
	add.s64 	%rd133, %rd132, %rd20;
	// begin inline asm
	cp.async.ca.shared.global [%r272], [%rd133], 16;

	// end inline asm
	// begin inline asm
	cp.async.commit_group;

	// end inline asm
	// begin inline asm
	cp.async.wait_group 0;

	// end inline asm
	bar.sync 	0;
	wmma.load.a.sync.aligned.row.m8n32k16.shared.f16 	{%r1513, %r1514, %r1515, %r1516, %r1517, %r1518, %r1519, %r1520}, [%r543], %r402;
	wmma.load.a.sync.aligned.row.m8n32k16.shared.f16 	{%r1521, %r1522, %r1523, %r1524, %r1525, %r1526, %r1527, %r1528}, [%r552], %r402;
	wmma.load.b.sync.aligned.row.m8n32k16.shared.f16 	{%r1529, %r1530, %r1531, %r1532, %r1533, %r1534, %r1535, %r1536}, [%r475], %r402;
	wmma.load.b.sync.aligned.row.m8n32k16.shared.f16 	{%r1537, %r1538, %r1539, %r1540, %r1541, %r1542, %r1543, %r1544}, [%r484], %r402;
	wmma.mma.sync.aligned.row.row.m8n32k16.f16.f16 {%r1545, %r1546, %r1547, %r1548}, {%r1513, %r1514, %r1515, %r1516, %r1517, %r1518, %r1519, %r1520}, {%r1529, %r1530, %r1531, %r1532, %r1533, %r1534, %r1535, %r1536}, {%r1509, %r1510, %r1511, %r1512};
	wmma.mma.sync.aligned.row.row.m8n32k16.f16.f16 {%r1549, %r1550, %r1551, %r1552}, {%r1521, %r1522, %r1523, %r1524, %r1525, %r1526, %r1527, %r1528}, {%r1537, %r1538, %r1539, %r1540, %r1541, %r1542, %r1543, %r1544}, {%r1545, %r1546, %r1547, %r1548};
	mul.wide.s32 	%rd183, %r1855, 2;
	add.s64 	%rd134, %rd206, %rd183;
	// begin inline asm
	cp.async.ca.shared.global [%r7], [%rd134], 16;

	// end inline asm
	add.s64 	%rd135, %rd134, %rd20;
	// begin inline asm
	cp.async.ca.shared.global [%r274], [%rd135], 16;

	// end inline asm
	add.s64 	%rd136, %rd135, %rd20;
	// begin inline asm
	cp.async.ca.shared.global [%r275], [%rd136], 16;

	// end inline asm
	add.s64 	%rd137, %rd136, %rd20;
	// begin inline asm
	cp.async.ca.shared.global [%r276], [%rd137], 16;

	// end inline asm
	// begin inline asm
	cp.async.commit_group;

	// end inline asm
	// begin inline asm
	cp.async.wait_group 0;

	// end inline asm
	bar.sync 	0;
	wmma.load.a.sync.aligned.row.m8n32k16.shared.f16 	{%r1553, %r1554, %r1555, %r1556, %r1557, %r1558, %r1559, %r1560}, [%r585], %r402;
	wmma.load.a.sync.aligned.row.m8n32k16.shared.f16 	{%r1561, %r1562, %r1563, %r1564, %r1565, %r1566, %r1567, %r1568}, [%r594], %r402;
	wmma.load.b.sync.aligned.row.m8n32k16.shared.f16 	{%r1569, %r1570, %r1571, %r1572, %r1573, %r1574, %r1575, %r1576}, [%r424], %r402;
	wmma.load.b.sync.aligned.row.m8n32k16.shared.f16 	{%r1577, %r1578, %r1579, %r1580, %r1581, %r1582, %r1583, %r1584}, [%r433], %r402;
	wmma.mma.sync.aligned.row.row.m8n32k16.f16.f16 {%r1585, %r1586, %r1587, %r1588}, {%r1553, %r1554, %r1555, %r1556, %r1557, %r1558, %r1559, %r1560}, {%r1569, %r1570, %r1571, %r1572, %r1573, %r1574, %r1575, %r1576}, {%r1549, %r1550, %r1551, %r1552};
	wmma.mma.sync.aligned.row.row.m8n32k16.f16.f16 {%r1589, %r1590, %r1591, %r1592}, {%r1561, %r1562, %r1563, %r1564, %r1565, %r1566, %r1567, %r1568}, {%r1577, %r1578, %r1579, %r1580, %r1581, %r1582, %r1583, %r1584}, {%r1585, %r1586, %r1587, %r1588};
	mul.wide.s32 	%rd184, %r1856, 2;
	add.s64 	%rd138, %rd206, %rd184;
	// begin inline asm
	cp.async.ca.shared.global [%r269], [%rd138], 16;

	// end inline asm
	add.s64 	%rd139, %rd138, %rd20;
	// begin inline asm
	cp.async.ca.shared.global [%r270], [%rd139], 16;

	// end inline asm
	add.s64 	%rd140, %rd139, %rd20;
	// begin inline asm
	cp.async.ca.shared.global [%r271], [%rd140], 16;

	// end inline asm
	add.s64 	%rd141, %rd140, %rd20;
	// begin inline asm
	cp.async.ca.shared.global [%r272], [%rd141], 16;

	// end inline asm
	// begin inline asm
	cp.async.commit_group;

	// end inline asm
	// begin inline asm
	cp.async.wait_group 0;

	// end inline asm
	bar.sync 	0;
	wmma.load.a.sync.aligned.row.m8n32k16.shared.f16 	{%r1593, %r1594, %r1595, %r1596, %r1597, %r1598, %r1599, %r1600}, [%r627], %r402;
	wmma.load.a.sync.aligned.row.m8n32k16.shared.f16 	{%r1601, %r1602, %r1603, %r1604, %r1605, %r1606, %r1607, %r1608}, [%r636], %r402;
	wmma.load.b.sync.aligned.row.m8n32k16.shared.f16 	{%r1609, %r1610, %r1611, %r1612, %r1613, %r1614, %r1615, %r1616}, [%r475], %r402;
	wmma.load.b.sync.aligned.row.m8n32k16.shared.f16 	{%r1617, %r1618, %r1619, %r1620, %r1621, %r1622, %r1623, %r1624}, [%r484], %r402;
	wmma.mma.sync.aligned.row.row.m8n32k16.f16.f16 {%r1625, %r1626, %r1627, %r1628}, {%r1593, %r1594, %r1595, %r1596, %r1597, %r1598, %r1599, %r1600}, {%r1609, %r1610, %r1611, %r1612, %r1613, %r1614, %r1615, %r1616}, {%r1589, %r1590, %r1591, %r1592};
	wmma.mma.sync.aligned.row.row.m8n32k16.f16.f16 {%r1629, %r1630, %r1631, %r1632}, {%r1601, %r1602, %r1603, %r1604, %r1605, %r1606, %r1607, %r1608}, {%r1617, %r1618, %r1619, %r1620, %r1621, %r1622, %r1623, %r1624}, {%r1625, %r1626, %r1627, %r1628};
	mul.wide.s32 	%rd185, %r1857, 2;
	add.s64 	%rd142, %rd206, %rd185;
	// begin inline asm
	cp.async.ca.shared.global [%r7], [%rd142], 16;

	// end inline asm
	add.s64 	%rd143, %rd142, %rd20;
	// begin inline asm
	cp.async.ca.shared.global [%r274], [%rd143], 16;

	// end inline asm
	add.s64 	%rd144, %rd143, %rd20;
	// begin inline asm
	cp.async.ca.shared.global [%r275], [%rd144], 16;

	// end inline asm
	add.s64 	%rd145, %rd144, %rd20;
	// begin inline asm
	cp.async.ca.shared.global [%r276], [%rd145], 16;

	// end inline asm
	// begin inline asm
	cp.async.commit_group;

	// end inline asm
	// begin inline asm
	cp.async.wait_group 0;

	// end inline asm
	bar.sync 	0;
	wmma.load.a.sync.aligned.row.m8n32k16.shared.f16 	{%r1633, %r1634, %r1635, %r1636, %r1637, %r1638, %r1639, %r1640}, [%r669], %r402;
	wmma.load.a.sync.aligned.row.m8n32k16.shared.f16 	{%r1641, %r1642, %r1643, %r1644, %r1645, %r1646, %r1647, %r1648}, [%r678], %r402;
	wmma.load.b.sync.aligned.row.m8n32k16.shared.f16 	{%r1649, %r1650, %r1651, %r1652, %r1653, %r1654, %r1655, %r1656}, [%r424], %r402;
	wmma.load.b.sync.aligned.row.m8n32k16.shared.f16 	{%r1657, %r1658, %r1659, %r1660, %r1661, %r1662, %r1663, %r1664}, [%r433], %r402;
	wmma.mma.sync.aligned.row.row.m8n32k16.f16.f16 {%r1665, %r1666, %r1667, %r1668}, {%r1633, %r1634, %r1635, %r1636, %r1637, %r1638, %r1639, %r1640}, {%r1649, %r1650, %r1651, %r1652, %r1653, %r1654, %r1655, %r1656}, {%r1629, %r1630, %r1631, %r1632};
	wmma.mma.sync.aligned.row.row.m8n32k16.f16.f16 {%r1669, %r1670, %r1671, %r1672}, {%r1641, %r1642, %r1643, %r1644, %r1645, %r1646, %r1647, %r1648}, {%r1657, %r1658, %r1659, %r1660, %r1661, %r1662, %r1663, %r1664}, {%r1665, %r1666, %r1667, %r1668};
	mul.wide.s32 	%rd186, %r1858, 2;
	add.s64 	%rd146, %rd206, %rd186;
	// begin inline asm
	cp.async.ca.shared.global [%r269], [%rd146], 16;

	// end inline asm
	add.s64 	%rd147, %rd146, %rd20;
	// begin inline asm
	cp.async.ca.shared.global [%r270], [%rd147], 16;

	// end inline asm
	add.s64 	%rd148, %rd147, %rd20;
	// begin inline asm
	cp.async.ca.shared.global [%r271], [%rd148], 16;

	// end inline asm
	add.s64 	%rd149, %rd148, %rd20;
	// begin inline asm
	cp.async.ca.shared.global [%r272], [%rd149], 16;

	// end inline asm
	// begin inline asm
	cp.async.commit_group;

	// end inline asm
	// begin inline asm
	cp.async.wait_group 0;

	// end inline asm
	bar.sync 	0;
	add.s32 	%r1867, %r1867, 1024;
	wmma.load.a.sync.aligned.row.m8n32k16.shared.f16 	{%r1673, %r1674, %r1675, %r1676, %r1677, %r1678, %r1679, %r1680}, [%r711], %r402;
	wmma.load.a.sync.aligned.row.m8n32k16.shared.f16 	{%r1681, %r1682, %r1683, %r1684, %r1685, %r1686, %r1687, %r1688}, [%r720], %r402;
	wmma.load.b.sync.aligned.row.m8n32k16.shared.f16 	{%r1689, %r1690, %r1691, %r1692, %r1693, %r1694, %r1695, %r1696}, [%r475], %r402;
	wmma.load.b.sync.aligned.row.m8n32k16.shared.f16 	{%r1697, %r1698, %r1699, %r1700, %r1701, %r1702, %r1703, %r1704}, [%r484], %r402;
	wmma.mma.sync.aligned.row.row.m8n32k16.f16.f16 {%r1705, %r1706, %r1707, %r1708}, {%r1673, %r1674, %r1675, %r1676, %r1677, %r1678, %r1679, %r1680}, {%r1689, %r1690, %r1691, %r1692, %r1693, %r1694, %r1695, %r1696}, {%r1669, %r1670, %r1671, %r1672};
	wmma.mma.sync.aligned.row.row.m8n32k16.f16.f16 {%r1889, %r1888, %r1887, %r1886}, {%r1681, %r1682, %r1683, %r1684, %r1685, %r1686, %r1687, %r1688}, {%r1697, %r1698, %r1699, %r1700, %r1701, %r1702, %r1703, %r1704}, {%r1705, %r1706, %r1707, %r1708};
	add.s64 	%rd150, %rd210, 1024;
	// begin inline asm
	cp.async.ca.shared.global [%r177], [%rd150], 16;

	// end inline asm
	mul.wide.s32 	%rd187, %r1859, 2;
	add.s64 	%rd151, %rd206, %rd187;
	// begin inline asm
	cp.async.ca.shared.global [%r7], [%rd151], 16;

	// end inline asm
	add.s64 	%rd152, %rd151, %rd20;
	// begin inline asm
	cp.async.ca.shared.global [%r274], [%rd152], 16;

	// end inline asm
	add.s64 	%rd153, %rd152, %rd20;
	// begin inline asm
	cp.async.ca.shared.global [%r275], [%rd153], 16;

	// end inline asm
	add.s64 	%rd154, %rd153, %rd20;
	// begin inline asm
	cp.async.ca.shared.global [%r276], [%rd154], 16;

	// end inline asm
	// begin inline asm
	cp.async.commit_group;

	// end inline asm
	// begin inline asm
	cp.async.wait_group 0;

	// end inline asm
	bar.sync 	0;
	add.s32 	%r1862, %r1862, 32;
	add.s32 	%r1861, %r1861, 32;
	shl.b32 	%r1709, %r163, 10;
	add.s32 	%r1860, %r1860, %r1709;
	add.s32 	%r1859, %r1859, %r1709;
	add.s32 	%r1858, %r1858, %r1709;
	add.s32 	%r1857, %r1857, %r1709;
	add.s32 	%r1856, %r1856, %r1709;
	add.s32 	%r1855, %r1855, %r1709;
	add.s32 	%r1854, %r1854, %r1709;
	add.s32 	%r1853, %r1853, %r1709;
	add.s32 	%r1852, %r1852, %r1709;
	add.s32 	%r1851, %r1851, %r1709;
	add.s32 	%r1850, %r1850, %r1709;
	add.s32 	%r1849, %r1849, %r1709;
	add.s32 	%r1848, %r1848, %r1709;
	add.s32 	%r1847, %r1847, %r1709;
	add.s32 	%r1846, %r1846, %r1709;
	add.s32 	%r1845, %r1845, %r1709;
	add.s32 	%r1844, %r1844, %r1709;
	add.s32 	%r1843, %r1843, %r1709;
	add.s32 	%r1842, %r1842, %r1709;
	add.s32 	%r1841, %r1841, %r1709;
	add.s32 	%r1840, %r1840, %r1709;
	add.s32 	%r1839, %r1839, %r1709;
	add.s32 	%r1838, %r1838, %r1709;
	add.s32 	%r1837, %r1837, %r1709;
	add.s32 	%r1836, %r1836, %r1709;
	add.s32 	%r1835, %r1835, %r1709;
	add.s32 	%r1834, %r1834, %r1709;
	add.s32 	%r1833, %r1833, %r1709;
	add.s32 	%r1832, %r1832, %r1709;
	add.s32 	%r1831, %r1831, %r1709;
	add.s32 	%r1830, %r1830, %r1709;
	add.s32 	%r1829, %r1829, %r1709;
	add.s32 	%r1828, %r1828, %r1709;
	add.s64 	%rd210, %rd210, 2048;
	setp.ne.s32 	%p7, %r1862, 0;
	@%p7 bra 	$L__BB2_4;
	add.s32 	%r1876, %r1861, 1;
$L__BB2_6:
	setp.eq.s32 	%p8, %r14, 0;
	@%p8 bra 	$L__BB2_11;
	ld.param.u64 	%rd207, [_Z22eed_hgemm_m8n256k32_v2P6__halfS0_S0_iii_param_1];
	ld.param.u64 	%rd204, [_Z22eed_hgemm_m8n256k32_v2P6__halfS0_S0_iii_param_0];
	add.s32 	%r1881, %r1876, 7;
	mul.wide.s32 	%rd188, %r163, 2;
	add.s64 	%rd4, %rd207, %rd188;
	shl.b32 	%r141, %r163, 5;
	add.s32 	%r1880, %r1860, %r141;
	mul.wide.s32 	%rd189, %r163, 4;
	add.s64 	%rd5, %rd207, %rd189;
	mul.wide.s32 	%rd190, %r163, 6;
	add.s64 	%rd6, %rd207, %rd190;
	mul.wide.u32 	%rd191, %r1867, 2;
	add.s64 	%rd192, %rd191, %rd204;
	add.s64 	%rd211, %rd192, 64;
	neg.s32 	%r1879, %r14;
$L__BB2_8:
	.pragma "nounroll";
	add.s32 	%r1710, %r1881, -7;
	and.b32  	%r151, %r1710, 1;
	xor.b32  	%r1711, %r151, 1;
	shl.b32 	%r1712, %r1881, 5;
	and.b32  	%r1713, %r1712, 224;
	mad.lo.s32 	%r1714, %r1711, 2112, %r1713;
	shl.b32 	%r1715, %r1714, 1;
	mov.u32 	%r1716, smem;
	add.s32 	%r1717, %r1716, %r1715;
	mov.b32 	%r1718, 264;
	wmma.load.a.sync.aligned.row.m8n32k16.shared.f16 	{%r1719, %r1720, %r1721, %r1722, %r1723, %r1724, %r1725, %r1726}, [%r1717], %r1718;
	add.s32 	%r1727, %r1717, 32;
	wmma.load.a.sync.aligned.row.m8n32k16.shared.f16 	{%r1728, %r1729, %r1730, %r1731, %r1732, %r1733, %r1734, %r1735}, [%r1727], %r1718;
	mov.u32 	%r1736, %tid.x;
	and.b32  	%r1737, %r1736, 992;
	mad.lo.s32 	%r1738, %r1711, 8448, %r1737;
	shl.b32 	%r1739, %r1738, 1;
	add.s32 	%r1740, %r1716, %r1739;
	add.s32 	%r1741, %r1740, 8448;
	wmma.load.b.sync.aligned.row.m8n32k16.shared.f16 	{%r1742, %r1743, %r1744, %r1745, %r1746, %r1747, %r1748, %r1749}, [%r1741], %r1718;
	add.s32 	%r1750, %r1740, 16896;
	wmma.load.b.sync.aligned.row.m8n32k16.shared.f16 	{%r1751, %r1752, %r1753, %r1754, %r1755, %r1756, %r1757, %r1758}, [%r1750], %r1718;
	wmma.mma.sync.aligned.row.row.m8n32k16.f16.f16 {%r1759, %r1760, %r1761, %r1762}, {%r1719, %r1720, %r1721, %r1722, %r1723, %r1724, %r1725, %r1726}, {%r1742, %r1743, %r1744, %r1745, %r1746, %r1747, %r1748, %r1749}, {%r1889, %r1888, %r1887, %r1886};
	wmma.mma.sync.aligned.row.row.m8n32k16.f16.f16 {%r1889, %r1888, %r1887, %r1886}, {%r1728, %r1729, %r1730, %r1731, %r1732, %r1733, %r1734, %r1735}, {%r1751, %r1752, %r1753, %r1754, %r1755, %r1756, %r1757, %r1758}, {%r1759, %r1760, %r1761, %r1762};
	and.b32  	%r1763, %r1710, 7;
	setp.ne.s32 	%p9, %r1763, 0;
	@%p9 bra 	$L__BB2_10;
	// begin inline asm
	cp.async.ca.shared.global [%r177], [%rd211], 16;

	// end inline asm
$L__BB2_10:
	ld.param.u64 	%rd208, [_Z22eed_hgemm_m8n256k32_v2P6__halfS0_S0_iii_param_1];
	mul.wide.s32 	%rd198, %r1880, 2;
	mad.lo.s32 	%r1765, %r151, 16896, %r7;
	add.s64 	%rd194, %rd208, %rd198;
	// begin inline asm
	cp.async.ca.shared.global [%r1765], [%rd194], 16;

	// end inline asm
	add.s32 	%r1766, %r1765, 528;
	add.s64 	%rd195, %rd4, %rd198;
	// begin inline asm
	cp.async.ca.shared.global [%r1766], [%rd195], 16;

	// end inline asm
	add.s32 	%r1767, %r1765, 1056;
	add.s64 	%rd196, %rd5, %rd198;
	// begin inline asm
	cp.async.ca.shared.global [%r1767], [%rd196], 16;

	// end inline asm
	add.s32 	%r1768, %r1765, 1584;
	add.s64 	%rd197, %rd6, %rd198;
	// begin inline asm
	cp.async.ca.shared.global [%r1768], [%rd197], 16;

	// end inline asm
	// begin inline asm
	cp.async.commit_group;

	// end inline asm
	// begin inline asm
	cp.async.wait_group 0;

	// end inline asm
	bar.sync 	0;
	add.s32 	%r1881, %r1881, 1;
	add.s32 	%r1880, %r1880, %r141;
	add.s64 	%rd211, %rd211, 64;
	add.s32 	%r1879, %r1879, 1;
	setp.ne.s32 	%p10, %r1879, 0;
	@%p10 bra 	$L__BB2_8;
$L__BB2_11:
	ld.param.u64 	%rd209, [_Z22eed_hgemm_m8n256k32_v2P6__halfS0_S0_iii_param_2];
	not.b32 	%r1769, %r12;
	and.b32  	%r1770, %r1769, 1;
	mov.u32 	%r1771, smem;
	mad.lo.s32 	%r1772, %r1770, 4224, %r1771;
	add.s32 	%r1773, %r1772, 448;
	mov.b32 	%r1774, 264;
	wmma.load.a.sync.aligned.row.m8n32k16.shared.f16 	{%r1775, %r1776, %r1777, %r1778, %r1779, %r1780, %r1781, %r1782}, [%r1773], %r1774;
	add.s32 	%r1783, %r1772, 480;
	wmma.load.a.sync.aligned.row.m8n32k16.shared.f16 	{%r1784, %r1785, %r1786, %r1787, %r1788, %r1789, %r1790, %r1791}, [%r1783], %r1774;
	mov.u32 	%r1792, %tid.x;
	and.b32  	%r1793, %r1792, 992;
	mad.lo.s32 	%r1794, %r1770, 8448, %r1793;
	shl.b32 	%r1795, %r1794, 1;
	add.s32 	%r1796, %r1771, %r1795;
	add.s32 	%r1797, %r1796, 8448;
	wmma.load.b.sync.aligned.row.m8n32k16.shared.f16 	{%r1798, %r1799, %r1800, %r1801, %r1802, %r1803, %r1804, %r1805}, [%r1797], %r1774;
	add.s32 	%r1806, %r1796, 16896;
	wmma.load.b.sync.aligned.row.m8n32k16.shared.f16 	{%r1807, %r1808, %r1809, %r1810, %r1811, %r1812, %r1813, %r1814}, [%r1806], %r1774;
	wmma.mma.sync.aligned.row.row.m8n32k16.f16.f16 {%r1815, %r1816, %r1817, %r1818}, {%r1775, %r1776, %r1777, %r1778, %r1779, %r1780, %r1781, %r1782}, {%r1798, %r1799, %r1800, %r1801, %r1802, %r1803, %r1804, %r1805}, {%r1889, %r1888, %r1887, %r1886};
	wmma.mma.sync.aligned.row.row.m8n32k16.f16.f16 {%r1819, %r1820, %r1821, %r1822}, {%r1784, %r1785, %r1786, %r1787, %r1788, %r1789, %r1790, %r1791}, {%r1807, %r1808, %r1809, %r1810, %r1811, %r1812, %r1813, %r1814}, {%r1815, %r1816, %r1817, %r1818};
	add.s32 	%r1823, %r8, %r1793;
	mov.u32 	%r1824, %ctaid.y;
	mul.lo.s32 	%r1825, %r1824, %r163;
	shl.b32 	%r1826, %r1825, 3;
	add.s32 	%r1827, %r1823, %r1826;
	cvta.to.global.u64 	%rd199, %rd209;
	mul.wide.s32 	%rd200, %r1827, 2;
	add.s64 	%rd201, %rd199, %rd200;
	wmma.store.d.sync.aligned.row.m8n32k16.global.f16 	[%rd201], {%r1819, %r1820, %r1821, %r1822}, %r163;
$L__BB2_12:
	ret;

}
	// .globl	_Z22eed_hgemm_m8n256k64_v3P6__halfS0_S0_iii
.visible .entry _Z22eed_hgemm_m8n256k64_v3P6__halfS0_S0_iii(
	.param .u64 .ptr .align 1 _Z22eed_hgemm_m8n256k64_v3P6__halfS0_S0_iii_param_0,
	.param .u64 .ptr .align 1 _Z22eed_hgemm_m8n256k64_v3P6__halfS0_S0_iii_param_1,
	.param .u64 .ptr .align 1 _Z22eed_hgemm_m8n256k64_v3P6__halfS0_S0_iii_param_2,
	.param .u32 _Z22eed_hgemm_m8n256k64_v3P6__halfS0_S0_iii_param_3,
	.param .u32 _Z22eed_hgemm_m8n256k64_v3P6__halfS0_S0_iii_param_4,
	.param .u32 _Z22eed_hgemm_m8n256k64_v3P6__halfS0_S0_iii_param_5
)
{
	.reg .pred 	%p<10>;
	.reg .b16 	%rs<2>;
	.reg .b32 	%r<3412>;
	.reg .b32 	%f<2>;
	.reg .b64 	%rd<347>;

	ld.param.u64 	%rd6, [_Z22eed_hgemm_m8n256k64_v3P6__halfS0_S0_iii_param_1];
	ld.param.u32 	%r175, [_Z22eed_hgemm_m8n256k64_v3P6__halfS0_S0_iii_param_3];
	ld.param.u32 	%r173, [_Z22eed_hgemm_m8n256k64_v3P6__halfS0_S0_iii_param_4];
	ld.param.u32 	%r174, [_Z22eed_hgemm_m8n256k64_v3P6__halfS0_S0_iii_param_5];
	mov.u32 	%r176, %ctaid.z;
	mov.u32 	%r177, %nctaid.x;
	mov.u32 	%r178, %ctaid.x;
	mad.lo.s32 	%r1, %r176, %r177, %r178;
	mov.u32 	%r2, %ctaid.y;
	mov.u32 	%r3, %tid.x;
	and.b32  	%r4, %r3, 992;
	shr.s32 	%r179, %r173, 31;
	shr.u32 	%r180, %r179, 24;
	add.s32 	%r181, %r173, %r180;
	shr.s32 	%r182, %r181, 8;
	setp.ge.s32 	%p1, %r1, %r182;
	shr.s32 	%r183, %r175, 31;
	shr.u32 	%r184, %r183, 29;
	add.s32 	%r185, %r175, %r184;
	shr.s32 	%r186, %r185, 3;
	setp.ge.s32 	%p2, %r2, %r186;
	or.pred  	%p3, %p2, %p1;
	@%p3 bra 	$L__BB3_12;
	ld.param.u64 	%rd342, [_Z22eed_hgemm_m8n256k64_v3P6__halfS0_S0_iii_param_0];
	mov.f32 	%f1, 0f00000000;
	// begin inline asm
	{  cvt.rn.f16.f32 %rs1, %f1;}

	// end inline asm
	mov.b32 	%r3408, {%rs1, %rs1};
	shr.u32 	%r197, %r3, 5;
	shl.b32 	%r198, %r3, 3;
	and.b32  	%r6, %r198, 248;
	shr.u32 	%r199, %r3, 2;
	and.b32  	%r7, %r199, 248;
	mad.lo.s32 	%r200, %r197, 264, %r6;
	shl.b32 	%r201, %r200, 1;
	mov.u32 	%r202, smem;
	add.s32 	%r187, %r201, %r202;
	mad.lo.s32 	%r203, %r7, 264, %r6;
	shl.b32 	%r204, %r203, 1;
	add.s32 	%r205, %r202, %r204;
	add.s32 	%r9, %r205, 8448;
	add.s32 	%r190, %r205, 8976;
	add.s32 	%r191, %r205, 9504;
	add.s32 	%r192, %r205, 10032;
	add.s32 	%r193, %r205, 10560;
	add.s32 	%r194, %r205, 11088;
	add.s32 	%r195, %r205, 11616;
	add.s32 	%r196, %r205, 12144;
	shl.b32 	%r17, %r2, 3;
	add.s32 	%r206, %r17, %r197;
	shl.b32 	%r18, %r1, 8;
	or.b32  	%r207, %r18, %r6;
	mad.lo.s32 	%r3388, %r174, %r206, %r6;
	mad.lo.s32 	%r3381, %r173, %r7, %r207;
	mul.wide.s32 	%rd18, %r3388, 2;
	add.s64 	%rd9, %rd342, %rd18;
	// begin inline asm
	cp.async.ca.shared.global [%r187], [%rd9], 16;

	// end inline asm
	add.s32 	%r21, %r187, 4224;
	// begin inline asm
	cp.async.ca.shared.global [%r21], [%rd9], 16;

	// end inline asm
	mul.wide.s32 	%rd19, %r3381, 2;
	add.s64 	%rd10, %rd6, %rd19;
	// begin inline asm
	cp.async.ca.shared.global [%r9], [%rd10], 16;

	// end inline asm
	mul.wide.s32 	%rd1, %r173, 2;
	add.s64 	%rd11, %rd10, %rd1;
	// begin inline asm
	cp.async.ca.shared.global [%r190], [%rd11], 16;

	// end inline asm
	add.s64 	%rd12, %rd11, %rd1;
	// begin inline asm
	cp.async.ca.shared.global [%r191], [%rd12], 16;

	// end inline asm
	add.s64 	%rd13, %rd12, %rd1;
	// begin inline asm
	cp.async.ca.shared.global [%r192], [%rd13], 16;

	// end inline asm
	add.s64 	%rd14, %rd13, %rd1;
	// begin inline asm
	cp.async.ca.shared.global [%r193], [%rd14], 16;

	// end inline asm
	add.s64 	%rd15, %rd14, %rd1;
	// begin inline asm
	cp.async.ca.shared.global [%r194], [%rd15], 16;

	// end inline asm
	add.s64 	%rd16, %rd15, %rd1;
	// begin inline asm
	cp.async.ca.shared.global [%r195], [%rd16], 16;

	// end inline asm
	add.s64 	%rd17, %rd16, %rd1;
	// begin inline asm
	cp.async.ca.shared.global [%r196], [%rd17], 16;

	// end inline asm
	// begin inline asm
	cp.async.commit_group;

	// end inline asm
	// begin inline asm
	cp.async.wait_group 0;

	// end inline asm
	bar.sync 	0;
	shr.s32 	%r208, %r174, 31;
	shr.u32 	%r209, %r208, 26;
	add.s32 	%r210, %r174, %r209;
	shr.s32 	%r22, %r210, 6;
	setp.lt.s32 	%p4, %r174, 128;
	mov.u32 	%r3409, %r3408;
	mov.u32 	%r3410, %r3408;
	mov.u32 	%r3411, %r3408;
	@%p4 bra 	$L__BB3_11;
	max.s32 	%r213, %r22, 2;
	add.s32 	%r23, %r213, -1;
	and.b32  	%r24, %r23, 31;
	setp.lt.u32 	%p5, %r174, 2112;
	mov.b32 	%r3404, 1;
	mov.u32 	%r3409, %r3408;
	mov.u32 	%r3410, %r3408;
	mov.u32 	%r3411, %r3408;
	@%p5 bra 	$L__BB3_6;
	ld.param.u64 	%rd343, [_Z22eed_hgemm_m8n256k64_v3P6__halfS0_S0_iii_param_0];
	shl.b32 	%r215, %r4, 1;
	add.s32 	%r217, %r202, %r215;
	add.s32 	%r25, %r217, 8448;
	and.b32  	%r218, %r23, -32;
	neg.s32 	%r3383, %r218;
	or.b32  	%r219, %r7, 2048;
	mad.lo.s32 	%r220, %r173, %r219, %r18;
	add.s32 	%r3380, %r220, %r6;
	add.s32 	%r221, %r7, 1984;
	mad.lo.s32 	%r222, %r173, %r221, %r18;
	add.s32 	%r3379, %r222, %r6;
	add.s32 	%r223, %r7, 1920;
	mad.lo.s32 	%r224, %r173, %r223, %r18;
	add.s32 	%r3378, %r224, %r6;
	add.s32 	%r225, %r7, 1856;
	mad.lo.s32 	%r226, %r173, %r225, %r18;
	add.s32 	%r3377, %r226, %r6;
	or.b32  	%r227, %r7, 1792;
	mad.lo.s32 	%r228, %r173, %r227, %r18;
	add.s32 	%r3376, %r228, %r6;
	add.s32 	%r229, %r7, 1728;
	mad.lo.s32 	%r230, %r173, %r229, %r18;
	add.s32 	%r3375, %r230, %r6;
	add.s32 	%r231, %r7, 1664;
	mad.lo.s32 	%r232, %r173, %r231, %r18;
	add.s32 	%r3374, %r232, %r6;
	add.s32 	%r233, %r7, 1600;
	mad.lo.s32 	%r234, %r173, %r233, %r18;
	add.s32 	%r3373, %r234, %r6;
	or.b32  	%r235, %r7, 1536;
	mad.lo.s32 	%r236, %r173, %r235, %r18;
	add.s32 	%r3372, %r236, %r6;
	add.s32 	%r237, %r7, 1472;
	mad.lo.s32 	%r238, %r173, %r237, %r18;
	add.s32 	%r3371, %r238, %r6;
	add.s32 	%r239, %r7, 1408;
	mad.lo.s32 	%r240, %r173, %r239, %r18;
	add.s32 	%r3370, %r240, %r6;
	add.s32 	%r241, %r7, 1344;
	mad.lo.s32 	%r242, %r173, %r241, %r18;
	add.s32 	%r3369, %r242, %r6;
	or.b32  	%r243, %r7, 1280;
	mad.lo.s32 	%r244, %r173, %r243, %r18;
	add.s32 	%r3368, %r244, %r6;
	add.s32 	%r245, %r7, 1216;
	mad.lo.s32 	%r246, %r173, %r245, %r18;
	add.s32 	%r3367, %r246, %r6;
	add.s32 	%r247, %r7, 1152;
	mad.lo.s32 	%r248, %r173, %r247, %r18;
	add.s32 	%r3366, %r248, %r6;
	add.s32 	%r249, %r7, 1088;
	mad.lo.s32 	%r250, %r173, %r249, %r18;
	add.s32 	%r3365, %r250, %r6;
	or.b32  	%r251, %r7, 1024;
	mad.lo.s32 	%r252, %r173, %r251, %r18;
	add.s32 	%r3364, %r252, %r6;
	add.s32 	%r253, %r7, 960;
	mad.lo.s32 	%r254, %r173, %r253, %r18;
	add.s32 	%r3363, %r254, %r6;
	add.s32 	%r255, %r7, 896;
	mad.lo.s32 	%r256, %r173, %r255, %r18;
	add.s32 	%r3362, %r256, %r6;
	add.s32 	%r257, %r7, 832;
	mad.lo.s32 	%r258, %r173, %r257, %r18;
	add.s32 	%r3361, %r258, %r6;
	or.b32  	%r259, %r7, 768;
	mad.lo.s32 	%r260, %r173, %r259, %r18;
	add.s32 	%r3360, %r260, %r6;
	add.s32 	%r261, %r7, 704;
	mad.lo.s32 	%r262, %r173, %r261, %r18;
	add.s32 	%r3359, %r262, %r6;
	add.s32 	%r263, %r7, 640;
	mad.lo.s32 	%r264, %r173, %r263, %r18;
	add.s32 	%r3358, %r264, %r6;
	add.s32 	%r265, %r7, 576;
	mad.lo.s32 	%r266, %r173, %r265, %r18;
	add.s32 	%r3357, %r266, %r6;
	or.b32  	%r267, %r7, 512;
	mad.lo.s32 	%r268, %r173, %r267, %r18;
	add.s32 	%r3356, %r268, %r6;
	add.s32 	%r269, %r7, 448;
	mad.lo.s32 	%r270, %r173, %r269, %r18;
	add.s32 	%r3355, %r270, %r6;
	add.s32 	%r271, %r7, 384;
	mad.lo.s32 	%r272, %r173, %r271, %r18;
	add.s32 	%r3354, %r272, %r6;
	add.s32 	%r273, %r7, 320;
	mad.lo.s32 	%r274, %r173, %r273, %r18;
	add.s32 	%r3353, %r274, %r6;
	or.b32  	%r275, %r7, 256;
	mad.lo.s32 	%r276, %r173, %r275, %r18;
	add.s32 	%r3352, %r276, %r6;
	add.s32 	%r277, %r7, 192;
	mad.lo.s32 	%r278, %r173, %r277, %r18;
	add.s32 	%r3351, %r278, %r6;
	add.s32 	%r279, %r7, 128;
	mad.lo.s32 	%r280, %r173, %r279, %r18;
	add.s32 	%r3350, %r280, %r6;
	add.s32 	%r281, %r7, 64;
	mad.lo.s32 	%r282, %r173, %r281, %r18;
	add.s32 	%r3349, %r282, %r6;
	mul.wide.u32 	%rd20, %r3388, 2;
	add.s64 	%rd21, %rd20, %rd343;
	add.s64 	%rd346, %rd21, 2048;
	mov.b32 	%r3382, 0;
	mov.u32 	%r3409, %r3408;
	mov.u32 	%r3410, %r3408;
	mov.u32 	%r3411, %r3408;
$L__BB3_4:
	.pragma "nounroll";
	mov.u32 	%r555, smem;
	mov.b32 	%r556, 264;
	wmma.load.a.sync.aligned.row.m8n32k16.shared.f16 	{%r557, %r558, %r559, %r560, %r561, %r562, %r563, %r564}, [%r555], %r556;
	add.s32 	%r565, %r555, 32;
	wmma.load.a.sync.aligned.row.m8n32k16.shared.f16 	{%r566, %r567, %r568, %r569, %r570, %r571, %r572, %r573}, [%r565], %r556;
	add.s32 	%r574, %r555, 64;
	wmma.load.a.sync.aligned.row.m8n32k16.shared.f16 	{%r575, %r576, %r577, %r578, %r579, %r580, %r581, %r582}, [%r574], %r556;
	add.s32 	%r583, %r555, 96;
	wmma.load.a.sync.aligned.row.m8n32k16.shared.f16 	{%r584, %r585, %r586, %r587, %r588, %r589, %r590, %r591}, [%r583], %r556;
	wmma.load.b.sync.aligned.row.m8n32k16.shared.f16 	{%r592, %r593, %r594, %r595, %r596, %r597, %r598, %r599}, [%r25], %r556;
	add.s32 	%r600, %r25, 8448;
	wmma.load.b.sync.aligned.row.m8n32k16.shared.f16 	{%r601, %r602, %r603, %r604, %r605, %r606, %r607, %r608}, [%r600], %r556;
	add.s32 	%r609, %r25, 16896;
	wmma.load.b.sync.aligned.row.m8n32k16.shared.f16 	{%r610, %r611, %r612, %r613, %r614, %r615, %r616, %r617}, [%r609], %r556;
	add.s32 	%r618, %r25, 25344;
	wmma.load.b.sync.aligned.row.m8n32k16.shared.f16 	{%r619, %r620, %r621, %r622, %r623, %r624, %r625, %r626}, [%r618], %r556;
	wmma.mma.sync.aligned.row.row.m8n32k16.f16.f16 {%r627, %r628, %r629, %r630}, {%r557, %r558, %r559, %r560, %r561, %r562, %r563, %r564}, {%r592, %r593, %r594, %r595, %r596, %r597, %r598, %r599}, {%r3411, %r3410, %r3409, %r3408};
	wmma.mma.sync.aligned.row.row.m8n32k16.f16.f16 {%r631, %r632, %r633, %r634}, {%r566, %r567, %r568, %r569, %r570, %r571, %r572, %r573}, {%r601, %r602, %r603, %r604, %r605, %r606, %r607, %r608}, {%r627, %r628, %r629, %r630};
	wmma.mma.sync.aligned.row.row.m8n32k16.f16.f16 {%r635, %r636, %r637, %r638}, {%r575, %r576, %r577, %r578, %r579, %r580, %r581, %r582}, {%r610, %r611, %r612, %r613, %r614, %r615, %r616, %r617}, {%r631, %r632, %r633, %r634};
	wmma.mma.sync.aligned.row.row.m8n32k16.f16.f16 {%r639, %r640, %r641, %r642}, {%r584, %r585, %r586, %r587, %r588, %r589, %r590, %r591}, {%r619, %r620, %r621, %r622, %r623, %r624, %r625, %r626}, {%r635, %r636, %r637, %r638};
	mul.wide.s32 	%rd294, %r3349, 2;
	add.s64 	%rd22, %rd6, %rd294;
	mov.u32 	%r643, %tid.x;
	shr.u32 	%r644, %r643, 2;
	and.b32  	%r645, %r644, 248;
	shl.b32 	%r646, %r643, 3;
	and.b32  	%r647, %r646, 248;
	mad.lo.s32 	%r648, %r645, 264, %r647;
	shl.b32 	%r649, %r648, 1;
	add.s32 	%r650, %r555, %r649;
	add.s32 	%r537, %r650, 42240;
	// begin inline asm
	cp.async.ca.shared.global [%r537], [%rd22], 16;

	// end inline asm
	add.s64 	%rd23, %rd22, %rd1;
	add.s32 	%r538, %r650, 42768;
	// begin inline asm
	cp.async.ca.shared.global [%r538], [%rd23], 16;

	// end inline asm
	add.s64 	%rd24, %rd23, %rd1;
	add.s32 	%r539, %r650, 43296;
	// begin inline asm
	cp.async.ca.shared.global [%r539], [%rd24], 16;

	// end inline asm
	add.s64 	%rd25, %rd24, %rd1;
	add.s32 	%r540, %r650, 43824;
	// begin inline asm
	cp.async.ca.shared.global [%r540], [%rd25], 16;

	// end inline asm
	add.s64 	%rd26, %rd25, %rd1;
	add.s32 	%r541, %r650, 44352;
	// begin inline asm
	cp.async.ca.shared.global [%r541], [%rd26], 16;

	// end inline asm
	add.s64 	%rd27, %rd26, %rd1;
	add.s32 	%r542, %r650, 44880;
	// begin inline asm
	cp.async.ca.shared.global [%r542], [%rd27], 16;

	// end inline asm
	add.s64 	%rd28, %rd27, %rd1;
	add.s32 	%r543, %r650, 45408;
	// begin inline asm
	cp.async.ca.shared.global [%r543], [%rd28], 16;

	// end inline asm
	add.s64 	%rd29, %rd28, %rd1;
	add.s32 	%r544, %r650, 45936;
	// begin inline asm
	cp.async.ca.shared.global [%r544], [%rd29], 16;

	// end inline asm
	// begin inline asm
	cp.async.commit_group;

	// end inline asm
	// begin inline asm
	cp.async.wait_group 0;

	// end inline asm
	bar.sync 	0;
	add.s32 	%r651, %r555, 4352;
	wmma.load.a.sync.aligned.row.m8n32k16.shared.f16 	{%r652, %r653, %r654, %r655, %r656, %r657, %r658, %r659}, [%r651], %r556;
	add.s32 	%r660, %r555, 4384;
	wmma.load.a.sync.aligned.row.m8n32k16.shared.f16 	{%r661, %r662, %r663, %r664, %r665, %r666, %r667, %r668}, [%r660], %r556;
	add.s32 	%r669, %r555, 4416;
	wmma.load.a.sync.aligned.row.m8n32k16.shared.f16 	{%r670, %r671, %r672, %r673, %r674, %r675, %r676, %r677}, [%r669], %r556;
	add.s32 	%r678, %r555, 4448;
	wmma.load.a.sync.aligned.row.m8n32k16.shared.f16 	{%r679, %r680, %r681, %r682, %r683, %r684, %r685, %r686}, [%r678], %r556;
	add.s32 	%r687, %r25, 33792;
	wmma.load.b.sync.aligned.row.m8n32k16.shared.f16 	{%r688, %r689, %r690, %r691, %r692, %r693, %r694, %r695}, [%r687], %r556;
	add.s32 	%r696, %r25, 42240;
	wmma.load.b.sync.aligned.row.m8n32k16.shared.f16 	{%r697, %r698, %r699, %r700, %r701, %r702, %r703, %r704}, [%r696], %r556;
	add.s32 	%r705, %r25, 50688;
	wmma.load.b.sync.aligned.row.m8n32k16.shared.f16 	{%r706, %r707, %r708, %r709, %r710, %r711, %r712, %r713}, [%r705], %r556;
	add.s32 	%r714, %r25, 59136;
	wmma.load.b.sync.aligned.row.m8n32k16.shared.f16 	{%r715, %r716, %r717, %r718, %r719, %r720, %r721, %r722}, [%r714], %r556;
	wmma.mma.sync.aligned.row.row.m8n32k16.f16.f16 {%r723, %r724, %r725, %r726}, {%r652, %r653, %r654, %r655, %r656, %r657, %r658, %r659}, {%r688, %r689, %r690, %r691, %r692, %r693, %r694, %r695}, {%r639, %r640, %r641, %r642};
	wmma.mma.sync.aligned.row.row.m8n32k16.f16.f16 {%r727, %r728, %r729, %r730}, {%r661, %r662, %r663, %r664, %r665, %r666, %r667, %r668}, {%r697, %r698, %r699, %r700, %r701, %r702, %r703, %r704}, {%r723, %r724, %r725, %r726};
	wmma.mma.sync.aligned.row.row.m8n32k16.f16.f16 {%r731, %r732, %r733, %r734}, {%r670, %r671, %r672, %r673, %r674, %r675, %r676, %r677}, {%r706, %r707, %r708, %r709, %r710, %r711, %r712, %r713}, {%r727, %r728, %r729, %r730};
	wmma.mma.sync.aligned.row.row.m8n32k16.f16.f16 {%r735, %r736, %r737, %r738}, {%r679, %r680, %r681, %r682, %r683, %r684, %r685, %r686}, {%r715, %r716, %r717, %r718, %r719, %r720, %r721, %r722}, {%r731, %r732, %r733, %r734};
	mul.wide.s32 	%rd295, %r3350, 2;
	add.s64 	%rd30, %rd6, %rd295;
	// begin inline asm
	cp.async.ca.shared.global [%r9], [%rd30], 16;

	// end inline asm
	add.s64 	%rd31, %rd30, %rd1;
	// begin inline asm
	cp.async.ca.shared.global [%r190], [%rd31], 16;

	// end inline asm
	add.s64 	%rd32, %rd31, %rd1;
	// begin inline asm
	cp.async.ca.shared.global [%r191], [%rd32], 16;

	// end inline asm
	add.s64 	%rd33, %rd32, %rd1;
	// begin inline asm
	cp.async.ca.shared.global [%r192], [%rd33], 16;

	// end inline asm
	add.s64 	%rd34, %rd33, %rd1;
	// begin inline asm
	cp.async.ca.shared.global [%r193], [%rd34], 16;

	// end inline asm
	add.s64 	%rd35, %rd34, %rd1;
	// begin inline asm
	cp.async.ca.shared.global [%r194], [%rd35], 16;

	// end inline asm
	add.s64 	%rd36, %rd35, %rd1;
	// begin inline asm
	cp.async.ca.shared.global [%r195], [%rd36], 16;

	// end inline asm
	add.s64 	%rd37, %rd36, %rd1;
	// begin inline asm
	cp.async.ca.shared.global [%r196], [%rd37], 16;

	// end inline asm
	// begin inline asm
	cp.async.commit_group;

	// end inline asm
	// begin inline asm
	cp.async.wait_group 0;

	// end inline asm
	bar.sync 	0;
	add.s32 	%r739, %r555, 256;
	wmma.load.a.sync.aligned.row.m8n32k16.shared.f16 	{%r740, %r741, %r742, %r743, %r744, %r745, %r746, %r747}, [%r739], %r556;
	add.s32 	%r748, %r555, 288;
	wmma.load.a.sync.aligned.row.m8n32k16.shared.f16 	{%r749, %r750, %r751, %r752, %r753, %r754, %r755, %r756}, [%r748], %r556;
	add.s32 	%r757, %r555, 320;
	wmma.load.a.sync.aligned.row.m8n32k16.shared.f16 	{%r758, %r759, %r760, %r761, %r762, %r763, %r764, %r765}, [%r757], %r556;
	add.s32 	%r766, %r555, 352;
	wmma.load.a.sync.aligned.row.m8n32k16.shared.f16 	{%r767, %r768, %r769, %r770, %r771, %r772, %r773, %r774}, [%r766], %r556;
	wmma.load.b.sync.aligned.row.m8n32k16.shared.f16 	{%r775, %r776, %r777, %r778, %r779, %r780, %r781, %r782}, [%r25], %r556;
	wmma.load.b.sync.aligned.row.m8n32k16.shared.f16 	{%r783, %r784, %r785, %r786, %r787, %r788, %r789, %r790}, [%r600], %r556;
	wmma.load.b.sync.aligned.row.m8n32k16.shared.f16 	{%r791, %r792, %r793, %r794, %r795, %r796, %r797, %r798}, [%r609], %r556;
	wmma.load.b.sync.aligned.row.m8n32k16.shared.f16 	{%r799, %r800, %r801, %r802, %r803, %r804, %r805, %r806}, [%r618], %r556;
	wmma.mma.sync.aligned.row.row.m8n32k16.f16.f16 {%r807, %r808, %r809, %r810}, {%r740, %r741, %r742, %r743, %r744, %r745, %r746, %r747}, {%r775, %r776, %r777, %r778, %r779, %r780, %r781, %r782}, {%r735, %r736, %r737, %r738};
	wmma.mma.sync.aligned.row.row.m8n32k16.f16.f16 {%r811, %r812, %r813, %r814}, {%r749, %r750, %r751, %r752, %r753, %r754, %r755, %r756}, {%r783, %r784, %r785, %r786, %r787, %r788, %r789, %r790}, {%r807, %r808, %r809, %r810};
	wmma.mma.sync.aligned.row.row.m8n32k16.f16.f16 {%r815, %r816, %r817, %r818}, {%r758, %r759, %r760, %r761, %r762, %r763, %r764, %r765}, {%r791, %r792, %r793, %r794, %r795, %r796, %r797, %r798}, {%r811, %r812, %r813, %r814};
	wmma.mma.sync.aligned.row.row.m8n32k16.f16.f16 {%r819, %r820, %r821, %r822}, {%r767, %r768, %r769, %r770, %r771, %r772, %r773, %r774}, {%r799, %r800, %r801, %r802, %r803, %r804, %r805, %r806}, {%r815, %r816, %r817, %r818};
	mul.wide.s32 	%rd296, %r3351, 2;
	add.s64 	%rd38, %rd6, %rd296;
	// begin inline asm
	cp.async.ca.shared.global [%r537], [%rd38], 16;

	// end inline asm
	add.s64 	%rd39, %rd38, %rd1;
	// begin inline asm
	cp.async.ca.shared.global [%r538], [%rd39], 16;

	// end inline asm
	add.s64 	%rd40, %rd39, %rd1;
	// begin inline asm
	cp.async.ca.shared.global [%r539], [%rd40], 16;

	// end inline asm
	add.s64 	%rd41, %rd40, %rd1;
	// begin inline asm
	cp.async.ca.shared.global [%r540], [%rd41], 16;

	// end inline asm
	add.s64 	%rd42, %rd41, %rd1;
	// begin inline asm
	cp.async.ca.shared.global [%r541], [%rd42], 16;

	// end inline asm
	add.s64 	%rd43, %rd42, %rd1;
	// begin inline asm
	cp.async.ca.shared.global [%r542], [%rd43], 16;

	// end inline asm
	add.s64 	%rd44, %rd43, %rd1;
	// begin inline asm
	cp.async.ca.shared.global [%r543], [%rd44], 16;

	// end inline asm
	add.s64 	%rd45, %rd44, %rd1;
	// begin inline asm
	cp.async.ca.shared.global [%r544], [%rd45], 16;

	// end inline asm
	// begin inline asm
	cp.async.commit_group;

	// end inline asm
	// begin inline asm
	cp.async.wait_group 0;

	// end inline asm
	bar.sync 	0;
	add.s32 	%r823, %r555, 4608;
	wmma.load.a.sync.aligned.row.m8n32k16.shared.f16 	{%r824, %r825, %r826, %r827, %r828, %r829, %r830, %r831}, [%r823], %r556;
	add.s32 	%r832, %r555, 4640;
	wmma.load.a.sync.aligned.row.m8n32k16.shared.f16 	{%r833, %r834, %r835, %r836, %r837, %r838, %r839, %r840}, [%r832], %r556;
	add.s32 	%r841, %r555, 4672;
	wmma.load.a.sync.aligned.row.m8n32k16.shared.f16 	{%r842, %r843, %r844, %r845, %r846, %r847, %r848, %r849}, [%r841], %r556;
	add.s32 	%r850, %r555, 4704;
	wmma.load.a.sync.aligned.row.m8n32k16.shared.f16 	{%r851, %r852, %r853, %r854, %r855, %r856, %r857, %r858}, [%r850], %r556;
	wmma.load.b.sync.aligned.row.m8n32k16.shared.f16 	{%r859, %r860, %r861, %r862, %r863, %r864, %r865, %r866}, [%r687], %r556;
	wmma.load.b.sync.aligned.row.m8n32k16.shared.f16 	{%r867, %r868, %r869, %r870, %r871, %r872, %r873, %r874}, [%r696], %r556;
	wmma.load.b.sync.aligned.row.m8n32k16.shared.f16 	{%r875, %r876, %r877, %r878, %r879, %r880, %r881, %r882}, [%r705], %r556;
	wmma.load.b.sync.aligned.row.m8n32k16.shared.f16 	{%r883, %r884, %r885, %r886, %r887, %r888, %r889, %r890}, [%r714], %r556;
	wmma.mma.sync.aligned.row.row.m8n32k16.f16.f16 {%r891, %r892, %r893, %r894}, {%r824, %r825, %r826, %r827, %r828, %r829, %r830, %r831}, {%r859, %r860, %r861, %r862, %r863, %r864, %r865, %r866}, {%r819, %r820, %r821, %r822};
	wmma.mma.sync.aligned.row.row.m8n32k16.f16.f16 {%r895, %r896, %r897, %r898}, {%r833, %r834, %r835, %r836, %r837, %r838, %r839, %r840}, {%r867, %r868, %r869, %r870, %r871, %r872, %r873, %r874}, {%r891, %r892, %r893, %r894};
	wmma.mma.sync.aligned.row.row.m8n32k16.f16.f16 {%r899, %r900, %r901, %r902}, {%r842, %r843, %r844, %r845, %r846, %r847, %r848, %r849}, {%r875, %r876, %r877, %r878, %r879, %r880, %r881, %r882}, {%r895, %r896, %r897, %r898};
	wmma.mma.sync.aligned.row.row.m8n32k16.f16.f16 {%r903, %r904, %r905, %r906}, {%r851, %r852, %r853, %r854, %r855, %r856, %r857, %r858}, {%r883, %r884, %r885, %r886, %r887, %r888, %r889, %r890}, {%r899, %r900, %r901, %r902};
	add.s64 	%rd47, %rd346, -1536;
	// begin inline asm
	cp.async.ca.shared.global [%r187], [%rd47], 16;

	// end inline asm
	// begin inline asm
	cp.async.ca.shared.global [%r21], [%rd47], 16;

	// end inline asm
	mul.wide.s32 	%rd297, %r3352, 2;
	add.s64 	%rd48, %rd6, %rd297;
	// begin inline asm
	cp.async.ca.shared.global [%r9], [%rd48], 16;

	// end inline asm
	add.s64 	%rd49, %rd48, %rd1;
	// begin inline asm
	cp.async.ca.shared.global [%r190], [%rd49], 16;

	// end inline asm
	add.s64 	%rd50, %rd49, %rd1;
	// begin inline asm
	cp.async.ca.shared.global [%r191], [%rd50], 16;

	// end inline asm
	add.s64 	%rd51, %rd50, %rd1;
	// begin inline asm
	cp.async.ca.shared.global [%r192], [%rd51], 16;

	// end inline asm
	add.s64 	%rd52, %rd51, %rd1;
	// begin inline asm
	cp.async.ca.shared.global [%r193], [%rd52], 16;

	// end inline asm
	add.s64 	%rd53, %rd52, %rd1;
	// begin inline asm
	cp.async.ca.shared.global [%r194], [%rd53], 16;

	// end inline asm
	add.s64 	%rd54, %rd53, %rd1;
	// begin inline asm
	cp.async.ca.shared.global [%r195], [%rd54], 16;

	// end inline asm
	add.s64 	%rd55, %rd54, %rd1;
	// begin inline asm
	cp.async.ca.shared.global [%r196], [%rd55], 16;

	// end inline asm
	// begin inline asm
	cp.async.commit_group;

	// end inline asm
	// begin inline asm
	cp.async.wait_group 0;

	// end inline asm
	bar.sync 	0;
	wmma.load.a.sync.aligned.row.m8n32k16.shared.f16 	{%r907, %r908, %r909, %r910, %r911, %r912, %r913, %r914}, [%r555], %r556;
	wmma.load.a.sync.aligned.row.m8n32k16.shared.f16 	{%r915, %r916, %r917, %r918, %r919, %r920, %r921, %r922}, [%r565], %r556;
	wmma.load.a.sync.aligned.row.m8n32k16.shared.f16 	{%r923, %r924, %r925, %r926, %r927, %r928, %r929, %r930}, [%r574], %r556;
	wmma.load.a.sync.aligned.row.m8n32k16.shared.f16 	{%r931, %r932, %r933, %r934, %r935, %r936, %r937, %r938}, [%r583], %r556;
	wmma.load.b.sync.aligned.row.m8n32k16.shared.f16 	{%r939, %r940, %r941, %r942, %r943, %r944, %r945, %r946}, [%r25], %r556;
	wmma.load.b.sync.aligned.row.m8n32k16.shared.f16 	{%r947, %r948, %r949, %r950, %r951, %r952, %r953, %r954}, [%r600], %r556;
	wmma.load.b.sync.aligned.row.m8n32k16.shared.f16 	{%r955, %r956, %r957, %r958, %r959, %r960, %r961, %r962}, [%r609], %r556;
	wmma.load.b.sync.aligned.row.m8n32k16.shared.f16 	{%r963, %r964, %r965, %r966, %r967, %r968, %r969, %r970}, [%r618], %r556;
	wmma.mma.sync.aligned.row.row.m8n32k16.f16.f16 {%r971, %r972, %r973, %r974}, {%r907, %r908, %r909, %r910, %r911, %r912, %r913, %r914}, {%r939, %r940, %r941, %r942, %r943, %r944, %r945, %r946}, {%r903, %r904, %r905, %r906};
	wmma.mma.sync.aligned.row.row.m8n32k16.f16.f16 {%r975, %r976, %r977, %r978}, {%r915, %r916, %r917, %r918, %r919, %r920, %r921, %r922}, {%r947, %r948, %r949, %r950, %r951, %r952, %r953, %r954}, {%r971, %r972, %r973, %r974};
	wmma.mma.sync.aligned.row.row.m8n32k16.f16.f16 {%r979, %r980, %r981, %r982}, {%r923, %r924, %r925, %r926, %r927, %r928, %r929, %r930}, {%r955, %r956, %r957, %r958, %r959, %r960, %r961, %r962}, {%r975, %r976, %r977, %r978};
	wmma.mma.sync.aligned.row.row.m8n32k16.f16.f16 {%r983, %r984, %r985, %r986}, {%r931, %r932, %r933, %r934, %r935, %r936, %r937, %r938}, {%r963, %r964, %r965, %r966, %r967, %r968, %r969, %r970}, {%r979, %r980, %r981, %r982};
	mul.wide.s32 	%rd298, %r3353, 2;
	add.s64 	%rd56, %rd6, %rd298;
	// begin inline asm
	cp.async.ca.shared.global [%r537], [%rd56], 16;

	// end inline asm
	add.s64 	%rd57, %rd56, %rd1;
	// begin inline asm
	cp.async.ca.shared.global [%r538], [%rd57], 16;

	// end inline asm
	add.s64 	%rd58, %rd57, %rd1;
	// begin inline asm
	cp.async.ca.shared.global [%r539], [%rd58], 16;

	// end inline asm
	add.s64 	%rd59, %rd58, %rd1;
	// begin inline asm
	cp.async.ca.shared.global [%r540], [%rd59], 16;

	// end inline asm
	add.s64 	%rd60, %rd59, %rd1;
	// begin inline asm
	cp.async.ca.shared.global [%r541], [%rd60], 16;

	// end inline asm
	add.s64 	%rd61, %rd60, %rd1;
	// begin inline asm
	cp.async.ca.shared.global [%r542], [%rd61], 16;

	// end inline asm
	add.s64 	%rd62, %rd61, %rd1;
	// begin inline asm
	cp.async.ca.shared.global [%r543], [%rd62], 16;

	// end inline asm
	add.s64 	%rd63, %rd62, %rd1;
	// begin inline asm
	cp.async.ca.shared.global [%r544], [%rd63], 16;

	// end inline asm
	// begin inline asm
	cp.async.commit_group;

	// end inline asm
	// begin inline asm
	cp.async.wait_group 0;

	// end inline asm
	bar.sync 	0;
	wmma.load.a.sync.aligned.row.m8n32k16.shared.f16 	{%r987, %r988, %r989, %r990, %r991, %r992, %r993, %r994}, [%r651], %r556;
	wmma.load.a.sync.aligned.row.m8n32k16.shared.f16 	{%r995, %r996, %r997, %r998, %r999, %r1000, %r1001, %r1002}, [%r660], %r556;
	wmma.load.a.sync.aligned.row.m8n32k16.shared.f16 	{%r1003, %r1004, %r1005, %r1006, %r1007, %r1008, %r1009, %r1010}, [%r669], %r556;
	wmma.load.a.sync.aligned.row.m8n32k16.shared.f16 	{%r1011, %r1012, %r1013, %r1014, %r1015, %r1016, %r1017, %r1018}, [%r678], %r556;
	wmma.load.b.sync.aligned.row.m8n32k16.shared.f16 	{%r1019, %r1020, %r1021, %r1022, %r1023, %r1024, %r1025, %r1026}, [%r687], %r556;
	wmma.load.b.sync.aligned.row.m8n32k16.shared.f16 	{%r1027, %r1028, %r1029, %r1030, %r1031, %r1032, %r1033, %r1034}, [%r696], %r556;
	wmma.load.b.sync.aligned.row.m8n32k16.shared.f16 	{%r1035, %r1036, %r1037, %r1038, %r1039, %r1040, %r1041, %r1042}, [%r705], %r556;
	wmma.load.b.sync.aligned.row.m8n32k16.shared.f16 	{%r1043, %r1044, %r1045, %r1046, %r1047, %r1048, %r1049, %r1050}, [%r714], %r556;
	wmma.mma.sync.aligned.row.row.m8n32k16.f16.f16 {%r1051, %r1052, %r1053, %r1054}, {%r987, %r988, %r989, %r990, %r991, %r992, %r993, %r994}, {%r1019, %r1020, %r1021, %r1022, %r1023, %r1024, %r1025, %r1026}, {%r983, %r984, %r985, %r986};
	wmma.mma.sync.aligned.row.row.m8n32k16.f16.f16 {%r1055, %r1056, %r1057, %r1058}, {%r995, %r996, %r997, %r998, %r999, %r1000, %r1001, %r1002}, {%r1027, %r1028, %r1029, %r1030, %r1031, %r1032, %r1033, %r1034}, {%r1051, %r1052, %r1053, %r1054};
	wmma.mma.sync.aligned.row.row.m8n32k16.f16.f16 {%r1059, %r1060, %r1061, %r1062}, {%r1003, %r1004, %r1005, %r1006, %r1007, %r1008, %r1009, %r1010}, {%r1035, %r1036, %r1037, %r1038, %r1039, %r1040, %r1041, %r1042}, {%r1055, %r1056, %r1057, %r1058};
	wmma.mma.sync.aligned.row.row.m8n32k16.f16.f16 {%r1063, %r1064, %r1065, %r1066}, {%r1011, %r1012, %r1013, %r1014, %r1015, %r1016, %r1017, %r1018}, {%r1043, %r1044, %r1045, %r1046, %r1047, %r1048, %r1049, %r1050}, {%r1059, %r1060, %r1061, %r1062};
	mul.wide.s32 	%rd299, %r3354, 2;
	add.s64 	%rd64, %rd6, %rd299;
	// begin inline asm
	cp.async.ca.shared.global [%r9], [%rd64], 16;

	// end inline asm
	add.s64 	%rd65, %rd64, %rd1;
	// begin inline asm
	cp.async.ca.shared.global [%r190], [%rd65], 16;

	// end inline asm
	add.s64 	%rd66, %rd65, %rd1;
	// begin inline asm
	cp.async.ca.shared.global [%r191], [%rd66], 16;

	// end inline asm
	add.s64 	%rd67, %rd66, %rd1;
	// begin inline asm
	cp.async.ca.shared.global [%r192], [%rd67], 16;

	// end inline asm
	add.s64 	%rd68, %rd67, %rd1;
	// begin inline asm
	cp.async.ca.shared.global [%r193], [%rd68], 16;

	// end inline asm
	add.s64 	%rd69, %rd68, %rd1;
	// begin inline asm
	cp.async.ca.shared.global [%r194], [%rd69], 16;

	// end inline asm
	add.s64 	%rd70, %rd69, %rd1;
	// begin inline asm
	cp.async.ca.shared.global [%r195], [%rd70], 16;

	// end inline asm
	add.s64 	%rd71, %rd70, %rd1;
	// begin inline asm
	cp.async.ca.shared.global [%r196], [%rd71], 16;

	// end inline asm
	// begin inline asm
	cp.async.commit_group;

	// end inline asm
	// begin inline asm
	cp.async.wait_group 0;

	// end inline asm
	bar.sync 	0;
	wmma.load.a.sync.aligned.row.m8n32k16.shared.f16 	{%r1067, %r1068, %r1069, %r1070, %r1071, %r1072, %r1073, %r1074}, [%r739], %r556;
	wmma.load.a.sync.aligned.row.m8n32k16.shared.f16 	{%r1075, %r1076, %r1077, %r1078, %r1079, %r1080, %r1081, %r1082}, [%r748], %r556;
	wmma.load.a.sync.aligned.row.m8n32k16.shared.f16 	{%r1083, %r1084, %r1085, %r1086, %r1087, %r1088, %r1089, %r1090}, [%r757], %r556;
	wmma.load.a.sync.aligned.row.m8n32k16.shared.f16 	{%r1091, %r1092, %r1093, %r1094, %r1095, %r1096, %r1097, %r1098}, [%r766], %r556;
	wmma.load.b.sync.aligned.row.m8n32k16.shared.f16 	{%r1099, %r1100, %r1101, %r1102, %r1103, %r1104, %r1105, %r1106}, [%r25], %r556;
	wmma.load.b.sync.aligned.row.m8n32k16.shared.f16 	{%r1107, %r1108, %r1109, %r1110, %r1111, %r1112, %r1113, %r1114}, [%r600], %r556;
	wmma.load.b.sync.aligned.row.m8n32k16.shared.f16 	{%r1115, %r1116, %r1117, %r1118, %r1119, %r1120, %r1121, %r1122}, [%r609], %r556;
	wmma.load.b.sync.aligned.row.m8n32k16.shared.f16 	{%r1123, %r1124, %r1125, %r1126, %r1127, %r1128, %r1129, %r1130}, [%r618], %r556;
	wmma.mma.sync.aligned.row.row.m8n32k16.f16.f16 {%r1131, %r1132, %r1133, %r1134}, {%r1067, %r1068, %r1069, %r1070, %r1071, %r1072, %r1073, %r1074}, {%r1099, %r1100, %r1101, %r1102, %r1103, %r1104, %r1105, %r1106}, {%r1063, %r1064, %r1065, %r1066};
	wmma.mma.sync.aligned.row.row.m8n32k16.f16.f16 {%r1135, %r1136, %r1137, %r1138}, {%r1075, %r1076, %r1077, %r1078, %r1079, %r1080, %r1081, %r1082}, {%r1107, %r1108, %r1109, %r1110, %r1111, %r1112, %r1113, %r1114}, {%r1131, %r1132, %r1133, %r1134};
	wmma.mma.sync.aligned.row.row.m8n32k16.f16.f16 {%r1139, %r1140, %r1141, %r1142}, {%r1083, %r1084, %r1085, %r1086, %r1087, %r1088, %r1089, %r1090}, {%r1115, %r1116, %r1117, %r1118, %r1119, %r1120, %r1121, %r1122}, {%r1135, %r1136, %r1137, %r1138};
	wmma.mma.sync.aligned.row.row.m8n32k16.f16.f16 {%r1143, %r1144, %r1145, %r1146}, {%r1091, %r1092, %r1093, %r1094, %r1095, %r1096, %r1097, %r1098}, {%r1123, %r1124, %r1125, %r1126, %r1127, %r1128, %r1129, %r1130}, {%r1139, %r1140, %r1141, %r1142};
	mul.wide.s32 	%rd300, %r3355, 2;
	add.s64 	%rd72, %rd6, %rd300;
	// begin inline asm
	cp.async.ca.shared.global [%r537], [%rd72], 16;

	// end inline asm
	add.s64 	%rd73, %rd72, %rd1;
	// begin inline asm
	cp.async.ca.shared.global [%r538], [%rd73], 16;

	// end inline asm
	add.s64 	%rd74, %rd73, %rd1;
	// begin inline asm
	cp.async.ca.shared.global [%r539], [%rd74], 16;

	// end inline asm
	add.s64 	%rd75, %rd74, %rd1;
	// begin inline asm
	cp.async.ca.shared.global [%r540], [%rd75], 16;

	// end inline asm
	add.s64 	%rd76, %rd75, %rd1;
	// begin inline asm
	cp.async.ca.shared.global [%r541], [%rd76], 16;

	// end inline asm
	add.s64 	%rd77, %rd76, %rd1;
	// begin inline asm
	cp.async.ca.shared.global [%r542], [%rd77], 16;

	// end inline asm
	add.s64 	%rd78, %rd77, %rd1;
	// begin inline asm
	cp.async.ca.shared.global [%r543], [%rd78], 16;

	// end inline asm
	add.s64 	%rd79, %rd78, %rd1;
	// begin inline asm
	cp.async.ca.shared.global [%r544], [%rd79], 16;

	// end inline asm
	// begin inline asm
	cp.async.commit_group;

	// end inline asm
	// begin inline asm
	cp.async.wait_group 0;

	// end inline asm
	bar.sync 	0;
	wmma.load.a.sync.aligned.row.m8n32k16.shared.f16 	{%r1147, %r1148, %r1149, %r1150, %r1151, %r1152, %r1153, %r1154}, [%r823], %r556;
	wmma.load.a.sync.aligned.row.m8n32k16.shared.f16 	{%r1155, %r1156, %r1157, %r1158, %r1159, %r1160, %r1161, %r1162}, [%r832], %r556;
	wmma.load.a.sync.aligned.row.m8n32k16.shared.f16 	{%r1163, %r1164, %r1165, %r1166, %r1167, %r1168, %r1169, %r1170}, [%r841], %r556;
	wmma.load.a.sync.aligned.row.m8n32k16.shared.f16 	{%r1171, %r1172, %r1173, %r1174, %r1175, %r1176, %r1177, %r1178}, [%r850], %r556;
	wmma.load.b.sync.aligned.row.m8n32k16.shared.f16 	{%r1179, %r1180, %r1181, %r1182, %r1183, %r1184, %r1185, %r1186}, [%r687], %r556;
	wmma.load.b.sync.aligned.row.m8n32k16.shared.f16 	{%r1187, %r1188, %r1189, %r1190, %r1191, %r1192, %r1193, %r1194}, [%r696], %r556;
	wmma.load.b.sync.aligned.row.m8n32k16.shared.f16 	{%r1195, %r1196, %r1197, %r1198, %r1199, %r1200, %r1201, %r1202}, [%r705], %r556;
	wmma.load.b.sync.aligned.row.m8n32k16.shared.f16 	{%r1203, %r1204, %r1205, %r1206, %r1207, %r1208, %r1209, %r1210}, [%r714], %r556;
	wmma.mma.sync.aligned.row.row.m8n32k16.f16.f16 {%r1211, %r1212, %r1213, %r1214}, {%r1147, %r1148, %r1149, %r1150, %r1151, %r1152, %r1153, %r1154}, {%r1179, %r1180, %r1181, %r1182, %r1183, %r1184, %r1185, %r1186}, {%r1143, %r1144, %r1145, %r1146};
	wmma.mma.sync.aligned.row.row.m8n32k16.f16.f16 {%r1215, %r1216, %r1217, %r1218}, {%r1155, %r1156, %r1157, %r1158, %r1159, %r1160, %r1161, %r1162}, {%r1187, %r1188, %r1189, %r1190, %r1191, %r1192, %r1193, %r1194}, {%r1211, %r1212, %r1213, %r1214};
	wmma.mma.sync.aligned.row.row.m8n32k16.f16.f16 {%r1219, %r1220, %r1221, %r1222}, {%r1163, %r1164, %r1165, %r1166, %r1167, %r1168, %r1169, %r1170}, {%r1195, %r1196, %r1197, %r1198, %r1199, %r1200, %r1201, %r1202}, {%r1215, %r1216, %r1217, %r1218};
	wmma.mma.sync.aligned.row.row.m8n32k16.f16.f16 {%r1223, %r1224, %r1225, %r1226}, {%r1171, %r1172, %r1173, %r1174, %r1175, %r1176, %r1177, %r1178}, {%r1203, %r1204, %r1205, %r1206, %r1207, %r1208, %r1209, %r1210}, {%r1219, %r1220, %r1221, %r1222};
	add.s64 	%rd81, %rd346, -1024;
	// begin inline asm
	cp.async.ca.shared.global [%r187], [%rd81], 16;

	// end inline asm
	// begin inline asm
	cp.async.ca.shared.global [%r21], [%rd81], 16;

	// end inline asm
	mul.wide.s32 	%rd301, %r3356, 2;
	add.s64 	%rd82, %rd6, %rd301;
	// begin inline asm
	cp.async.ca.shared.global [%r9], [%rd82], 16;

	// end inline asm
	add.s64 	%rd83, %rd82, %rd1;
	// begin inline asm
	cp.async.ca.shared.global [%r190], [%rd83], 16;

	// end inline asm
	add.s64 	%rd84, %rd83, %rd1;
	// begin inline asm
	cp.async.ca.shared.global [%r191], [%rd84], 16;

	// end inline asm
	add.s64 	%rd85, %rd84, %rd1;
	// begin inline asm
	cp.async.ca.shared.global [%r192], [%rd85], 16;

	// end inline asm
	add.s64 	%rd86, %rd85, %rd1;
	// begin inline asm
	cp.async.ca.shared.global [%r193], [%rd86], 16;

	// end inline asm
	add.s64 	%rd87, %rd86, %rd1;
	// begin inline asm
	cp.async.ca.shared.global [%r194], [%rd87], 16;

	// end inline asm
	add.s64 	%rd88, %rd87, %rd1;
	// begin inline asm
	cp.async.ca.shared.global [%r195], [%rd88], 16;

	// end inline asm
	add.s64 	%rd89, %rd88, %rd1;
	// begin inline asm
	cp.async.ca.shared.global [%r196], [%rd89], 16;

	// end inline asm
	// begin inline asm
	cp.async.commit_group;

	// end inline asm
	// begin inline asm
	cp.async.wait_group 0;

	// end inline asm
	bar.sync 	0;
	wmma.load.a.sync.aligned.row.m8n32k16.shared.f16 	{%r1227, %r1228, %r1229, %r1230, %r1231, %r1232, %r1233, %r1234}, [%r555], %r556;
	wmma.load.a.sync.aligned.row.m8n32k16.shared.f16 	{%r1235, %r1236, %r1237, %r1238, %r1239, %r1240, %r1241, %r1242}, [%r565], %r556;
	wmma.load.a.sync.aligned.row.m8n32k16.shared.f16 	{%r1243, %r1244, %r1245, %r1246, %r1247, %r1248, %r1249, %r1250}, [%r574], %r556;
	wmma.load.a.sync.aligned.row.m8n32k16.shared.f16 	{%r1251, %r1252, %r1253, %r1254, %r1255, %r1256, %r1257, %r1258}, [%r583], %r556;
	wmma.load.b.sync.aligned.row.m8n32k16.shared.f16 	{%r1259, %r1260, %r1261, %r1262, %r1263, %r1264, %r1265, %r1266}, [%r25], %r556;
	wmma.load.b.sync.aligned.row.m8n32k16.shared.f16 	{%r1267, %r1268, %r1269, %r1270, %r1271, %r1272, %r1273, %r1274}, [%r600], %r556;
	wmma.load.b.sync.aligned.row.m8n32k16.shared.f16 	{%r1275, %r1276, %r1277, %r1278, %r1279, %r1280, %r1281, %r1282}, [%r609], %r556;
	wmma.load.b.sync.aligned.row.m8n32k16.shared.f16 	{%r1283, %r1284, %r1285, %r1286, %r1287, %r1288, %r1289, %r1290}, [%r618], %r556;
	wmma.mma.sync.aligned.row.row.m8n32k16.f16.f16 {%r1291, %r1292, %r1293, %r1294}, {%r1227, %r1228, %r1229, %r1230, %r1231, %r1232, %r1233, %r1234}, {%r1259, %r1260, %r1261, %r1262, %r1263, %r1264, %r1265, %r1266}, {%r1223, %r1224, %r1225, %r1226};
	wmma.mma.sync.aligned.row.row.m8n32k16.f16.f16 {%r1295, %r1296, %r1297, %r1298}, {%r1235, %r1236, %r1237, %r1238, %r1239, %r1240, %r1241, %r1242}, {%r1267, %r1268, %r1269, %r1270, %r1271, %r1272, %r1273, %r1274}, {%r1291, %r1292, %r1293, %r1294};
	wmma.mma.sync.aligned.row.row.m8n32k16.f16.f16 {%r1299, %r1300, %r1301, %r1302}, {%r1243, %r1244, %r1245, %r1246, %r1247, %r1248, %r1249, %r1250}, {%r1275, %r1276, %r1277, %r1278, %r1279, %r1280, %r1281, %r1282}, {%r1295, %r1296, %r1297, %r1298};
	wmma.mma.sync.aligned.row.row.m8n32k16.f16.f16 {%r1303, %r1304, %r1305, %r1306}, {%r1251, %r1252, %r1253, %r1254, %r1255, %r1256, %r1257, %r1258}, {%r1283, %r1284, %r1285, %r1286, %r1287, %r1288, %r1289, %r1290}, {%r1299, %r1300, %r1301, %r1302};
	mul.wide.s32 	%rd302, %r3357, 2;
	add.s64 	%rd90, %rd6, %rd302;
	// begin inline asm
	cp.async.ca.shared.global [%r537], [%rd90], 16;

	// end inline asm
	add.s64 	%rd91, %rd90, %rd1;
	// begin inline asm
	cp.async.ca.shared.global [%r538], [%rd91], 16;

	// end inline asm
	add.s64 	%rd92, %rd91, %rd1;
	// begin inline asm
	cp.async.ca.shared.global [%r539], [%rd92], 16;

	// end inline asm
	add.s64 	%rd93, %rd92, %rd1;
	// begin inline asm
	cp.async.ca.shared.global [%r540], [%rd93], 16;

	// end inline asm
	add.s64 	%rd94, %rd93, %rd1;
	// begin inline asm
	cp.async.ca.shared.global [%r541], [%rd94], 16;

	// end inline asm
	add.s64 	%rd95, %rd94, %rd1;
	// begin inline asm
	cp.async.ca.shared.global [%r542], [%rd95], 16;

	// end inline asm
	add.s64 	%rd96, %rd95, %rd1;
	// begin inline asm
	cp.async.ca.shared.global [%r543], [%rd96], 16;

	// end inline asm
	add.s64 	%rd97, %rd96, %rd1;
	// begin inline asm
	cp.async.ca.shared.global [%r544], [%rd97], 16;

	// end inline asm
	// begin inline asm
	cp.async.commit_group;

	// end inline asm
	// begin inline asm
	cp.async.wait_group 0;

	// end inline asm
	bar.sync 	0;
	wmma.load.a.sync.aligned.row.m8n32k16.shared.f16 	{%r1307, %r1308, %r1309, %r1310, %r1311, %r1312, %r1313, %r1314}, [%r651], %r556;
	wmma.load.a.sync.aligned.row.m8n32k16.shared.f16 	{%r1315, %r1316, %r1317, %r1318, %r1319, %r1320, %r1321, %r1322}, [%r660], %r556;
	wmma.load.a.sync.aligned.row.m8n32k16.shared.f16 	{%r1323, %r1324, %r1325, %r1326, %r1327, %r1328, %r1329, %r1330}, [%r669], %r556;
	wmma.load.a.sync.aligned.row.m8n32k16.shared.f16 	{%r1331, %r1332, %r1333, %r1334, %r1335, %r1336, %r1337, %r1338}, [%r678], %r556;
	wmma.load.b.sync.aligned.row.m8n32k16.shared.f16 	{%r1339, %r1340, %r1341, %r1342, %r1343, %r1344, %r1345, %r1346}, [%r687], %r556;
	wmma.load.b.sync.aligned.row.m8n32k16.shared.f16 	{%r1347, %r1348, %r1349, %r1350, %r1351, %r1352, %r1353, %r1354}, [%r696], %r556;
	wmma.load.b.sync.aligned.row.m8n32k16.shared.f16 	{%r1355, %r1356, %r1357, %r1358, %r1359, %r1360, %r1361, %r1362}, [%r705], %r556;
	wmma.load.b.sync.aligned.row.m8n32k16.shared.f16 	{%r1363, %r1364, %r1365, %r1366, %r1367, %r1368, %r1369, %r1370}, [%r714], %r556;
	wmma.mma.sync.aligned.row.row.m8n32k16.f16.f16 {%r1371, %r1372, %r1373, %r1374}, {%r1307, %r1308, %r1309, %r1310, %r1311, %r1312, %r1313, %r1314}, {%r1339, %r1340, %r1341, %r1342, %r1343, %r1344, %r1345, %r1346}, {%r1303, %r1304, %r1305, %r1306};
	wmma.mma.sync.aligned.row.row.m8n32k16.f16.f16 {%r1375, %r1376, %r1377, %r1378}, {%r1315, %r1316, %r1317, %r1318, %r1319, %r1320, %r1321, %r1322}, {%r1347, %r1348, %r1349, %r1350, %r1351, %r1352, %r1353, %r1354}, {%r1371, %r1372, %r1373, %r1374};
	wmma.mma.sync.aligned.row.row.m8n32k16.f16.f16 {%r1379, %r1380, %r1381, %r1382}, {%r1323, %r1324, %r1325, %r1326, %r1327, %r1328, %r1329, %r1330}, {%r1355, %r1356, %r1357, %r1358, %r1359, %r1360, %r1361, %r1362}, {%r1375, %r1376, %r1377, %r1378};
	wmma.mma.sync.aligned.row.row.m8n32k16.f16.f16 {%r1383, %r1384, %r1385, %r1386}, {%r1331, %r1332, %r1333, %r1334, %r1335, %r1336, %r1337, %r1338}, {%r1363, %r1364, %r1365, %r1366, %r1367, %r1368, %r1369, %r1370}, {%r1379, %r1380, %r1381, %r1382};
	mul.wide.s32 	%rd303, %r3358, 2;
	add.s64 	%rd98, %rd6, %rd303;
	// begin inline asm
	cp.async.ca.shared.global [%r9], [%rd98], 16;

	// end inline asm
	add.s64 	%rd99, %rd98, %rd1;
	// begin inline asm
	cp.async.ca.shared.global [%r190], [%rd99], 16;

	// end inline asm
	add.s64 	%rd100, %rd99, %rd1;
	// begin inline asm
	cp.async.ca.shared.global [%r191], [%rd100], 16;

	// end inline asm
	add.s64 	%rd101, %rd100, %rd1;
	// begin inline asm
	cp.async.ca.shared.global [%r192], [%rd101], 16;

	// end inline asm
	add.s64 	%rd102, %rd101, %rd1;
	// begin inline asm
	cp.async.ca.shared.global [%r193], [%rd102], 16;

	// end inline asm
	add.s64 	%rd103, %rd102, %rd1;
	// begin inline asm
	cp.async.ca.shared.global [%r194], [%rd103], 16;

	// end inline asm
	add.s64 	%rd104, %rd103, %rd1;
	// begin inline asm
	cp.async.ca.shared.global [%r195], [%rd104], 16;

	// end inline asm
	add.s64 	%rd105, %rd104, %rd1;
	// begin inline asm
	cp.async.ca.shared.global [%r196], [%rd105], 16;

	// end inline asm
	// begin inline asm
	cp.async.commit_group;

	// end inline asm
	// begin inline asm
	cp.async.wait_group 0;

	// end inline asm
	bar.sync 	0;
	wmma.load.a.sync.aligned.row.m8n32k16.shared.f16 	{%r1387, %r1388, %r1389, %r1390, %r1391, %r1392, %r1393, %r1394}, [%r739], %r556;
	wmma.load.a.sync.aligned.row.m8n32k16.shared.f16 	{%r1395, %r1396, %r1397, %r1398, %r1399, %r1400, %r1401, %r1402}, [%r748], %r556;
	wmma.load.a.sync.aligned.row.m8n32k16.shared.f16 	{%r1403, %r1404, %r1405, %r1406, %r1407, %r1408, %r1409, %r1410}, [%r757], %r556;
	wmma.load.a.sync.aligned.row.m8n32k16.shared.f16 	{%r1411, %r1412, %r1413, %r1414, %r1415, %r1416, %r1417, %r1418}, [%r766], %r556;
	wmma.load.b.sync.aligned.row.m8n32k16.shared.f16 	{%r1419, %r1420, %r1421, %r1422, %r1423, %r1424, %r1425, %r1426}, [%r25], %r556;
	wmma.load.b.sync.aligned.row.m8n32k16.shared.f16 	{%r1427, %r1428, %r1429, %r1430, %r1431, %r1432, %r1433, %r1434}, [%r600], %r556;
	wmma.load.b.sync.aligned.row.m8n32k16.shared.f16 	{%r1435, %r1436, %r1437, %r1438, %r1439, %r1440, %r1441, %r1442}, [%r609], %r556;
	wmma.load.b.sync.aligned.row.m8n32k16.shared.f16 	{%r1443, %r1444, %r1445, %r1446, %r1447, %r1448, %r1449, %r1450}, [%r618], %r556;
	wmma.mma.sync.aligned.row.row.m8n32k16.f16.f16 {%r1451, %r1452, %r1453, %r1454}, {%r1387, %r1388, %r1389, %r1390, %r1391, %r1392, %r1393, %r1394}, {%r1419, %r1420, %r1421, %r1422, %r1423, %r1424, %r1425, %r1426}, {%r1383, %r1384, %r1385, %r1386};
	wmma.mma.sync.aligned.row.row.m8n32k16.f16.f16 {%r1455, %r1456, %r1457, %r1458}, {%r1395, %r1396, %r1397, %r1398, %r1399, %r1400, %r1401, %r1402}, {%r1427, %r1428, %r1429, %r1430, %r1431, %r1432, %r1433, %r1434}, {%r1451, %r1452, %r1453, %r1454};
	wmma.mma.sync.aligned.row.row.m8n32k16.f16.f16 {%r1459, %r1460, %r1461, %r1462}, {%r1403, %r1404, %r1405, %r1406, %r1407, %r1408, %r1409, %r1410}, {%r1435, %r1436, %r1437, %r1438, %r1439, %r1440, %r1441, %r1442}, {%r1455, %r1456, %r1457, %r1458};
	wmma.mma.sync.aligned.row.row.m8n32k16.f16.f16 {%r1463, %r1464, %r1465, %r1466}, {%r1411, %r1412, %r1413, %r1414, %r1415, %r1416, %r1417, %r1418}, {%r1443, %r1444, %r1445, %r1446, %r1447, %r1448, %r1449, %r1450}, {%r1459, %r1460, %r1461, %r1462};
	mul.wide.s32 	%rd304, %r3359, 2;
	add.s64 	%rd106, %rd6, %rd304;
	// begin inline asm
	cp.async.ca.shared.global [%r537], [%rd106], 16;

	// end inline asm
	add.s64 	%rd107, %rd106, %rd1;
	// begin inline asm
	cp.async.ca.shared.global [%r538], [%rd107], 16;

	// end inline asm
	add.s64 	%rd108, %rd107, %rd1;
	// begin inline asm
	cp.async.ca.shared.global [%r539], [%rd108], 16;

	// end inline asm
	add.s64 	%rd109, %rd108, %rd1;
	// begin inline asm
	cp.async.ca.shared.global [%r540], [%rd109], 16;

	// end inline asm
	add.s64 	%rd110, %rd109, %rd1;
	// begin inline asm
	cp.async.ca.shared.global [%r541], [%rd110], 16;

	// end inline asm
	add.s64 	%rd111, %rd110, %rd1;
	// begin inline asm
	cp.async.ca.shared.global [%r542], [%rd111], 16;

	// end inline asm
	add.s64 	%rd112, %rd111, %rd1;
	// begin inline asm
	cp.async.ca.shared.global [%r543], [%rd112], 16;

	// end inline asm
	add.s64 	%rd113, %rd112, %rd1;
	// begin inline asm
	cp.async.ca.shared.global [%r544], [%rd113], 16;

	// end inline asm
	// begin inline asm
	cp.async.commit_group;

	// end inline asm
	// begin inline asm
	cp.async.wait_group 0;

	// end inline asm
	bar.sync 	0;
	wmma.load.a.sync.aligned.row.m8n32k16.shared.f16 	{%r1467, %r1468, %r1469, %r1470, %r1471, %r1472, %r1473, %r1474}, [%r823], %r556;
	wmma.load.a.sync.aligned.row.m8n32k16.shared.f16 	{%r1475, %r1476, %r1477, %r1478, %r1479, %r1480, %r1481, %r1482}, [%r832], %r556;
	wmma.load.a.sync.aligned.row.m8n32k16.shared.f16 	{%r1483, %r1484, %r1485, %r1486, %r1487, %r1488, %r1489, %r1490}, [%r841], %r556;
	wmma.load.a.sync.aligned.row.m8n32k16.shared.f16 	{%r1491, %r1492, %r1493, %r1494, %r1495, %r1496, %r1497, %r1498}, [%r850], %r556;
	wmma.load.b.sync.aligned.row.m8n32k16.shared.f16 	{%r1499, %r1500, %r1501, %r1502, %r1503, %r1504, %r1505, %r1506}, [%r687], %r556;
	wmma.load.b.sync.aligned.row.m8n32k16.shared.f16 	{%r1507, %r1508, %r1509, %r1510, %r1511, %r1512, %r1513, %r1514}, [%r696], %r556;
	wmma.load.b.sync.aligned.row.m8n32k16.shared.f16 	{%r1515, %r1516, %r1517, %r1518, %r1519, %r1520, %r1521, %r1522}, [%r705], %r556;
	wmma.load.b.sync.aligned.row.m8n32k16.shared.f16 	{%r1523, %r1524, %r1525, %r1526, %r1527, %r1528, %r1529, %r1530}, [%r714], %r556;
	wmma.mma.sync.aligned.row.row.m8n32k16.f16.f16 {%r1531, %r1532, %r1533, %r1534}, {%r1467, %r1468, %r1469, %r1470, %r1471, %r1472, %r1473, %r1474}, {%r1499, %r1500, %r1501, %r1502, %r1503, %r1504, %r1505, %r1506}, {%r1463, %r1464, %r1465, %r1466};
	wmma.mma.sync.aligned.row.row.m8n32k16.f16.f16 {%r1535, %r1536, %r1537, %r1538}, {%r1475, %r1476, %r1477, %r1478, %r1479, %r1480, %r1481, %r1482}, {%r1507, %r1508, %r1509, %r1510, %r1511, %r1512, %r1513, %r1514}, {%r1531, %r1532, %r1533, %r1534};
	wmma.mma.sync.aligned.row.row.m8n32k16.f16.f16 {%r1539, %r1540, %r1541, %r1542}, {%r1483, %r1484, %r1485, %r1486, %r1487, %r1488, %r1489, %r1490}, {%r1515, %r1516, %r1517, %r1518, %r1519, %r1520, %r1521, %r1522}, {%r1535, %r1536, %r1537, %r1538};
	wmma.mma.sync.aligned.row.row.m8n32k16.f16.f16 {%r1543, %r1544, %r1545, %r1546}, {%r1491, %r1492, %r1493, %r1494, %r1495, %r1496, %r1497, %r1498}, {%r1523, %r1524, %r1525, %r1526, %r1527, %r1528, %r1529, %r1530}, {%r1539, %r1540, %r1541, %r1542};
	add.s64 	%rd115, %rd346, -512;
	// begin inline asm
	cp.async.ca.shared.global [%r187], [%rd115], 16;

	// end inline asm
	// begin inline asm
	cp.async.ca.shared.global [%r21], [%rd115], 16;

	// end inline asm
	mul.wide.s32 	%rd305, %r3360, 2;
	add.s64 	%rd116, %rd6, %rd305;
	// begin inline asm
	cp.async.ca.shared.global [%r9], [%rd116], 16;

	// end inline asm
	add.s64 	%rd117, %rd116, %rd1;
	// begin inline asm
	cp.async.ca.shared.global [%r190], [%rd117], 16;

	// end inline asm
	add.s64 	%rd118, %rd117, %rd1;
	// begin inline asm
	cp.async.ca.shared.global [%r191], [%rd118], 16;

	// end inline asm
	add.s64 	%rd119, %rd118, %rd1;
	// begin inline asm
	cp.async.ca.shared.global [%r192], [%rd119], 16;

	// end inline asm
	add.s64 	%rd120, %rd119, %rd1;
	// begin inline asm
	cp.async.ca.shared.global [%r193], [%rd120], 16;

	// end inline asm
	add.s64 	%rd121, %rd120, %rd1;
	// begin inline asm
	cp.async.ca.shared.global [%r194], [%rd121], 16;

	// end inline asm
	add.s64 	%rd122, %rd121, %rd1;
	// begin inline asm
	cp.async.ca.shared.global [%r195], [%rd122], 16;

	// end inline asm
	add.s64 	%rd123, %rd122, %rd1;
	// begin inline asm
	cp.async.ca.shared.global [%r196], [%rd123], 16;

	// end inline asm
	// begin inline asm
	cp.async.commit_group;

	// end inline asm
	// begin inline asm
	cp.async.wait_group 0;

	// end inline asm
	bar.sync 	0;
	wmma.load.a.sync.aligned.row.m8n32k16.shared.f16 	{%r1547, %r1548, %r1549, %r1550, %r1551, %r1552, %r1553, %r1554}, [%r555], %r556;
	wmma.load.a.sync.aligned.row.m8n32k16.shared.f16 	{%r1555, %r1556, %r1557, %r1558, %r1559, %r1560, %r1561, %r1562}, [%r565], %r556;
	wmma.load.a.sync.aligned.row.m8n32k16.shared.f16 	{%r1563, %r1564, %r1565, %r1566, %r1567, %r1568, %r1569, %r1570}, [%r574], %r556;
	wmma.load.a.sync.aligned.row.m8n32k16.shared.f16 	{%r1571, %r1572, %r1573, %r1574, %r1575, %r1576, %r1577, %r1578}, [%r583], %r556;
	wmma.load.b.sync.aligned.row.m8n32k16.shared.f16 	{%r1579, %r1580, %r1581, %r1582, %r1583, %r1584, %r1585, %r1586}, [%r25], %r556;
	wmma.load.b.sync.aligned.row.m8n32k16.shared.f16 	{%r1587, %r1588, %r1589, %r1590, %r1591, %r1592, %r1593, %r1594}, [%r600], %r556;
	wmma.load.b.sync.aligned.row.m8n32k16.shared.f16 	{%r1595, %r1596, %r1597, %r1598, %r1599, %r1600, %r1601, %r1602}, [%r609], %r556;
	wmma.load.b.sync.aligned.row.m8n32k16.shared.f16 	{%r1603, %r1604, %r1605, %r1606, %r1607, %r1608, %r1609, %r1610}, [%r618], %r556;
	wmma.mma.sync.aligned.row.row.m8n32k16.f16.f16 {%r1611, %r1612, %r1613, %r1614}, {%r1547, %r1548, %r1549, %r1550, %r1551, %r1552, %r1553, %r1554}, {%r1579, %r1580, %r1581, %r1582, %r1583, %r1584, %r1585, %r1586}, {%r1543, %r1544, %r1545, %r1546};
	wmma.mma.sync.aligned.row.row.m8n32k16.f16.f16 {%r1615, %r1616, %r1617, %r1618}, {%r1555, %r1556, %r1557, %r1558, %r1559, %r1560, %r1561, %r1562}, {%r1587, %r1588, %r1589, %r1590, %r1591, %r1592, %r1593, %r1594}, {%r1611, %r1612, %r1613, %r1614};
	wmma.mma.sync.aligned.row.row.m8n32k16.f16.f16 {%r1619, %r1620, %r1621, %r1622}, {%r1563, %r1564, %r1565, %r1566, %r1567, %r1568, %r1569, %r1570}, {%r1595, %r1596, %r1597, %r1598, %r1599, %r1600, %r1601, %r1602}, {%r1615, %r1616, %r1617, %r1618};
	wmma.mma.sync.aligned.row.row.m8n32k16.f16.f16 {%r1623, %r1624, %r1625, %r1626}, {%r1571, %r1572, %r1573, %r1574, %r1575, %r1576, %r1577, %r1578}, {%r1603, %r1604, %r1605, %r1606, %r1607, %r1608, %r1609, %r1610}, {%r1619, %r1620, %r1621, %r1622};
	mul.wide.s32 	%rd306, %r3361, 2;
	add.s64 	%rd124, %rd6, %rd306;
	// begin inline asm
	cp.async.ca.shared.global [%r537], [%rd124], 16;

	// end inline asm
	add.s64 	%rd125, %rd124, %rd1;
	// begin inline asm
	cp.async.ca.shared.global [%r538], [%rd125], 16;

	// end inline asm
	add.s64 	%rd126, %rd125, %rd1;
	// begin inline asm
	cp.async.ca.shared.global [%r539], [%rd126], 16;

	// end inline asm
	add.s64 	%rd127, %rd126, %rd1;
	// begin inline asm
	cp.async.ca.shared.global [%r540], [%rd127], 16;

	// end inline asm
	add.s64 	%rd128, %rd127, %rd1;
	// begin inline asm
	cp.async.ca.shared.global [%r541], [%rd128], 16;

	// end inline asm
	add.s64 	%rd129, %rd128, %rd1;
	// begin inline asm
	cp.async.ca.shared.global [%r542], [%rd129], 16;

	// end inline asm
	add.s64 	%rd130, %rd129, %rd1;
	// begin inline asm
	cp.async.ca.shared.global [%r543], [%rd130], 16;

	// end inline asm
	add.s64 	%rd131, %rd130, %rd1;
	// begin inline asm
	cp.async.ca.shared.global [%r544], [%rd131], 16;

	// end inline asm
	// begin inline asm
	cp.async.commit_group;

	// end inline asm
	// begin inline asm
	cp.async.wait_group 0;

	// end inline asm
	bar.sync 	0;
	wmma.load.a.sync.aligned.row.m8n32k16.shared.f16 	{%r1627, %r1628, %r1629, %r1630, %r1631, %r1632, %r1633, %r1634}, [%r651], %r556;
	wmma.load.a.sync.aligned.row.m8n32k16.shared.f16 	{%r1635, %r1636, %r1637, %r1638, %r1639, %r1640, %r1641, %r1642}, [%r660], %r556;
	wmma.load.a.sync.aligned.row.m8n32k16.shared.f16 	{%r1643, %r1644, %r1645, %r1646, %r1647, %r1648, %r1649, %r1650}, [%r669], %r556;
	wmma.load.a.sync.aligned.row.m8n32k16.shared.f16 	{%r1651, %r1652, %r1653, %r1654, %r1655, %r1656, %r1657, %r1658}, [%r678], %r556;
	wmma.load.b.sync.aligned.row.m8n32k16.shared.f16 	{%r1659, %r1660, %r1661, %r1662, %r1663, %r1664, %r1665, %r1666}, [%r687], %r556;
	wmma.load.b.sync.aligned.row.m8n32k16.shared.f16 	{%r1667, %r1668, %r1669, %r1670, %r1671, %r1672, %r1673, %r1674}, [%r696], %r556;
	wmma.load.b.sync.aligned.row.m8n32k16.shared.f16 	{%r1675, %r1676, %r1677, %r1678, %r1679, %r1680, %r1681, %r1682}, [%r705], %r556;
	wmma.load.b.sync.aligned.row.m8n32k16.shared.f16 	{%r1683, %r1684, %r1685, %r1686, %r1687, %r1688, %r1689, %r1690}, [%r714], %r556;
	wmma.mma.sync.aligned.row.row.m8n32k16.f16.f16 {%r1691, %r1692, %r1693, %r1694}, {%r1627, %r1628, %r1629, %r1630, %r1631, %r1632, %r1633, %r1634}, {%r1659, %r1660, %r1661, %r1662, %r1663, %r1664, %r1665, %r1666}, {%r1623, %r1624, %r1625, %r1626};
	wmma.mma.sync.aligned.row.row.m8n32k16.f16.f16 {%r1695, %r1696, %r1697, %r1698}, {%r1635, %r1636, %r1637, %r1638, %r1639, %r1640, %r1641, %r1642}, {%r1667, %r1668, %r1669, %r1670, %r1671, %r1672, %r1673, %r1674}, {%r1691, %r1692, %r1693, %r1694};
	wmma.mma.sync.aligned.row.row.m8n32k16.f16.f16 {%r1699, %r1700, %r1701, %r1702}, {%r1643, %r1644, %r1645, %r1646, %r1647, %r1648, %r1649, %r1650}, {%r1675, %r1676, %r1677, %r1678, %r1679, %r1680, %r1681, %r1682}, {%r1695, %r1696, %r1697, %r1698};
	wmma.mma.sync.aligned.row.row.m8n32k16.f16.f16 {%r1703, %r1704, %r1705, %r1706}, {%r1651, %r1652, %r1653, %r1654, %r1655, %r1656, %r1657, %r1658}, {%r1683, %r1684, %r1685, %r1686, %r1687, %r1688, %r1689, %r1690}, {%r1699, %r1700, %r1701, %r1702};
	mul.wide.s32 	%rd307, %r3362, 2;
	add.s64 	%rd132, %rd6, %rd307;
	// begin inline asm
	cp.async.ca.shared.global [%r9], [%rd132], 16;

	// end inline asm
	add.s64 	%rd133, %rd132, %rd1;
	// begin inline asm
	cp.async.ca.shared.global [%r190], [%rd133], 16;

	// end inline asm
	add.s64 	%rd134, %rd133, %rd1;
	// begin inline asm
	cp.async.ca.shared.global [%r191], [%rd134], 16;

	// end inline asm
	add.s64 	%rd135, %rd134, %rd1;
	// begin inline asm
	cp.async.ca.shared.global [%r192], [%rd135], 16;

	// end inline asm
	add.s64 	%rd136, %rd135, %rd1;
	// begin inline asm
	cp.async.ca.shared.global [%r193], [%rd136], 16;

	// end inline asm
	add.s64 	%rd137, %rd136, %rd1;
	// begin inline asm
	cp.async.ca.shared.global [%r194], [%rd137], 16;

	// end inline asm
	add.s64 	%rd138, %rd137, %rd1;
	// begin inline asm
	cp.async.ca.shared.global [%r195], [%rd138], 16;

	// end inline asm
	add.s64 	%rd139, %rd138, %rd1;
	// begin inline asm
	cp.async.ca.shared.global [%r196], [%rd139], 16;

	// end inline asm
	// begin inline asm
	cp.async.commit_group;

	// end inline asm
	// begin inline asm
	cp.async.wait_group 0;

	// end inline asm
	bar.sync 	0;
	wmma.load.a.sync.aligned.row.m8n32k16.shared.f16 	{%r1707, %r1708, %r1709, %r1710, %r1711, %r1712, %r1713, %r1714}, [%r739], %r556;
	wmma.load.a.sync.aligned.row.m8n32k16.shared.f16 	{%r1715, %r1716, %r1717, %r1718, %r1719, %r1720, %r1721, %r1722}, [%r748], %r556;
	wmma.load.a.sync.aligned.row.m8n32k16.shared.f16 	{%r1723, %r1724, %r1725, %r1726, %r1727, %r1728, %r1729, %r1730}, [%r757], %r556;
	wmma.load.a.sync.aligned.row.m8n32k16.shared.f16 	{%r1731, %r1732, %r1733, %r1734, %r1735, %r1736, %r1737, %r1738}, [%r766], %r556;
	wmma.load.b.sync.aligned.row.m8n32k16.shared.f16 	{%r1739, %r1740, %r1741, %r1742, %r1743, %r1744, %r1745, %r1746}, [%r25], %r556;
	wmma.load.b.sync.aligned.row.m8n32k16.shared.f16 	{%r1747, %r1748, %r1749, %r1750, %r1751, %r1752, %r1753, %r1754}, [%r600], %r556;
	wmma.load.b.sync.aligned.row.m8n32k16.shared.f16 	{%r1755, %r1756, %r1757, %r1758, %r1759, %r1760, %r1761, %r1762}, [%r609], %r556;
	wmma.load.b.sync.aligned.row.m8n32k16.shared.f16 	{%r1763, %r1764, %r1765, %r1766, %r1767, %r1768, %r1769, %r1770}, [%r618], %r556;
	wmma.mma.sync.aligned.row.row.m8n32k16.f16.f16 {%r1771, %r1772, %r1773, %r1774}, {%r1707, %r1708, %r1709, %r1710, %r1711, %r1712, %r1713, %r1714}, {%r1739, %r1740, %r1741, %r1742, %r1743, %r1744, %r1745, %r1746}, {%r1703, %r1704, %r1705, %r1706};
	wmma.mma.sync.aligned.row.row.m8n32k16.f16.f16 {%r1775, %r1776, %r1777, %r1778}, {%r1715, %r1716, %r1717, %r1718, %r1719, %r1720, %r1721, %r1722}, {%r1747, %r1748, %r1749, %r1750, %r1751, %r1752, %r1753, %r1754}, {%r1771, %r1772, %r1773, %r1774};
	wmma.mma.sync.aligned.row.row.m8n32k16.f16.f16 {%r1779, %r1780, %r1781, %r1782}, {%r1723, %r1724, %r1725, %r1726, %r1727, %r1728, %r1729, %r1730}, {%r1755, %r1756, %r1757, %r1758, %r1759, %r1760, %r1761, %r1762}, {%r1775, %r1776, %r1777, %r1778};
	wmma.mma.sync.aligned.row.row.m8n32k16.f16.f16 {%r1783, %r1784, %r1785, %r1786}, {%r1731, %r1732, %r1733, %r1734, %r1735, %r1736, %r1737, %r1738}, {%r1763, %r1764, %r1765, %r1766, %r1767, %r1768, %r1769, %r1770}, {%r1779, %r1780, %r1781, %r1782};
	mul.wide.s32 	%rd308, %r3363, 2;
	add.s64 	%rd140, %rd6, %rd308;
	// begin inline asm
	cp.async.ca.shared.global [%r537], [%rd140], 16;

	// end inline asm
	add.s64 	%rd141, %rd140, %rd1;
	// begin inline asm
	cp.async.ca.shared.global [%r538], [%rd141], 16;

	// end inline asm
	add.s64 	%rd142, %rd141, %rd1;
	// begin inline asm
	cp.async.ca.shared.global [%r539], [%rd142], 16;

	// end inline asm
	add.s64 	%rd143, %rd142, %rd1;
	// begin inline asm
	cp.async.ca.shared.global [%r540], [%rd143], 16;

	// end inline asm
	add.s64 	%rd144, %rd143, %rd1;
	// begin inline asm
	cp.async.ca.shared.global [%r541], [%rd144], 16;

	// end inline asm
	add.s64 	%rd145, %rd144, %rd1;
	// begin inline asm
	cp.async.ca.shared.global [%r542], [%rd145], 16;

	// end inline asm
	add.s64 	%rd146, %rd145, %rd1;
	// begin inline asm
	cp.async.ca.shared.global [%r543], [%rd146], 16;

	// end inline asm
	add.s64 	%rd147, %rd146, %rd1;
	// begin inline asm
	cp.async.ca.shared.global [%r544], [%rd147], 16;

	// end inline asm
	// begin inline asm
	cp.async.commit_group;

	// end inline asm
	// begin inline asm
	cp.async.wait_group 0;

	// end inline asm
	bar.sync 	0;
	wmma.load.a.sync.aligned.row.m8n32k16.shared.f16 	{%r1787, %r1788, %r1789, %r1790, %r1791, %r1792, %r1793, %r1794}, [%r823], %r556;
	wmma.load.a.sync.aligned.row.m8n32k16.shared.f16 	{%r1795, %r1796, %r1797, %r1798, %r1799, %r1800, %r1801, %r1802}, [%r832], %r556;
	wmma.load.a.sync.aligned.row.m8n32k16.shared.f16 	{%r1803, %r1804, %r1805, %r1806, %r1807, %r1808, %r1809, %r1810}, [%r841], %r556;
	wmma.load.a.sync.aligned.row.m8n32k16.shared.f16 	{%r1811, %r1812, %r1813, %r1814, %r1815, %r1816, %r1817, %r1818}, [%r850], %r556;
	wmma.load.b.sync.aligned.row.m8n32k16.shared.f16 	{%r1819, %r1820, %r1821, %r1822, %r1823, %r1824, %r1825, %r1826}, [%r687], %r556;
	wmma.load.b.sync.aligned.row.m8n32k16.shared.f16 	{%r1827, %r1828, %r1829, %r1830, %r1831, %r1832, %r1833, %r1834}, [%r696], %r556;
	wmma.load.b.sync.aligned.row.m8n32k16.shared.f16 	{%r1835, %r1836, %r1837, %r1838, %r1839, %r1840, %r1841, %r1842}, [%r705], %r556;
	wmma.load.b.sync.aligned.row.m8n32k16.shared.f16 	{%r1843, %r1844, %r1845, %r1846, %r1847, %r1848, %r1849, %r1850}, [%r714], %r556;
	wmma.mma.sync.aligned.row.row.m8n32k16.f16.f16 {%r1851, %r1852, %r1853, %r1854}, {%r1787, %r1788, %r1789, %r1790, %r1791, %r1792, %r1793, %r1794}, {%r1819, %r1820, %r1821, %r1822, %r1823, %r1824, %r1825, %r1826}, {%r1783, %r1784, %r1785, %r1786};
	wmma.mma.sync.aligned.row.row.m8n32k16.f16.f16 {%r1855, %r1856, %r1857, %r1858}, {%r1795, %r1796, %r1797, %r1798, %r1799, %r1800, %r1801, %r1802}, {%r1827, %r1828, %r1829, %r1830, %r1831, %r1832, %r1833, %r1834}, {%r1851, %r1852, %r1853, %r1854};
	wmma.mma.sync.aligned.row.row.m8n32k16.f16.f16 {%r1859, %r1860, %r1861, %r1862}, {%r1803, %r1804, %r1805, %r1806, %r1807, %r1808, %r1809, %r1810}, {%r1835, %r1836, %r1837, %r1838, %r1839, %r1840, %r1841, %r1842}, {%r1855, %r1856, %r1857, %r1858};
	wmma.mma.sync.aligned.row.row.m8n32k16.f16.f16 {%r1863, %r1864, %r1865, %r1866}, {%r1811, %r1812, %r1813, %r1814, %r1815, %r1816, %r1817, %r1818}, {%r1843, %r1844, %r1845, %r1846, %r1847, %r1848, %r1849, %r1850}, {%r1859, %r1860, %r1861, %r1862};
	// begin inline asm
	cp.async.ca.shared.global [%r187], [%rd346], 16;

	// end inline asm
	// begin inline asm
	cp.async.ca.shared.global [%r21], [%rd346], 16;

	// end inline asm
	mul.wide.s32 	%rd309, %r3364, 2;
	add.s64 	%rd150, %rd6, %rd309;
	// begin inline asm
	cp.async.ca.shared.global [%r9], [%rd150], 16;

	// end inline asm
	add.s64 	%rd151, %rd150, %rd1;
	// begin inline asm
	cp.async.ca.shared.global [%r190], [%rd151], 16;

	// end inline asm
	add.s64 	%rd152, %rd151, %rd1;
	// begin inline asm
	cp.async.ca.shared.global [%r191], [%rd152], 16;

	// end inline asm
	add.s64 	%rd153, %rd152, %rd1;
	// begin inline asm
	cp.async.ca.shared.global [%r192], [%rd153], 16;

	// end inline asm
	add.s64 	%rd154, %rd153, %rd1;
	// begin inline asm
	cp.async.ca.shared.global [%r193], [%rd154], 16;

	// end inline asm
	add.s64 	%rd155, %rd154, %rd1;
	// begin inline asm
	cp.async.ca.shared.global [%r194], [%rd155], 16;

	// end inline asm
	add.s64 	%rd156, %rd155, %rd1;
	// begin inline asm
	cp.async.ca.shared.global [%r195], [%rd156], 16;

	// end inline asm
	add.s64 	%rd157, %rd156, %rd1;
	// begin inline asm
	cp.async.ca.shared.global [%r196], [%rd157], 16;

	// end inline asm
	// begin inline asm
	cp.async.commit_group;

	// end inline asm
	// begin inline asm
	cp.async.wait_group 0;

	// end inline asm
	bar.sync 	0;
	wmma.load.a.sync.aligned.row.m8n32k16.shared.f16 	{%r1867, %r1868, %r1869, %r1870, %r1871, %r1872, %r1873, %r1874}, [%r555], %r556;
	wmma.load.a.sync.aligned.row.m8n32k16.shared.f16 	{%r1875, %r1876, %r1877, %r1878, %r1879, %r1880, %r1881, %r1882}, [%r565], %r556;
	wmma.load.a.sync.aligned.row.m8n32k16.shared.f16 	{%r1883, %r1884, %r1885, %r1886, %r1887, %r1888, %r1889, %r1890}, [%r574], %r556;
	wmma.load.a.sync.aligned.row.m8n32k16.shared.f16 	{%r1891, %r1892, %r1893, %r1894, %r1895, %r1896, %r1897, %r1898}, [%r583], %r556;
	wmma.load.b.sync.aligned.row.m8n32k16.shared.f16 	{%r1899, %r1900, %r1901, %r1902, %r1903, %r1904, %r1905, %r1906}, [%r25], %r556;
	wmma.load.b.sync.aligned.row.m8n32k16.shared.f16 	{%r1907, %r1908, %r1909, %r1910, %r1911, %r1912, %r1913, %r1914}, [%r600], %r556;
	wmma.load.b.sync.aligned.row.m8n32k16.shared.f16 	{%r1915, %r1916, %r1917, %r1918, %r1919, %r1920, %r1921, %r1922}, [%r609], %r556;
	wmma.load.b.sync.aligned.row.m8n32k16.shared.f16 	{%r1923, %r1924, %r1925, %r1926, %r1927, %r1928, %r1929, %r1930}, [%r618], %r556;
	wmma.mma.sync.aligned.row.row.m8n32k16.f16.f16 {%r1931, %r1932, %r1933, %r1934}, {%r1867, %r1868, %r1869, %r1870, %r1871, %r1872, %r1873, %r1874}, {%r1899, %r1900, %r1901, %r1902, %r1903, %r1904, %r1905, %r1906}, {%r1863, %r1864, %r1865, %r1866};
	wmma.mma.sync.aligned.row.row.m8n32k16.f16.f16 {%r1935, %r1936, %r1937, %r1938}, {%r1875, %r1876, %r1877, %r1878, %r1879, %r1880, %r1881, %r1882}, {%r1907, %r1908, %r1909, %r1910, %r1911, %r1912, %r1913, %r1914}, {%r1931, %r1932, %r1933, %r1934};
	wmma.mma.sync.aligned.row.row.m8n32k16.f16.f16 {%r1939, %r1940, %r1941, %r1942}, {%r1883, %r1884, %r1885, %r1886, %r1887, %r1888, %r1889, %r1890}, {%r1915, %r1916, %r1917, %r1918, %r1919, %r1920, %r1921, %r1922}, {%r1935, %r1936, %r1937, %r1938};
	wmma.mma.sync.aligned.row.row.m8n32k16.f16.f16 {%r1943, %r1944, %r1945, %r1946}, {%r1891, %r1892, %r1893, %r1894, %r1895, %r1896, %r1897, %r1898}, {%r1923, %r1924, %r1925, %r1926, %r1927, %r1928, %r1929, %r1930}, {%r1939, %r1940, %r1941, %r1942};
	mul.wide.s32 	%rd310, %r3365, 2;
	add.s64 	%rd158, %rd6, %rd310;
	// begin inline asm
	cp.async.ca.shared.global [%r537], [%rd158], 16;

	// end inline asm
	add.s64 	%rd159, %rd158, %rd1;
	// begin inline asm
	cp.async.ca.shared.global [%r538], [%rd159], 16;

	// end inline asm
	add.s64 	%rd160, %rd159, %rd1;
	// begin inline asm
	cp.async.ca.shared.global [%r539], [%rd160], 16;

	// end inline asm
	add.s64 	%rd161, %rd160, %rd1;
	// begin inline asm
	cp.async.ca.shared.global [%r540], [%rd161], 16;

	// end inline asm
	add.s64 	%rd162, %rd161, %rd1;
	// begin inline asm
	cp.async.ca.shared.global [%r541], [%rd162], 16;

	// end inline asm
	add.s64 	%rd163, %rd162, %rd1;
	// begin inline asm
	cp.async.ca.shared.global [%r542], [%rd163], 16;

	// end inline asm
	add.s64 	%rd164, %rd163, %rd1;
	// begin inline asm
	cp.async.ca.shared.global [%r543], [%rd164], 16;

	// end inline asm
	add.s64 	%rd165, %rd164, %rd1;
	// begin inline asm
	cp.async.ca.shared.global [%r544], [%rd165], 16;

	// end inline asm
	// begin inline asm
	cp.async.commit_group;

	// end inline asm
	// begin inline asm
	cp.async.wait_group 0;

	// end inline asm
	bar.sync 	0;
	wmma.load.a.sync.aligned.row.m8n32k16.shared.f16 	{%r1947, %r1948, %r1949, %r1950, %r1951, %r1952, %r1953, %r1954}, [%r651], %r556;
	wmma.load.a.sync.aligned.row.m8n32k16.shared.f16 	{%r1955, %r1956, %r1957, %r1958, %r1959, %r1960, %r1961, %r1962}, [%r660], %r556;
	wmma.load.a.sync.aligned.row.m8n32k16.shared.f16 	{%r1963, %r1964, %r1965, %r1966, %r1967, %r1968, %r1969, %r1970}, [%r669], %r556;
	wmma.load.a.sync.aligned.row.m8n32k16.shared.f16 	{%r1971, %r1972, %r1973, %r1974, %r1975, %r1976, %r1977, %r1978}, [%r678], %r556;
	wmma.load.b.sync.aligned.row.m8n32k16.shared.f16 	{%r1979, %r1980, %r1981, %r1982, %r1983, %r1984, %r1985, %r1986}, [%r687], %r556;
	wmma.load.b.sync.aligned.row.m8n32k16.shared.f16 	{%r1987, %r1988, %r1989, %r1990, %r1991, %r1992, %r1993, %r1994}, [%r696], %r556;
	wmma.load.b.sync.aligned.row.m8n32k16.shared.f16 	{%r1995, %r1996, %r1997, %r1998, %r1999, %r2000, %r2001, %r2002}, [%r705], %r556;
	wmma.load.b.sync.aligned.row.m8n32k16.shared.f16 	{%r2003, %r2004, %r2005, %r2006, %r2007, %r2008, %r2009, %r2010}, [%r714], %r556;
	wmma.mma.sync.aligned.row.row.m8n32k16.f16.f16 {%r2011, %r2012, %r2013, %r2014}, {%r1947, %r1948, %r1949, %r1950, %r1951, %r1952, %r1953, %r1954}, {%r1979, %r1980, %r1981, %r1982, %r1983, %r1984, %r1985, %r1986}, {%r1943, %r1944, %r1945, %r1946};
	wmma.mma.sync.aligned.row.row.m8n32k16.f16.f16 {%r2015, %r2016, %r2017, %r2018}, {%r1955, %r1956, %r1957, %r1958, %r1959, %r1960, %r1961, %r1962}, {%r1987, %r1988, %r1989, %r1990, %r1991, %r1992, %r1993, %r1994}, {%r2011, %r2012, %r2013, %r2014};
	wmma.mma.sync.aligned.row.row.m8n32k16.f16.f16 {%r2019, %r2020, %r2021, %r2022}, {%r1963, %r1964, %r1965, %r1966, %r1967, %r1968, %r1969, %r1970}, {%r1995, %r1996, %r1997, %r1998, %r1999, %r2000, %r2001, %r2002}, {%r2015, %r2016, %r2017, %r2018};
	wmma.mma.sync.aligned.row.row.m8n32k16.f16.f16 {%r2023, %r2024, %r2025, %r2026}, {%r1971, %r1972, %r1973, %r1974, %r1975, %r1976, %r1977, %r1978}, {%r2003, %r2004, %r2005, %r2006, %r2007, %r2008, %r2009, %r2010}, {%r2019, %r2020, %r2021, %r2022};
	mul.wide.s32 	%rd311, %r3366, 2;
	add.s64 	%rd166, %rd6, %rd311;
	// begin inline asm
	cp.async.ca.shared.global [%r9], [%rd166], 16;

	// end inline asm
	add.s64 	%rd167, %rd166, %rd1;
	// begin inline asm
	cp.async.ca.shared.global [%r190], [%rd167], 16;

	// end inline asm
	add.s64 	%rd168, %rd167, %rd1;
	// begin inline asm
	cp.async.ca.shared.global [%r191], [%rd168], 16;

	// end inline asm
	add.s64 	%rd169, %rd168, %rd1;
	// begin inline asm
	cp.async.ca.shared.global [%r192], [%rd169], 16;

	// end inline asm
	add.s64 	%rd170, %rd169, %rd1;
	// begin inline asm
	cp.async.ca.shared.global [%r193], [%rd170], 16;

	// end inline asm
	add.s64 	%rd171, %rd170, %rd1;
	// begin inline asm
	cp.async.ca.shared.global [%r194], [%rd171], 16;

	// end inline asm
	add.s64 	%rd172, %rd171, %rd1;
	// begin inline asm
	cp.async.ca.shared.global [%r195], [%rd172], 16;

	// end inline asm
	add.s64 	%rd173, %rd172, %rd1;
	// begin inline asm
	cp.async.ca.shared.global [%r196], [%rd173], 16;

	// end inline asm
	// begin inline asm
	cp.async.commit_group;

	// end inline asm
	// begin inline asm
	cp.async.wait_group 0;

	// end inline asm
	bar.sync 	0;
	wmma.load.a.sync.aligned.row.m8n32k16.shared.f16 	{%r2027, %r2028, %r2029, %r2030, %r2031, %r2032, %r2033, %r2034}, [%r739], %r556;
	wmma.load.a.sync.aligned.row.m8n32k16.shared.f16 	{%r2035, %r2036, %r2037, %r2038, %r2039, %r2040, %r2041, %r2042}, [%r748], %r556;
	wmma.load.a.sync.aligned.row.m8n32k16.shared.f16 	{%r2043, %r2044, %r2045, %r2046, %r2047, %r2048, %r2049, %r2050}, [%r757], %r556;
	wmma.load.a.sync.aligned.row.m8n32k16.shared.f16 	{%r2051, %r2052, %r2053, %r2054, %r2055, %r2056, %r2057, %r2058}, [%r766], %r556;
	wmma.load.b.sync.aligned.row.m8n32k16.shared.f16 	{%r2059, %r2060, %r2061, %r2062, %r2063, %r2064, %r2065, %r2066}, [%r25], %r556;
	wmma.load.b.sync.aligned.row.m8n32k16.shared.f16 	{%r2067, %r2068, %r2069, %r2070, %r2071, %r2072, %r2073, %r2074}, [%r600], %r556;
	wmma.load.b.sync.aligned.row.m8n32k16.shared.f16 	{%r2075, %r2076, %r2077, %r2078, %r2079, %r2080, %r2081, %r2082}, [%r609], %r556;
	wmma.load.b.sync.aligned.row.m8n32k16.shared.f16 	{%r2083, %r2084, %r2085, %r2086, %r2087, %r2088, %r2089, %r2090}, [%r618], %r556;
	wmma.mma.sync.aligned.row.row.m8n32k16.f16.f16 {%r2091, %r2092, %r2093, %r2094}, {%r2027, %r2028, %r2029, %r2030, %r2031, %r2032, %r2033, %r2034}, {%r2059, %r2060, %r2061, %r2062, %r2063, %r2064, %r2065, %r2066}, {%r2023, %r2024, %r2025, %r2026};
	wmma.mma.sync.aligned.row.row.m8n32k16.f16.f16 {%r2095, %r2096, %r2097, %r2098}, {%r2035, %r2036, %r2037, %r2038, %r2039, %r2040, %r2041, %r2042}, {%r2067, %r2068, %r2069, %r2070, %r2071, %r2072, %r2073, %r2074}, {%r2091, %r2092, %r2093, %r2094};
	wmma.mma.sync.aligned.row.row.m8n32k16.f16.f16 {%r2099, %r2100, %r2101, %r2102}, {%r2043, %r2044, %r2045, %r2046, %r2047, %r2048, %r2049, %r2050}, {%r2075, %r2076, %r2077, %r2078, %r2079, %r2080, %r2081, %r2082}, {%r2095, %r2096, %r2097, %r2098};
	wmma.mma.sync.aligned.row.row.m8n32k16.f16.f16 {%r2103, %r2104, %r2105, %r2106}, {%r2051, %r2052, %r2053, %r2054, %r2055, %r2056, %r2057, %r2058}, {%r2083, %r2084, %r2085, %r2086, %r2087, %r2088, %r2089, %r2090}, {%r2099, %r2100, %r2101, %r2102};
	mul.wide.s32 	%rd312, %r3367, 2;
	add.s64 	%rd174, %rd6, %rd312;
	// begin inline asm
	cp.async.ca.shared.global [%r537], [%rd174], 16;

	// end inline asm
	add.s64 	%rd175, %rd174, %rd1;
	// begin inline asm
	cp.async.ca.shared.global [%r538], [%rd175], 16;

	// end inline asm
	add.s64 	%rd176, %rd175, %rd1;
	// begin inline asm
	cp.async.ca.shared.global [%r539], [%rd176], 16;

	// end inline asm
	add.s64 	%rd177, %rd176, %rd1;
	// begin inline asm
	cp.async.ca.shared.global [%r540], [%rd177], 16;

	// end inline asm
	add.s64 	%rd178, %rd177, %rd1;
	// begin inline asm
	cp.async.ca.shared.global [%r541], [%rd178], 16;

	// end inline asm
	add.s64 	%rd179, %rd178, %rd1;
	// begin inline asm
	cp.async.ca.shared.global [%r542], [%rd179], 16;

	// end inline asm
	add.s64 	%rd180, %rd179, %rd1;
	// begin inline asm
	cp.async.ca.shared.global [%r543], [%rd180], 16;

	// end inline asm
	add.s64 	%rd181, %rd180, %rd1;
	// begin inline asm
	cp.async.ca.shared.global [%r544], [%rd181], 16;

	// end inline asm
	// begin inline asm
	cp.async.commit_group;

	// end inline asm
	// begin inline asm
	cp.async.wait_group 0;

	// end inline asm
	bar.sync 	0;
	wmma.load.a.sync.aligned.row.m8n32k16.shared.f16 	{%r2107, %r2108, %r2109, %r2110, %r2111, %r2112, %r2113, %r2114}, [%r823], %r556;
	wmma.load.a.sync.aligned.row.m8n32k16.shared.f16 	{%r2115, %r2116, %r2117, %r2118, %r2119, %r2120, %r2121, %r2122}, [%r832], %r556;
	wmma.load.a.sync.aligned.row.m8n32k16.shared.f16 	{%r2123, %r2124, %r2125, %r2126, %r2127, %r2128, %r2129, %r2130}, [%r841], %r556;
	wmma.load.a.sync.aligned.row.m8n32k16.shared.f16 	{%r2131, %r2132, %r2133, %r2134, %r2135, %r2136, %r2137, %r2138}, [%r850], %r556;
	wmma.load.b.sync.aligned.row.m8n32k16.shared.f16 	{%r2139, %r2140, %r2141, %r2142, %r2143, %r2144, %r2145, %r2146}, [%r687], %r556;
	wmma.load.b.sync.aligned.row.m8n32k16.shared.f16 	{%r2147, %r2148, %r2149, %r2150, %r2151, %r2152, %r2153, %r2154}, [%r696], %r556;
	wmma.load.b.sync.aligned.row.m8n32k16.shared.f16 	{%r2155, %r2156, %r2157, %r2158, %r2159, %r2160, %r2161, %r2162}, [%r705], %r556;
	wmma.load.b.sync.aligned.row.m8n32k16.shared.f16 	{%r2163, %r2164, %r2165, %r2166, %r2167, %r2168, %r2169, %r2170}, [%r714], %r556;
	wmma.mma.sync.aligned.row.row.m8n32k16.f16.f16 {%r2171, %r2172, %r2173, %r2174}, {%r2107, %r2108, %r2109, %r2110, %r2111, %r2112, %r2113, %r2114}, {%r2139, %r2140, %r2141, %r2142, %r2143, %r2144, %r2145, %r2146}, {%r2103, %r2104, %r2105, %r2106};
	wmma.mma.sync.aligned.row.row.m8n32k16.f16.f16 {%r2175, %r2176, %r2177, %r2178}, {%r2115, %r2116, %r2117, %r2118, %r2119, %r2120, %r2121, %r2122}, {%r2147, %r2148, %r2149, %r2150, %r2151, %r2152, %r2153, %r2154}, {%r2171, %r2172, %r2173, %r2174};
	wmma.mma.sync.aligned.row.row.m8n32k16.f16.f16 {%r2179, %r2180, %r2181, %r2182}, {%r2123, %r2124, %r2125, %r2126, %r2127, %r2128, %r2129, %r2130}, {%r2155, %r2156, %r2157, %r2158, %r2159, %r2160, %r2161, %r2162}, {%r2175, %r2176, %r2177, %r2178};
	wmma.mma.sync.aligned.row.row.m8n32k16.f16.f16 {%r2183, %r2184, %r2185, %r2186}, {%r2131, %r2132, %r2133, %r2134, %r2135, %r2136, %r2137, %r2138}, {%r2163, %r2164, %r2165, %r2166, %r2167, %r2168, %r2169, %r2170}, {%r2179, %r2180, %r2181, %r2182};
	add.s64 	%rd183, %rd346, 512;
	// begin inline asm
	cp.async.ca.shared.global [%r187], [%rd183], 16;

	// end inline asm
	// begin inline asm
	cp.async.ca.shared.global [%r21], [%rd183], 16;

	// end inline asm
	mul.wide.s32 	%rd313, %r3368, 2;
	add.s64 	%rd184, %rd6, %rd313;
	// begin inline asm
	cp.async.ca.shared.global [%r9], [%rd184], 16;

	// end inline asm
	add.s64 	%rd185, %rd184, %rd1;
	// begin inline asm
	cp.async.ca.shared.global [%r190], [%rd185], 16;

	// end inline asm
	add.s64 	%rd186, %rd185, %rd1;
	// begin inline asm
	cp.async.ca.shared.global [%r191], [%rd186], 16;

	// end inline asm
	add.s64 	%rd187, %rd186, %rd1;
	// begin inline asm
	cp.async.ca.shared.global [%r192], [%rd187], 16;

	// end inline asm
	add.s64 	%rd188, %rd187, %rd1;
	// begin inline asm
	cp.async.ca.shared.global [%r193], [%rd188], 16;

	// end inline asm
	add.s64 	%rd189, %rd188, %rd1;
	// begin inline asm
	cp.async.ca.shared.global [%r194], [%rd189], 16;

	// end inline asm
	add.s64 	%rd190, %rd189, %rd1;
	// begin inline asm
	cp.async.ca.shared.global [%r195], [%rd190], 16;

	// end inline asm
	add.s64 	%rd191, %rd190, %rd1;
	// begin inline asm
	cp.async.ca.shared.global [%r196], [%rd191], 16;

	// end inline asm
	// begin inline asm
	cp.async.commit_group;

	// end inline asm
	// begin inline asm
	cp.async.wait_group 0;

	// end inline asm
	bar.sync 	0;
	wmma.load.a.sync.aligned.row.m8n32k16.shared.f16 	{%r2187, %r2188, %r2189, %r2190, %r2191, %r2192, %r2193, %r2194}, [%r555], %r556;
	wmma.load.a.sync.aligned.row.m8n32k16.shared.f16 	{%r2195, %r2196, %r2197, %r2198, %r2199, %r2200, %r2201, %r2202}, [%r565], %r556;
	wmma.load.a.sync.aligned.row.m8n32k16.shared.f16 	{%r2203, %r2204, %r2205, %r2206, %r2207, %r2208, %r2209, %r2210}, [%r574], %r556;
	wmma.load.a.sync.aligned.row.m8n32k16.shared.f16 	{%r2211, %r2212, %r2213, %r2214, %r2215, %r2216, %r2217, %r2218}, [%r583], %r556;
	wmma.load.b.sync.aligned.row.m8n32k16.shared.f16 	{%r2219, %r2220, %r2221, %r2222, %r2223, %r2224, %r2225, %r2226}, [%r25], %r556;
	wmma.load.b.sync.aligned.row.m8n32k16.shared.f16 	{%r2227, %r2228, %r2229, %r2230, %r2231, %r2232, %r2233, %r2234}, [%r600], %r556;
	wmma.load.b.sync.aligned.row.m8n32k16.shared.f16 	{%r2235, %r2236, %r2237, %r2238, %r2239, %r2240, %r2241, %r2242}, [%r609], %r556;
	wmma.load.b.sync.aligned.row.m8n32k16.shared.f16 	{%r2243, %r2244, %r2245, %r2246, %r2247, %r2248, %r2249, %r2250}, [%r618], %r556;
	wmma.mma.sync.aligned.row.row.m8n32k16.f16.f16 {%r2251, %r2252, %r2253, %r2254}, {%r2187, %r2188, %r2189, %r2190, %r2191, %r2192, %r2193, %r2194}, {%r2219, %r2220, %r2221, %r2222, %r2223, %r2224, %r2225, %r2226}, {%r2183, %r2184, %r2185, %r2186};
	wmma.mma.sync.aligned.row.row.m8n32k16.f16.f16 {%r2255, %r2256, %r2257, %r2258}, {%r2195, %r2196, %r2197, %r2198, %r2199, %r2200, %r2201, %r2202}, {%r2227, %r2228, %r2229, %r2230, %r2231, %r2232, %r2233, %r2234}, {%r2251, %r2252, %r2253, %r2254};
	wmma.mma.sync.aligned.row.row.m8n32k16.f16.f16 {%r2259, %r2260, %r2261, %r2262}, {%r2203, %r2204, %r2205, %r2206, %r2207, %r2208, %r2209, %r2210}, {%r2235, %r2236, %r2237, %r2238, %r2239, %r2240, %r2241, %r2242}, {%r2255, %r2256, %r2257, %r2258};
	wmma.mma.sync.aligned.row.row.m8n32k16.f16.f16 {%r2263, %r2264, %r2265, %r2266}, {%r2211, %r2212, %r2213, %r2214, %r2215, %r2216, %r2217, %r2218}, {%r2243, %r2244, %r2245, %r2246, %r2247, %r2248, %r2249, %r2250}, {%r2259, %r2260, %r2261, %r2262};
	mul.wide.s32 	%rd314, %r3369, 2;
	add.s64 	%rd192, %rd6, %rd314;
	// begin inline asm
	cp.async.ca.shared.global [%r537], [%rd192], 16;

	// end inline asm
	add.s64 	%rd193, %rd192, %rd1;
	// begin inline asm
	cp.async.ca.shared.global [%r538], [%rd193], 16;

	// end inline asm
	add.s64 	%rd194, %rd193, %rd1;
	// begin inline asm
	cp.async.ca.shared.global [%r539], [%rd194], 16;

	// end inline asm
	add.s64 	%rd195, %rd194, %rd1;
	// begin inline asm
	cp.async.ca.shared.global [%r540], [%rd195], 16;

	// end inline asm
	add.s64 	%rd196, %rd195, %rd1;
	// begin inline asm
	cp.async.ca.shared.global [%r541], [%rd196], 16;

	// end inline asm
	add.s64 	%rd197, %rd196, %rd1;
	// begin inline asm
	cp.async.ca.shared.global [%r542], [%rd197], 16;

	// end inline asm
	add.s64 	%rd198, %rd197, %rd1;
	// begin inline asm
	cp.async.ca.shared.global [%r543], [%rd198], 16;

	// end inline asm
	add.s64 	%rd199, %rd198, %rd1;
	// begin inline asm
	cp.async.ca.shared.global [%r544], [%rd199], 16;

	// end inline asm
	// begin inline asm
	cp.async.commit_group;

	// end inline asm
	// begin inline asm
	cp.async.wait_group 0;

	// end inline asm
	bar.sync 	0;
	wmma.load.a.sync.aligned.row.m8n32k16.shared.f16 	{%r2267, %r2268, %r2269, %r2270, %r2271, %r2272, %r2273, %r2274}, [%r651], %r556;
	wmma.load.a.sync.aligned.row.m8n32k16.shared.f16 	{%r2275, %r2276, %r2277, %r2278, %r2279, %r2280, %r2281, %r2282}, [%r660], %r556;
	wmma.load.a.sync.aligned.row.m8n32k16.shared.f16 	{%r2283, %r2284, %r2285, %r2286, %r2287, %r2288, %r2289, %r2290}, [%r669], %r556;
	wmma.load.a.sync.aligned.row.m8n32k16.shared.f16 	{%r2291, %r2292, %r2293, %r2294, %r2295, %r2296, %r2297, %r2298}, [%r678], %r556;
	wmma.load.b.sync.aligned.row.m8n32k16.shared.f16 	{%r2299, %r2300, %r2301, %r2302, %r2303, %r2304, %r2305, %r2306}, [%r687], %r556;
	wmma.load.b.sync.aligned.row.m8n32k16.shared.f16 	{%r2307, %r2308, %r2309, %r2310, %r2311, %r2312, %r2313, %r2314}, [%r696], %r556;
	wmma.load.b.sync.aligned.row.m8n32k16.shared.f16 	{%r2315, %r2316, %r2317, %r2318, %r2319, %r2320, %r2321, %r2322}, [%r705], %r556;
	wmma.load.b.sync.aligned.row.m8n32k16.shared.f16 	{%r2323, %r2324, %r2325, %r2326, %r2327, %r2328, %r2329, %r2330}, [%r714], %r556;
	wmma.mma.sync.aligned.row.row.m8n32k16.f16.f16 {%r2331, %r2332, %r2333, %r2334}, {%r2267, %r2268, %r2269, %r2270, %r2271, %r2272, %r2273, %r2274}, {%r2299, %r2300, %r2301, %r2302, %r2303, %r2304, %r2305, %r2306}, {%r2263, %r2264, %r2265, %r2266};
	wmma.mma.sync.aligned.row.row.m8n32k16.f16.f16 {%r2335, %r2336, %r2337, %r2338}, {%r2275, %r2276, %r2277, %r2278, %r2279, %r2280, %r2281, %r2282}, {%r2307, %r2308, %r2309, %r2310, %r2311, %r2312, %r2313, %r2314}, {%r2331, %r2332, %r2333, %r2334};
	wmma.mma.sync.aligned.row.row.m8n32k16.f16.f16 {%r2339, %r2340, %r2341, %r2342}, {%r2283, %r2284, %r2285, %r2286, %r2287, %r2288, %r2289, %r2290}, {%r2315, %r2316, %r2317, %r2318, %r2319, %r2320, %r2321, %r2322}, {%r2335, %r2336, %r2337, %r2338};
	wmma.mma.sync.aligned.row.row.m8n32k16.f16.f16 {%r2343, %r2344, %r2345, %r2346}, {%r2291, %r2292, %r2293, %r2294, %r2295, %r2296, %r2297, %r2298}, {%r2323, %r2324, %r2325, %r2326, %r2327, %r2328, %r2329, %r2330}, {%r2339, %r2340, %r2341, %r2342};
	mul.wide.s32 	%rd315, %r3370, 2;
	add.s64 	%rd200, %rd6, %rd315;
	// begin inline asm
	cp.async.ca.shared.global [%r9], [%rd200], 16;

	// end inline asm
	add.s64 	%rd201, %rd200, %rd1;
	// begin inline asm
	cp.async.ca.shared.global [%r190], [%rd201], 16;

	// end inline asm
	add.s64 	%rd202, %rd201, %rd1;
	// begin inline asm
	cp.async.ca.shared.global [%r191], [%rd202], 16;

	// end inline asm
	add.s64 	%rd203, %rd202, %rd1;
	// begin inline asm
	cp.async.ca.shared.global [%r192], [%rd203], 16;

	// end inline asm
	add.s64 	%rd204, %rd203, %rd1;
	// begin inline asm
	cp.async.ca.shared.global [%r193], [%rd204], 16;

	// end inline asm
	add.s64 	%rd205, %rd204, %rd1;
	// begin inline asm
	cp.async.ca.shared.global [%r194], [%rd205], 16;

	// end inline asm
	add.s64 	%rd206, %rd205, %rd1;
	// begin inline asm
	cp.async.ca.shared.global [%r195], [%rd206], 16;

	// end inline asm
	add.s64 	%rd207, %rd206, %rd1;
	// begin inline asm
	cp.async.ca.shared.global [%r196], [%rd207], 16;

	// end inline asm
	// begin inline asm
	cp.async.commit_group;

	// end inline asm
	// begin inline asm
	cp.async.wait_group 0;

	// end inline asm
	bar.sync 	0;
	wmma.load.a.sync.aligned.row.m8n32k16.shared.f16 	{%r2347, %r2348, %r2349, %r2350, %r2351, %r2352, %r2353, %r2354}, [%r739], %r556;
	wmma.load.a.sync.aligned.row.m8n32k16.shared.f16 	{%r2355, %r2356, %r2357, %r2358, %r2359, %r2360, %r2361, %r2362}, [%r748], %r556;
	wmma.load.a.sync.aligned.row.m8n32k16.shared.f16 	{%r2363, %r2364, %r2365, %r2366, %r2367, %r2368, %r2369, %r2370}, [%r757], %r556;
	wmma.load.a.sync.aligned.row.m8n32k16.shared.f16 	{%r2371, %r2372, %r2373, %r2374, %r2375, %r2376, %r2377, %r2378}, [%r766], %r556;
	wmma.load.b.sync.aligned.row.m8n32k16.shared.f16 	{%r2379, %r2380, %r2381, %r2382, %r2383, %r2384, %r2385, %r2386}, [%r25], %r556;
	wmma.load.b.sync.aligned.row.m8n32k16.shared.f16 	{%r2387, %r2388, %r2389, %r2390, %r2391, %r2392, %r2393, %r2394}, [%r600], %r556;
	wmma.load.b.sync.aligned.row.m8n32k16.shared.f16 	{%r2395, %r2396, %r2397, %r2398, %r2399, %r2400, %r2401, %r2402}, [%r609], %r556;
	wmma.load.b.sync.aligned.row.m8n32k16.shared.f16 	{%r2403, %r2404, %r2405, %r2406, %r2407, %r2408, %r2409, %r2410}, [%r618], %r556;
	wmma.mma.sync.aligned.row.row.m8n32k16.f16.f16 {%r2411, %r2412, %r2413, %r2414}, {%r2347, %r2348, %r2349, %r2350, %r2351, %r2352, %r2353, %r2354}, {%r2379, %r2380, %r2381, %r2382, %r2383, %r2384, %r2385, %r2386}, {%r2343, %r2344, %r2345, %r2346};
	wmma.mma.sync.aligned.row.row.m8n32k16.f16.f16 {%r2415, %r2416, %r2417, %r2418}, {%r2355, %r2356, %r2357, %r2358, %r2359, %r2360, %r2361, %r2362}, {%r2387, %r2388, %r2389, %r2390, %r2391, %r2392, %r2393, %r2394}, {%r2411, %r2412, %r2413, %r2414};
	wmma.mma.sync.aligned.row.row.m8n32k16.f16.f16 {%r2419, %r2420, %r2421, %r2422}, {%r2363, %r2364, %r2365, %r2366, %r2367, %r2368, %r2369, %r2370}, {%r2395, %r2396, %r2397, %r2398, %r2399, %r2400, %r2401, %r2402}, {%r2415, %r2416, %r2417, %r2418};
	wmma.mma.sync.aligned.row.row.m8n32k16.f16.f16 {%r2423, %r2424, %r2425, %r2426}, {%r2371, %r2372, %r2373, %r2374, %r2375, %r2376, %r2377, %r2378}, {%r2403, %r2404, %r2405, %r2406, %r2407, %r2408, %r2409, %r2410}, {%r2419, %r2420, %r2421, %r2422};
	mul.wide.s32 	%rd316, %r3371, 2;
	add.s64 	%rd208, %rd6, %rd316;
	// begin inline asm
	cp.async.ca.shared.global [%r537], [%rd208], 16;

	// end inline asm
	add.s64 	%rd209, %rd208, %rd1;
	// begin inline asm
	cp.async.ca.shared.global [%r538], [%rd209], 16;

	// end inline asm
	add.s64 	%rd210, %rd209, %rd1;
	// begin inline asm
	cp.async.ca.shared.global [%r539], [%rd210], 16;

	// end inline asm
	add.s64 	%rd211, %rd210, %rd1;
	// begin inline asm
	cp.async.ca.shared.global [%r540], [%rd211], 16;

	// end inline asm
	add.s64 	%rd212, %rd211, %rd1;
	// begin inline asm
	cp.async.ca.shared.global [%r541], [%rd212], 16;

	// end inline asm
	add.s64 	%rd213, %rd212, %rd1;
	// begin inline asm
	cp.async.ca.shared.global [%r542], [%rd213], 16;

	// end inline asm
	add.s64 	%rd214, %rd213, %rd1;
	// begin inline asm
	cp.async.ca.shared.global [%r543], [%rd214], 16;

	// end inline asm
	add.s64 	%rd215, %rd214, %rd1;
	// begin inline asm
	cp.async.ca.shared.global [%r544], [%rd215], 16;

	// end inline asm
	// begin inline asm
	cp.async.commit_group;

	// end inline asm
	// begin inline asm
	cp.async.wait_group 0;

	// end inline asm
	bar.sync 	0;
	wmma.load.a.sync.aligned.row.m8n32k16.shared.f16 	{%r2427, %r2428, %r2429, %r2430, %r2431, %r2432, %r2433, %r2434}, [%r823], %r556;
	wmma.load.a.sync.aligned.row.m8n32k16.shared.f16 	{%r2435, %r2436, %r2437, %r2438, %r2439, %r2440, %r2441, %r2442}, [%r832], %r556;
	wmma.load.a.sync.aligned.row.m8n32k16.shared.f16 	{%r2443, %r2444, %r2445, %r2446, %r2447, %r2448, %r2449, %r2450}, [%r841], %r556;
	wmma.load.a.sync.aligned.row.m8n32k16.shared.f16 	{%r2451, %r2452, %r2453, %r2454, %r2455, %r2456, %r2457, %r2458}, [%r850], %r556;
	wmma.load.b.sync.aligned.row.m8n32k16.shared.f16 	{%r2459, %r2460, %r2461, %r2462, %r2463, %r2464, %r2465, %r2466}, [%r687], %r556;
	wmma.load.b.sync.aligned.row.m8n32k16.shared.f16 	{%r2467, %r2468, %r2469, %r2470, %r2471, %r2472, %r2473, %r2474}, [%r696], %r556;
	wmma.load.b.sync.aligned.row.m8n32k16.shared.f16 	{%r2475, %r2476, %r2477, %r2478, %r2479, %r2480, %r2481, %r2482}, [%r705], %r556;
	wmma.load.b.sync.aligned.row.m8n32k16.shared.f16 	{%r2483, %r2484, %r2485, %r2486, %r2487, %r2488, %r2489, %r2490}, [%r714], %r556;
	wmma.mma.sync.aligned.row.row.m8n32k16.f16.f16 {%r2491, %r2492, %r2493, %r2494}, {%r2427, %r2428, %r2429, %r2430, %r2431, %r2432, %r2433, %r2434}, {%r2459, %r2460, %r2461, %r2462, %r2463, %r2464, %r2465, %r2466}, {%r2423, %r2424, %r2425, %r2426};
	wmma.mma.sync.aligned.row.row.m8n32k16.f16.f16 {%r2495, %r2496, %r2497, %r2498}, {%r2435, %r2436, %r2437, %r2438, %r2439, %r2440, %r2441, %r2442}, {%r2467, %r2468, %r2469, %r2470, %r2471, %r2472, %r2473, %r2474}, {%r2491, %r2492, %r2493, %r2494};
	wmma.mma.sync.aligned.row.row.m8n32k16.f16.f16 {%r2499, %r2500, %r2501, %r2502}, {%r2443, %r2444, %r2445, %r2446, %r2447, %r2448, %r2449, %r2450}, {%r2475, %r2476, %r2477, %r2478, %r2479, %r2480, %r2481, %r2482}, {%r2495, %r2496, %r2497, %r2498};
	wmma.mma.sync.aligned.row.row.m8n32k16.f16.f16 {%r2503, %r2504, %r2505, %r2506}, {%r2451, %r2452, %r2453, %r2454, %r2455, %r2456, %r2457, %r2458}, {%r2483, %r2484, %r2485, %r2486, %r2487, %r2488, %r2489, %r2490}, {%r2499, %r2500, %r2501, %r2502};
	add.s64 	%rd217, %rd346, 1024;
	// begin inline asm
	cp.async.ca.shared.global [%r187], [%rd217], 16;

	// end inline asm
	// begin inline asm
	cp.async.ca.shared.global [%r21], [%rd217], 16;

	// end inline asm
	mul.wide.s32 	%rd317, %r3372, 2;
	add.s64 	%rd218, %rd6, %rd317;
	// begin inline asm
	cp.async.ca.shared.global [%r9], [%rd218], 16;

	// end inline asm
	add.s64 	%rd219, %rd218, %rd1;
	// begin inline asm
	cp.async.ca.shared.global [%r190], [%rd219], 16;

	// end inline asm
	add.s64 	%rd220, %rd219, %rd1;
	// begin inline asm
	cp.async.ca.shared.global [%r191], [%rd220], 16;

	// end inline asm
	add.s64 	%rd221, %rd220, %rd1;
	// begin inline asm
	cp.async.ca.shared.global [%r192], [%rd221], 16;

	// end inline asm
	add.s64 	%rd222, %rd221, %rd1;
	// begin inline asm
	cp.async.ca.shared.global [%r193], [%rd222], 16;

	// end inline asm
	add.s64 	%rd223, %rd222, %rd1;
	// begin inline asm
	cp.async.ca.shared.global [%r194], [%rd223], 16;

	// end inline asm
	add.s64 	%rd224, %rd223, %rd1;
	// begin inline asm
	cp.async.ca.shared.global [%r195], [%rd224], 16;

	// end inline asm
	add.s64 	%rd225, %rd224, %rd1;
	// begin inline asm
	cp.async.ca.shared.global [%r196], [%rd225], 16;

	// end inline asm
	// begin inline asm
	cp.async.commit_group;

	// end inline asm
	// begin inline asm
	cp.async.wait_group 0;

	// end inline asm
	bar.sync 	0;
	wmma.load.a.sync.aligned.row.m8n32k16.shared.f16 	{%r2507, %r2508, %r2509, %r2510, %r2511, %r2512, %r2513, %r2514}, [%r555], %r556;
	wmma.load.a.sync.aligned.row.m8n32k16.shared.f16 	{%r2515, %r2516, %r2517, %r2518, %r2519, %r2520, %r2521, %r2522}, [%r565], %r556;
	wmma.load.a.sync.aligned.row.m8n32k16.shared.f16 	{%r2523, %r2524, %r2525, %r2526, %r2527, %r2528, %r2529, %r2530}, [%r574], %r556;
	wmma.load.a.sync.aligned.row.m8n32k16.shared.f16 	{%r2531, %r2532, %r2533, %r2534, %r2535, %r2536, %r2537, %r2538}, [%r583], %r556;
	wmma.load.b.sync.aligned.row.m8n32k16.shared.f16 	{%r2539, %r2540, %r2541, %r2542, %r2543, %r2544, %r2545, %r2546}, [%r25], %r556;
	wmma.load.b.sync.aligned.row.m8n32k16.shared.f16 	{%r2547, %r2548, %r2549, %r2550, %r2551, %r2552, %r2553, %r2554}, [%r600], %r556;
	wmma.load.b.sync.aligned.row.m8n32k16.shared.f16 	{%r2555, %r2556, %r2557, %r2558, %r2559, %r2560, %r2561, %r2562}, [%r609], %r556;
	wmma.load.b.sync.aligned.row.m8n32k16.shared.f16 	{%r2563, %r2564, %r2565, %r2566, %r2567, %r2568, %r2569, %r2570}, [%r618], %r556;
	wmma.mma.sync.aligned.row.row.m8n32k16.f16.f16 {%r2571, %r2572, %r2573, %r2574}, {%r2507, %r2508, %r2509, %r2510, %r2511, %r2512, %r2513, %r2514}, {%r2539, %r2540, %r2541, %r2542, %r2543, %r2544, %r2545, %r2546}, {%r2503, %r2504, %r2505, %r2506};
	wmma.mma.sync.aligned.row.row.m8n32k16.f16.f16 {%r2575, %r2576, %r2577, %r2578}, {%r2515, %r2516, %r2517, %r2518, %r2519, %r2520, %r2521, %r2522}, {%r2547, %r2548, %r2549, %r2550, %r2551, %r2552, %r2553, %r2554}, {%r2571, %r2572, %r2573, %r2574};
	wmma.mma.sync.aligned.row.row.m8n32k16.f16.f16 {%r2579, %r2580, %r2581, %r2582}, {%r2523, %r2524, %r2525, %r2526, %r2527, %r2528, %r2529, %r2530}, {%r2555, %r2556, %r2557, %r2558, %r2559, %r2560, %r2561, %r2562}, {%r2575, %r2576, %r2577, %r2578};
	wmma.mma.sync.aligned.row.row.m8n32k16.f16.f16 {%r2583, %r2584, %r2585, %r2586}, {%r2531, %r2532, %r2533, %r2534, %r2535, %r2536, %r2537, %r2538}, {%r2563, %r2564, %r2565, %r2566, %r2567, %r2568, %r2569, %r2570}, {%r2579, %r2580, %r2581, %r2582};
	mul.wide.s32 	%rd318, %r3373, 2;
	add.s64 	%rd226, %rd6, %rd318;
	// begin inline asm
	cp.async.ca.shared.global [%r537], [%rd226], 16;

	// end inline asm
	add.s64 	%rd227, %rd226, %rd1;
	// begin inline asm
	cp.async.ca.shared.global [%r538], [%rd227], 16;

	// end inline asm
	add.s64 	%rd228, %rd227, %rd1;
	// begin inline asm
	cp.async.ca.shared.global [%r539], [%rd228], 16;

	// end inline asm
	add.s64 	%rd229, %rd228, %rd1;
	// begin inline asm
	cp.async.ca.shared.global [%r540], [%rd229], 16;

	// end inline asm
	add.s64 	%rd230, %rd229, %rd1;
	// begin inline asm
	cp.async.ca.shared.global [%r541], [%rd230], 16;

	// end inline asm
	add.s64 	%rd231, %rd230, %rd1;
	// begin inline asm
	cp.async.ca.shared.global [%r542], [%rd231], 16;

	// end inline asm
	add.s64 	%rd232, %rd231, %rd1;
	// begin inline asm
	cp.async.ca.shared.global [%r543], [%rd232], 16;

	// end inline asm
	add.s64 	%rd233, %rd232, %rd1;
	// begin inline asm
	cp.async.ca.shared.global [%r544], [%rd233], 16;

	// end inline asm
	// begin inline asm
	cp.async.commit_group;

	// end inline asm
	// begin inline asm
	cp.async.wait_group 0;

	// end inline asm
	bar.sync 	0;
	wmma.load.a.sync.aligned.row.m8n32k16.shared.f16 	{%r2587, %r2588, %r2589, %r2590, %r2591, %r2592, %r2593, %r2594}, [%r651], %r556;
	wmma.load.a.sync.aligned.row.m8n32k16.shared.f16 	{%r2595, %r2596, %r2597, %r2598, %r2599, %r2600, %r2601, %r2602}, [%r660], %r556;
	wmma.load.a.sync.aligned.row.m8n32k16.shared.f16 	{%r2603, %r2604, %r2605, %r2606, %r2607, %r2608, %r2609, %r2610}, [%r669], %r556;
	wmma.load.a.sync.aligned.row.m8n32k16.shared.f16 	{%r2611, %r2612, %r2613, %r2614, %r2615, %r2616, %r2617, %r2618}, [%r678], %r556;
	wmma.load.b.sync.aligned.row.m8n32k16.shared.f16 	{%r2619, %r2620, %r2621, %r2622, %r2623, %r2624, %r2625, %r2626}, [%r687], %r556;
	wmma.load.b.sync.aligned.row.m8n32k16.shared.f16 	{%r2627, %r2628, %r2629, %r2630, %r2631, %r2632, %r2633, %r2634}, [%r696], %r556;
	wmma.load.b.sync.aligned.row.m8n32k16.shared.f16 	{%r2635, %r2636, %r2637, %r2638, %r2639, %r2640, %r2641, %r2642}, [%r705], %r556;
	wmma.load.b.sync.aligned.row.m8n32k16.shared.f16 	{%r2643, %r2644, %r2645, %r2646, %r2647, %r2648, %r2649, %r2650}, [%r714], %r556;
	wmma.mma.sync.aligned.row.row.m8n32k16.f16.f16 {%r2651, %r2652, %r2653, %r2654}, {%r2587, %r2588, %r2589, %r2590, %r2591, %r2592, %r2593, %r2594}, {%r2619, %r2620, %r2621, %r2622, %r2623, %r2624, %r2625, %r2626}, {%r2583, %r2584, %r2585, %r2586};
	wmma.mma.sync.aligned.row.row.m8n32k16.f16.f16 {%r2655, %r2656, %r2657, %r2658}, {%r2595, %r2596, %r2597, %r2598, %r2599, %r2600, %r2601, %r2602}, {%r2627, %r2628, %r2629, %r2630, %r2631, %r2632, %r2633, %r2634}, {%r2651, %r2652, %r2653, %r2654};
	wmma.mma.sync.aligned.row.row.m8n32k16.f16.f16 {%r2659, %r2660, %r2661, %r2662}, {%r2603, %r2604, %r2605, %r2606, %r2607, %r2608, %r2609, %r2610}, {%r2635, %r2636, %r2637, %r2638, %r2639, %r2640, %r2641, %r2642}, {%r2655, %r2656, %r2657, %r2658};
	wmma.mma.sync.aligned.row.row.m8n32k16.f16.f16 {%r2663, %r2664, %r2665, %r2666}, {%r2611, %r2612, %r2613, %r2614, %r2615, %r2616, %r2617, %r2618}, {%r2643, %r2644, %r2645, %r2646, %r2647, %r2648, %r2649, %r2650}, {%r2659, %r2660, %r2661, %r2662};
	mul.wide.s32 	%rd319, %r3374, 2;
	add.s64 	%rd234, %rd6, %rd319;
	// begin inline asm
	cp.async.ca.shared.global [%r9], [%rd234], 16;

	// end inline asm
	add.s64 	%rd235, %rd234, %rd1;
	// begin inline asm
	cp.async.ca.shared.global [%r190], [%rd235], 16;

	// end inline asm
	add.s64 	%rd236, %rd235, %rd1;
	// begin inline asm
	cp.async.ca.shared.global [%r191], [%rd236], 16;

	// end inline asm
	add.s64 	%rd237, %rd236, %rd1;
	// begin inline asm
	cp.async.ca.shared.global [%r192], [%rd237], 16;

	// end inline asm
	add.s64 	%rd238, %rd237, %rd1;
	// begin inline asm
	cp.async.ca.shared.global [%r193], [%rd238], 16;

	// end inline asm
	add.s64 	%rd239, %rd238, %rd1;
	// begin inline asm
	cp.async.ca.shared.global [%r194], [%rd239], 16;

	// end inline asm
	add.s64 	%rd240, %rd239, %rd1;
	// begin inline asm
	cp.async.ca.shared.global [%r195], [%rd240], 16;

	// end inline asm
	add.s64 	%rd241, %rd240, %rd1;
	// begin inline asm
	cp.async.ca.shared.global [%r196], [%rd241], 16;

	// end inline asm
	// begin inline asm
	cp.async.commit_group;

	// end inline asm
	// begin inline asm
	cp.async.wait_group 0;

	// end inline asm
	bar.sync 	0;
	wmma.load.a.sync.aligned.row.m8n32k16.shared.f16 	{%r2667, %r2668, %r2669, %r2670, %r2671, %r2672, %r2673, %r2674}, [%r739], %r556;
	wmma.load.a.sync.aligned.row.m8n32k16.shared.f16 	{%r2675, %r2676, %r2677, %r2678, %r2679, %r2680, %r2681, %r2682}, [%r748], %r556;
	wmma.load.a.sync.aligned.row.m8n32k16.shared.f16 	{%r2683, %r2684, %r2685, %r2686, %r2687, %r2688, %r2689, %r2690}, [%r757], %r556;
	wmma.load.a.sync.aligned.row.m8n32k16.shared.f16 	{%r2691, %r2692, %r2693, %r2694, %r2695, %r2696, %r2697, %r2698}, [%r766], %r556;
	wmma.load.b.sync.aligned.row.m8n32k16.shared.f16 	{%r2699, %r2700, %r2701, %r2702, %r2703, %r2704, %r2705, %r2706}, [%r25], %r556;
	wmma.load.b.sync.aligned.row.m8n32k16.shared.f16 	{%r2707, %r2708, %r2709, %r2710, %r2711, %r2712, %r2713, %r2714}, [%r600], %r556;
	wmma.load.b.sync.aligned.row.m8n32k16.shared.f16 	{%r2715, %r2716, %r2717, %r2718, %r2719, %r2720, %r2721, %r2722}, [%r609], %r556;
	wmma.load.b.sync.aligned.row.m8n32k16.shared.f16 	{%r2723, %r2724, %r2725, %r2726, %r2727, %r2728, %r2729, %r2730}, [%r618], %r556;
	wmma.mma.sync.aligned.row.row.m8n32k16.f16.f16 {%r2731, %r2732, %r2733, %r2734}, {%r2667, %r2668, %r2669, %r2670, %r2671, %r2672, %r2673, %r2674}, {%r2699, %r2700, %r2701, %r2702, %r2703, %r2704, %r2705, %r2706}, {%r2663, %r2664, %r2665, %r2666};
	wmma.mma.sync.aligned.row.row.m8n32k16.f16.f16 {%r2735, %r2736, %r2737, %r2738}, {%r2675, %r2676, %r2677, %r2678, %r2679, %r2680, %r2681, %r2682}, {%r2707, %r2708, %r2709, %r2710, %r2711, %r2712, %r2713, %r2714}, {%r2731, %r2732, %r2733, %r2734};
	wmma.mma.sync.aligned.row.row.m8n32k16.f16.f16 {%r2739, %r2740, %r2741, %r2742}, {%r2683, %r2684, %r2685, %r2686, %r2687, %r2688, %r2689, %r2690}, {%r2715, %r2716, %r2717, %r2718, %r2719, %r2720, %r2721, %r2722}, {%r2735, %r2736, %r2737, %r2738};
	wmma.mma.sync.aligned.row.row.m8n32k16.f16.f16 {%r2743, %r2744, %r2745, %r2746}, {%r2691, %r2692, %r2693, %r2694, %r2695, %r2696, %r2697, %r2698}, {%r2723, %r2724, %r2725, %r2726, %r2727, %r2728, %r2729, %r2730}, {%r2739, %r2740, %r2741, %r2742};
	mul.wide.s32 	%rd320, %r3375, 2;
	add.s64 	%rd242, %rd6, %rd320;
	// begin inline asm
	cp.async.ca.shared.global [%r537], [%rd242], 16;

	// end inline asm
	add.s64 	%rd243, %rd242, %rd1;
	// begin inline asm
	cp.async.ca.shared.global [%r538], [%rd243], 16;

	// end inline asm
	add.s64 	%rd244, %rd243, %rd1;
	// begin inline asm
	cp.async.ca.shared.global [%r539], [%rd244], 16;

	// end inline asm
	add.s64 	%rd245, %rd244, %rd1;
	// begin inline asm
	cp.async.ca.shared.global [%r540], [%rd245], 16;

	// end inline asm
	add.s64 	%rd246, %rd245, %rd1;
	// begin inline asm
	cp.async.ca.shared.global [%r541], [%rd246], 16;

	// end inline asm
	add.s64 	%rd247, %rd246, %rd1;
	// begin inline asm
	cp.async.ca.shared.global [%r542], [%rd247], 16;

	// end inline asm
	add.s64 	%rd248, %rd247, %rd1;
	// begin inline asm
	cp.async.ca.shared.global [%r543], [%rd248], 16;

	// end inline asm
	add.s64 	%rd249, %rd248, %rd1;
	// begin inline asm
	cp.async.ca.shared.global [%r544], [%rd249], 16;

	// end inline asm
	// begin inline asm
	cp.async.commit_group;

	// end inline asm
	// begin inline asm
	cp.async.wait_group 0;

	// end inline asm
	bar.sync 	0;
	wmma.load.a.sync.aligned.row.m8n32k16.shared.f16 	{%r2747, %r2748, %r2749, %r2750, %r2751, %r2752, %r2753, %r2754}, [%r823], %r556;
	wmma.load.a.sync.aligned.row.m8n32k16.shared.f16 	{%r2755, %r2756, %r2757, %r2758, %r2759, %r2760, %r2761, %r2762}, [%r832], %r556;
	wmma.load.a.sync.aligned.row.m8n32k16.shared.f16 	{%r2763, %r2764, %r2765, %r2766, %r2767, %r2768, %r2769, %r2770}, [%r841], %r556;
	wmma.load.a.sync.aligned.row.m8n32k16.shared.f16 	{%r2771, %r2772, %r2773, %r2774, %r2775, %r2776, %r2777, %r2778}, [%r850], %r556;
	wmma.load.b.sync.aligned.row.m8n32k16.shared.f16 	{%r2779, %r2780, %r2781, %r2782, %r2783, %r2784, %r2785, %r2786}, [%r687], %r556;
	wmma.load.b.sync.aligned.row.m8n32k16.shared.f16 	{%r2787, %r2788, %r2789, %r2790, %r2791, %r2792, %r2793, %r2794}, [%r696], %r556;
	wmma.load.b.sync.aligned.row.m8n32k16.shared.f16 	{%r2795, %r2796, %r2797, %r2798, %r2799, %r2800, %r2801, %r2802}, [%r705], %r556;
	wmma.load.b.sync.aligned.row.m8n32k16.shared.f16 	{%r2803, %r2804, %r2805, %r2806, %r2807, %r2808, %r2809, %r2810}, [%r714], %r556;
	wmma.mma.sync.aligned.row.row.m8n32k16.f16.f16 {%r2811, %r2812, %r2813, %r2814}, {%r2747, %r2748, %r2749, %r2750, %r2751, %r2752, %r2753, %r2754}, {%r2779, %r2780, %r2781, %r2782, %r2783, %r2784, %r2785, %r2786}, {%r2743, %r2744, %r2745, %r2746};
	wmma.mma.sync.aligned.row.row.m8n32k16.f16.f16 {%r2815, %r2816, %r2817, %r2818}, {%r2755, %r2756, %r2757, %r2758, %r2759, %r2760, %r2761, %r2762}, {%r2787, %r2788, %r2789, %r2790, %r2791, %r2792, %r2793, %r2794}, {%r2811, %r2812, %r2813, %r2814};
	wmma.mma.sync.aligned.row.row.m8n32k16.f16.f16 {%r2819, %r2820, %r2821, %r2822}, {%r2763, %r2764, %r2765, %r2766, %r2767, %r2768, %r2769, %r2770}, {%r2795, %r2796, %r2797, %r2798, %r2799, %r2800, %r2801, %r2802}, {%r2815, %r2816, %r2817, %r2818};
	wmma.mma.sync.aligned.row.row.m8n32k16.f16.f16 {%r2823, %r2824, %r2825, %r2826}, {%r2771, %r2772, %r2773, %r2774, %r2775, %r2776, %r2777, %r2778}, {%r2803, %r2804, %r2805, %r2806, %r2807, %r2808, %r2809, %r2810}, {%r2819, %r2820, %r2821, %r2822};
	add.s64 	%rd251, %rd346, 1536;
	// begin inline asm
	cp.async.ca.shared.global [%r187], [%rd251], 16;

	// end inline asm
	// begin inline asm
	cp.async.ca.shared.global [%r21], [%rd251], 16;

	// end inline asm
	mul.wide.s32 	%rd321, %r3376, 2;
	add.s64 	%rd252, %rd6, %rd321;
	// begin inline asm
	cp.async.ca.shared.global [%r9], [%rd252], 16;

	// end inline asm
	add.s64 	%rd253, %rd252, %rd1;
	// begin inline asm
	cp.async.ca.shared.global [%r190], [%rd253], 16;

	// end inline asm
	add.s64 	%rd254, %rd253, %rd1;
	// begin inline asm
	cp.async.ca.shared.global [%r191], [%rd254], 16;

	// end inline asm
	add.s64 	%rd255, %rd254, %rd1;
	// begin inline asm
	cp.async.ca.shared.global [%r192], [%rd255], 16;

	// end inline asm
	add.s64 	%rd256, %rd255, %rd1;
	// begin inline asm
	cp.async.ca.shared.global [%r193], [%rd256], 16;

	// end inline asm
	add.s64 	%rd257, %rd256, %rd1;
	// begin inline asm
	cp.async.ca.shared.global [%r194], [%rd257], 16;

	// end inline asm
	add.s64 	%rd258, %rd257, %rd1;
	// begin inline asm
	cp.async.ca.shared.global [%r195], [%rd258], 16;

	// end inline asm
	add.s64 	%rd259, %rd258, %rd1;
	// begin inline asm
	cp.async.ca.shared.global [%r196], [%rd259], 16;

	// end inline asm
	// begin inline asm
	cp.async.commit_group;

	// end inline asm
	// begin inline asm
	cp.async.wait_group 0;

	// end inline asm
	bar.sync 	0;
	wmma.load.a.sync.aligned.row.m8n32k16.shared.f16 	{%r2827, %r2828, %r2829, %r2830, %r2831, %r2832, %r2833, %r2834}, [%r555], %r556;
	wmma.load.a.sync.aligned.row.m8n32k16.shared.f16 	{%r2835, %r2836, %r2837, %r2838, %r2839, %r2840, %r2841, %r2842}, [%r565], %r556;
	wmma.load.a.sync.aligned.row.m8n32k16.shared.f16 	{%r2843, %r2844, %r2845, %r2846, %r2847, %r2848, %r2849, %r2850}, [%r574], %r556;
	wmma.load.a.sync.aligned.row.m8n32k16.shared.f16 	{%r2851, %r2852, %r2853, %r2854, %r2855, %r2856, %r2857, %r2858}, [%r583], %r556;
	wmma.load.b.sync.aligned.row.m8n32k16.shared.f16 	{%r2859, %r2860, %r2861, %r2862, %r2863, %r2864, %r2865, %r2866}, [%r25], %r556;
	wmma.load.b.sync.aligned.row.m8n32k16.shared.f16 	{%r2867, %r2868, %r2869, %r2870, %r2871, %r2872, %r2873, %r2874}, [%r600], %r556;
	wmma.load.b.sync.aligned.row.m8n32k16.shared.f16 	{%r2875, %r2876, %r2877, %r2878, %r2879, %r2880, %r2881, %r2882}, [%r609], %r556;
	wmma.load.b.sync.aligned.row.m8n32k16.shared.f16 	{%r2883, %r2884, %r2885, %r2886, %r2887, %r2888, %r2889, %r2890}, [%r618], %r556;
	wmma.mma.sync.aligned.row.row.m8n32k16.f16.f16 {%r2891, %r2892, %r2893, %r2894}, {%r2827, %r2828, %r2829, %r2830, %r2831, %r2832, %r2833, %r2834}, {%r2859, %r2860, %r2861, %r2862, %r2863, %r2864, %r2865, %r2866}, {%r2823, %r2824, %r2825, %r2826};
	wmma.mma.sync.aligned.row.row.m8n32k16.f16.f16 {%r2895, %r2896, %r2897, %r2898}, {%r2835, %r2836, %r2837, %r2838, %r2839, %r2840, %r2841, %r2842}, {%r2867, %r2868, %r2869, %r2870, %r2871, %r2872, %r2873, %r2874}, {%r2891, %r2892, %r2893, %r2894};
	wmma.mma.sync.aligned.row.row.m8n32k16.f16.f16 {%r2899, %r2900, %r2901, %r2902}, {%r2843, %r2844, %r2845, %r2846, %r2847, %r2848, %r2849, %r2850}, {%r2875, %r2876, %r2877, %r2878, %r2879, %r2880, %r2881, %r2882}, {%r2895, %r2896, %r2897, %r2898};
	wmma.mma.sync.aligned.row.row.m8n32k16.f16.f16 {%r2903, %r2904, %r2905, %r2906}, {%r2851, %r2852, %r2853, %r2854, %r2855, %r2856, %r2857, %r2858}, {%r2883, %r2884, %r2885, %r2886, %r2887, %r2888, %r2889, %r2890}, {%r2899, %r2900, %r2901, %r2902};
	mul.wide.s32 	%rd322, %r3377, 2;
	add.s64 	%rd260, %rd6, %rd322;
	// begin inline asm
	cp.async.ca.shared.global [%r537], [%rd260], 16;

	// end inline asm
	add.s64 	%rd261, %rd260, %rd1;
	// begin inline asm
	cp.async.ca.shared.global [%r538], [%rd261], 16;

	// end inline asm
	add.s64 	%rd262, %rd261, %rd1;
	// begin inline asm
	cp.async.ca.shared.global [%r539], [%rd262], 16;

	// end inline asm
	add.s64 	%rd263, %rd262, %rd1;
	// begin inline asm
	cp.async.ca.shared.global [%r540], [%rd263], 16;

	// end inline asm
	add.s64 	%rd264, %rd263, %rd1;
	// begin inline asm
	cp.async.ca.shared.global [%r541], [%rd264], 16;

	// end inline asm
	add.s64 	%rd265, %rd264, %rd1;
	// begin inline asm
	cp.async.ca.shared.global [%r542], [%rd265], 16;

	// end inline asm
	add.s64 	%rd266, %rd265, %rd1;
	// begin inline asm
	cp.async.ca.shared.global [%r543], [%rd266], 16;

	// end inline asm
	add.s64 	%rd267, %rd266, %rd1;
	// begin inline asm
	cp.async.ca.shared.global [%r544], [%rd267], 16;

	// end inline asm
	// begin inline asm
	cp.async.commit_group;

	// end inline asm
	// begin inline asm
	cp.async.wait_group 0;

	// end inline asm
	bar.sync 	0;
	wmma.load.a.sync.aligned.row.m8n32k16.shared.f16 	{%r2907, %r2908, %r2909, %r2910, %r2911, %r2912, %r2913, %r2914}, [%r651], %r556;
	wmma.load.a.sync.aligned.row.m8n32k16.shared.f16 	{%r2915, %r2916, %r2917, %r2918, %r2919, %r2920, %r2921, %r2922}, [%r660], %r556;
	wmma.load.a.sync.aligned.row.m8n32k16.shared.f16 	{%r2923, %r2924, %r2925, %r2926, %r2927, %r2928, %r2929, %r2930}, [%r669], %r556;
	wmma.load.a.sync.aligned.row.m8n32k16.shared.f16 	{%r2931, %r2932, %r2933, %r2934, %r2935, %r2936, %r2937, %r2938}, [%r678], %r556;
	wmma.load.b.sync.aligned.row.m8n32k16.shared.f16 	{%r2939, %r2940, %r2941, %r2942, %r2943, %r2944, %r2945, %r2946}, [%r687], %r556;
	wmma.load.b.sync.aligned.row.m8n32k16.shared.f16 	{%r2947, %r2948, %r2949, %r2950, %r2951, %r2952, %r2953, %r2954}, [%r696], %r556;
	wmma.load.b.sync.aligned.row.m8n32k16.shared.f16 	{%r2955, %r2956, %r2957, %r2958, %r2959, %r2960, %r2961, %r2962}, [%r705], %r556;
	wmma.load.b.sync.aligned.row.m8n32k16.shared.f16 	{%r2963, %r2964, %r2965, %r2966, %r2967, %r2968, %r2969, %r2970}, [%r714], %r556;
	wmma.mma.sync.aligned.row.row.m8n32k16.f16.f16 {%r2971, %r2972, %r2973, %r2974}, {%r2907, %r2908, %r2909, %r2910, %r2911, %r2912, %r2913, %r2914}, {%r2939, %r2940, %r2941, %r2942, %r2943, %r2944, %r2945, %r2946}, {%r2903, %r2904, %r2905, %r2906};
	wmma.mma.sync.aligned.row.row.m8n32k16.f16.f16 {%r2975, %r2976, %r2977, %r2978}, {%r2915, %r2916, %r2917, %r2918, %r2919, %r2920, %r2921, %r2922}, {%r2947, %r2948, %r2949, %r2950, %r2951, %r2952, %r2953, %r2954}, {%r2971, %r2972, %r2973, %r2974};
	wmma.mma.sync.aligned.row.row.m8n32k16.f16.f16 {%r2979, %r2980, %r2981, %r2982}, {%r2923, %r2924, %r2925, %r2926, %r2927, %r2928, %r2929, %r2930}, {%r2955, %r2956, %r2957, %r2958, %r2959, %r2960, %r2961, %r2962}, {%r2975, %r2976, %r2977, %r2978};
	wmma.mma.sync.aligned.row.row.m8n32k16.f16.f16 {%r2983, %r2984, %r2985, %r2986}, {%r2931, %r2932, %r2933, %r2934, %r2935, %r2936, %r2937, %r2938}, {%r2963, %r2964, %r2965, %r2966, %r2967, %r2968, %r2969, %r2970}, {%r2979, %r2980, %r2981, %r2982};
	mul.wide.s32 	%rd323, %r3378, 2;
	add.s64 	%rd268, %rd6, %rd323;
	// begin inline asm
	cp.async.ca.shared.global [%r9], [%rd268], 16;

	// end inline asm
	add.s64 	%rd269, %rd268, %rd1;
	// begin inline asm
	cp.async.ca.shared.global [%r190], [%rd269], 16;

	// end inline asm
	add.s64 	%rd270, %rd269, %rd1;
	// begin inline asm
	cp.async.ca.shared.global [%r191], [%rd270], 16;

	// end inline asm
	add.s64 	%rd271, %rd270, %rd1;
	// begin inline asm
	cp.async.ca.shared.global [%r192], [%rd271], 16;

	// end inline asm
	add.s64 	%rd272, %rd271, %rd1;
	// begin inline asm
	cp.async.ca.shared.global [%r193], [%rd272], 16;

	// end inline asm
	add.s64 	%rd273, %rd272, %rd1;
	// begin inline asm
	cp.async.ca.shared.global [%r194], [%rd273], 16;

	// end inline asm
	add.s64 	%rd274, %rd273, %rd1;
	// begin inline asm
	cp.async.ca.shared.global [%r195], [%rd274], 16;

	// end inline asm
	add.s64 	%rd275, %rd274, %rd1;
	// begin inline asm
	cp.async.ca.shared.global [%r196], [%rd275], 16;

	// end inline asm
	// begin inline asm
	cp.async.commit_group;

	// end inline asm
	// begin inline asm
	cp.async.wait_group 0;

	// end inline asm
	bar.sync 	0;
	wmma.load.a.sync.aligned.row.m8n32k16.shared.f16 	{%r2987, %r2988, %r2989, %r2990, %r2991, %r2992, %r2993, %r2994}, [%r739], %r556;
	wmma.load.a.sync.aligned.row.m8n32k16.shared.f16 	{%r2995, %r2996, %r2997, %r2998, %r2999, %r3000, %r3001, %r3002}, [%r748], %r556;
	wmma.load.a.sync.aligned.row.m8n32k16.shared.f16 	{%r3003, %r3004, %r3005, %r3006, %r3007, %r3008, %r3009, %r3010}, [%r757], %r556;
	wmma.load.a.sync.aligned.row.m8n32k16.shared.f16 	{%r3011, %r3012, %r3013, %r3014, %r3015, %r3016, %r3017, %r3018}, [%r766], %r556;
	wmma.load.b.sync.aligned.row.m8n32k16.shared.f16 	{%r3019, %r3020, %r3021, %r3022, %r3023, %r3024, %r3025, %r3026}, [%r25], %r556;
	wmma.load.b.sync.aligned.row.m8n32k16.shared.f16 	{%r3027, %r3028, %r3029, %r3030, %r3031, %r3032, %r3033, %r3034}, [%r600], %r556;
	wmma.load.b.sync.aligned.row.m8n32k16.shared.f16 	{%r3035, %r3036, %r3037, %r3038, %r3039, %r3040, %r3041, %r3042}, [%r609], %r556;
	wmma.load.b.sync.aligned.row.m8n32k16.shared.f16 	{%r3043, %r3044, %r3045, %r3046, %r3047, %r3048, %r3049, %r3050}, [%r618], %r556;
	wmma.mma.sync.aligned.row.row.m8n32k16.f16.f16 {%r3051, %r3052, %r3053, %r3054}, {%r2987, %r2988, %r2989, %r2990, %r2991, %r2992, %r2993, %r2994}, {%r3019, %r3020, %r3021, %r3022, %r3023, %r3024, %r3025, %r3026}, {%r2983, %r2984, %r2985, %r2986};
	wmma.mma.sync.aligned.row.row.m8n32k16.f16.f16 {%r3055, %r3056, %r3057, %r3058}, {%r2995, %r2996, %r2997, %r2998, %r2999, %r3000, %r3001, %r3002}, {%r3027, %r3028, %r3029, %r3030, %r3031, %r3032, %r3033, %r3034}, {%r3051, %r3052, %r3053, %r3054};
	wmma.mma.sync.aligned.row.row.m8n32k16.f16.f16 {%r3059, %r3060, %r3061, %r3062}, {%r3003, %r3004, %r3005, %r3006, %r3007, %r3008, %r3009, %r3010}, {%r3035, %r3036, %r3037, %r3038, %r3039, %r3040, %r3041, %r3042}, {%r3055, %r3056, %r3057, %r3058};
	wmma.mma.sync.aligned.row.row.m8n32k16.f16.f16 {%r3063, %r3064, %r3065, %r3066}, {%r3011, %r3012, %r3013, %r3014, %r3015, %r3016, %r3017, %r3018}, {%r3043, %r3044, %r3045, %r3046, %r3047, %r3048, %r3049, %r3050}, {%r3059, %r3060, %r3061, %r3062};
	mul.wide.s32 	%rd324, %r3379, 2;
	add.s64 	%rd276, %rd6, %rd324;
	// begin inline asm
	cp.async.ca.shared.global [%r537], [%rd276], 16;

	// end inline asm
	add.s64 	%rd277, %rd276, %rd1;
	// begin inline asm
	cp.async.ca.shared.global [%r538], [%rd277], 16;

	// end inline asm
	add.s64 	%rd278, %rd277, %rd1;
	// begin inline asm
	cp.async.ca.shared.global [%r539], [%rd278], 16;

	// end inline asm
	add.s64 	%rd279, %rd278, %rd1;
	// begin inline asm
	cp.async.ca.shared.global [%r540], [%rd279], 16;

	// end inline asm
	add.s64 	%rd280, %rd279, %rd1;
	// begin inline asm
	cp.async.ca.shared.global [%r541], [%rd280], 16;

	// end inline asm
	add.s64 	%rd281, %rd280, %rd1;
	// begin inline asm
	cp.async.ca.shared.global [%r542], [%rd281], 16;

	// end inline asm
	add.s64 	%rd282, %rd281, %rd1;
	// begin inline asm
	cp.async.ca.shared.global [%r543], [%rd282], 16;

	// end inline asm
	add.s64 	%rd283, %rd282, %rd1;
	// begin inline asm
	cp.async.ca.shared.global [%r544], [%rd283], 16;

	// end inline asm
	// begin inline asm
	cp.async.commit_group;

	// end inline asm
	// begin inline asm
	cp.async.wait_group 0;

	// end inline asm
	bar.sync 	0;
	add.s32 	%r3388, %r3388, 2048;
	wmma.load.a.sync.aligned.row.m8n32k16.shared.f16 	{%r3067, %r3068, %r3069, %r3070, %r3071, %r3072, %r3073, %r3074}, [%r823], %r556;
	wmma.load.a.sync.aligned.row.m8n32k16.shared.f16 	{%r3075, %r3076, %r3077, %r3078, %r3079, %r3080, %r3081, %r3082}, [%r832], %r556;
	wmma.load.a.sync.aligned.row.m8n32k16.shared.f16 	{%r3083, %r3084, %r3085, %r3086, %r3087, %r3088, %r3089, %r3090}, [%r841], %r556;
	wmma.load.a.sync.aligned.row.m8n32k16.shared.f16 	{%r3091, %r3092, %r3093, %r3094, %r3095, %r3096, %r3097, %r3098}, [%r850], %r556;
	wmma.load.b.sync.aligned.row.m8n32k16.shared.f16 	{%r3099, %r3100, %r3101, %r3102, %r3103, %r3104, %r3105, %r3106}, [%r687], %r556;
	wmma.load.b.sync.aligned.row.m8n32k16.shared.f16 	{%r3107, %r3108, %r3109, %r3110, %r3111, %r3112, %r3113, %r3114}, [%r696], %r556;
	wmma.load.b.sync.aligned.row.m8n32k16.shared.f16 	{%r3115, %r3116, %r3117, %r3118, %r3119, %r3120, %r3121, %r3122}, [%r705], %r556;
	wmma.load.b.sync.aligned.row.m8n32k16.shared.f16 	{%r3123, %r3124, %r3125, %r3126, %r3127, %r3128, %r3129, %r3130}, [%r714], %r556;
	wmma.mma.sync.aligned.row.row.m8n32k16.f16.f16 {%r3131, %r3132, %r3133, %r3134}, {%r3067, %r3068, %r3069, %r3070, %r3071, %r3072, %r3073, %r3074}, {%r3099, %r3100, %r3101, %r3102, %r3103, %r3104, %r3105, %r3106}, {%r3063, %r3064, %r3065, %r3066};
	wmma.mma.sync.aligned.row.row.m8n32k16.f16.f16 {%r3135, %r3136, %r3137, %r3138}, {%r3075, %r3076, %r3077, %r3078, %r3079, %r3080, %r3081, %r3082}, {%r3107, %r3108, %r3109, %r3110, %r3111, %r3112, %r3113, %r3114}, {%r3131, %r3132, %r3133, %r3134};
	wmma.mma.sync.aligned.row.row.m8n32k16.f16.f16 {%r3139, %r3140, %r3141, %r3142}, {%r3083, %r3084, %r3085, %r3086, %r3087, %r3088, %r3089, %r3090}, {%r3115, %r3116, %r3117, %r3118, %r3119, %r3120, %r3121, %r3122}, {%r3135, %r3136, %r3137, %r3138};
	wmma.mma.sync.aligned.row.row.m8n32k16.f16.f16 {%r3411, %r3410, %r3409, %r3408}, {%r3091, %r3092, %r3093, %r3094, %r3095, %r3096, %r3097, %r3098}, {%r3123, %r3124, %r3125, %r3126, %r3127, %r3128, %r3129, %r3130}, {%r3139, %r3140, %r3141, %r3142};
	add.s64 	%rd285, %rd346, 2048;
	// begin inline asm
	cp.async.ca.shared.global [%r187], [%rd285], 16;

	// end inline asm
	// begin inline asm
	cp.async.ca.shared.global [%r21], [%rd285], 16;

	// end inline asm
	mul.wide.s32 	%rd325, %r3380, 2;
	add.s64 	%rd286, %rd6, %rd325;
	// begin inline asm
	cp.async.ca.shared.global [%r9], [%rd286], 16;

	// end inline asm
	add.s64 	%rd287, %rd286, %rd1;
	// begin inline asm
	cp.async.ca.shared.global [%r190], [%rd287], 16;

	// end inline asm
	add.s64 	%rd288, %rd287, %rd1;
	// begin inline asm
	cp.async.ca.shared.global [%r191], [%rd288], 16;

	// end inline asm
	add.s64 	%rd289, %rd288, %rd1;
	// begin inline asm
	cp.async.ca.shared.global [%r192], [%rd289], 16;

	// end inline asm
	add.s64 	%rd290, %rd289, %rd1;
	// begin inline asm
	cp.async.ca.shared.global [%r193], [%rd290], 16;

	// end inline asm
	add.s64 	%rd291, %rd290, %rd1;
	// begin inline asm
	cp.async.ca.shared.global [%r194], [%rd291], 16;

	// end inline asm
	add.s64 	%rd292, %rd291, %rd1;
	// begin inline asm
	cp.async.ca.shared.global [%r195], [%rd292], 16;

	// end inline asm
	add.s64 	%rd293, %rd292, %rd1;
	// begin inline asm
	cp.async.ca.shared.global [%r196], [%rd293], 16;

	// end inline asm
	// begin inline asm
	cp.async.commit_group;

	// end inline asm
	// begin inline asm
	cp.async.wait_group 0;

	// end inline asm
	bar.sync 	0;
	add.s32 	%r3383, %r3383, 32;
	add.s32 	%r3382, %r3382, 32;
	shl.b32 	%r3143, %r173, 11;
	add.s32 	%r3381, %r3381, %r3143;
	add.s32 	%r3380, %r3380, %r3143;
	add.s32 	%r3379, %r3379, %r3143;
	add.s32 	%r3378, %r3378, %r3143;
	add.s32 	%r3377, %r3377, %r3143;
	add.s32 	%r3376, %r3376, %r3143;
	add.s32 	%r3375, %r3375, %r3143;
	add.s32 	%r3374, %r3374, %r3143;
	add.s32 	%r3373, %r3373, %r3143;
	add.s32 	%r3372, %r3372, %r3143;
	add.s32 	%r3371, %r3371, %r3143;
	add.s32 	%r3370, %r3370, %r3143;
	add.s32 	%r3369, %r3369, %r3143;
	add.s32 	%r3368, %r3368, %r3143;
	add.s32 	%r3367, %r3367, %r3143;
	add.s32 	%r3366, %r3366, %r3143;
	add.s32 	%r3365, %r3365, %r3143;
	add.s32 	%r3364, %r3364, %r3143;
	add.s32 	%r3363, %r3363, %r3143;
	add.s32 	%r3362, %r3362, %r3143;
	add.s32 	%r3361, %r3361, %r3143;
	add.s32 	%r3360, %r3360, %r3143;
	add.s32 	%r3359, %r3359, %r3143;
	add.s32 	%r3358, %r3358, %r3143;
	add.s32 	%r3357, %r3357, %r3143;
	add.s32 	%r3356, %r3356, %r3143;
	add.s32 	%r3355, %r3355, %r3143;
	add.s32 	%r3354, %r3354, %r3143;
	add.s32 	%r3353, %r3353, %r3143;
	add.s32 	%r3352, %r3352, %r3143;
	add.s32 	%r3351, %r3351, %r3143;
	add.s32 	%r3350, %r3350, %r3143;
	add.s32 	%r3349, %r3349, %r3143;
	add.s64 	%rd346, %rd346, 4096;
	setp.ne.s32 	%p6, %r3383, 0;
	@%p6 bra 	$L__BB3_4;
	add.s32 	%r3404, %r3382, 1;
$L__BB3_6:
	setp.eq.s32 	%p7, %r24, 0;
	@%p7 bra 	$L__BB3_11;
	shl.b32 	%r151, %r173, 6;
	mov.b32 	%r3407, 0;
$L__BB3_8:
	.pragma "nounroll";
	and.b32  	%r160, %r3404, 1;
	xor.b32  	%r3145, %r160, 1;
	add.s32 	%r3381, %r3381, %r151;
	shl.b32 	%r3146, %r3404, 6;
	add.s32 	%r3147, %r3146, -64;
	and.b32  	%r3148, %r3147, 192;
	mad.lo.s32 	%r3149, %r3145, 2112, %r3148;
	shl.b32 	%r3150, %r3149, 1;
	mov.u32 	%r3151, smem;
	add.s32 	%r3152, %r3151, %r3150;
	mov.b32 	%r3153, 264;
	wmma.load.a.sync.aligned.row.m8n32k16.shared.f16 	{%r3154, %r3155, %r3156, %r3157, %r3158, %r3159, %r3160, %r3161}, [%r3152], %r3153;
	add.s32 	%r3162, %r3152, 32;
	wmma.load.a.sync.aligned.row.m8n32k16.shared.f16 	{%r3163, %r3164, %r3165, %r3166, %r3167, %r3168, %r3169, %r3170}, [%r3162], %r3153;
	add.s32 	%r3171, %r3152, 64;
	wmma.load.a.sync.aligned.row.m8n32k16.shared.f16 	{%r3172, %r3173, %r3174, %r3175, %r3176, %r3177, %r3178, %r3179}, [%r3171], %r3153;
	add.s32 	%r3180, %r3152, 96;
	wmma.load.a.sync.aligned.row.m8n32k16.shared.f16 	{%r3181, %r3182, %r3183, %r3184, %r3185, %r3186, %r3187, %r3188}, [%r3180], %r3153;
	mad.lo.s32 	%r3189, %r3145, 16896, %r4;
	shl.b32 	%r3190, %r3189, 1;
	add.s32 	%r3191, %r3151, %r3190;
	add.s32 	%r3192, %r3191, 8448;
	wmma.load.b.sync.aligned.row.m8n32k16.shared.f16 	{%r3193, %r3194, %r3195, %r3196, %r3197, %r3198, %r3199, %r3200}, [%r3192], %r3153;
	add.s32 	%r3201, %r3191, 16896;
	wmma.load.b.sync.aligned.row.m8n32k16.shared.f16 	{%r3202, %r3203, %r3204, %r3205, %r3206, %r3207, %r3208, %r3209}, [%r3201], %r3153;
	add.s32 	%r3210, %r3191, 25344;
	wmma.load.b.sync.aligned.row.m8n32k16.shared.f16 	{%r3211, %r3212, %r3213, %r3214, %r3215, %r3216, %r3217, %r3218}, [%r3210], %r3153;
	add.s32 	%r3219, %r3191, 33792;
	wmma.load.b.sync.aligned.row.m8n32k16.shared.f16 	{%r3220, %r3221, %r3222, %r3223, %r3224, %r3225, %r3226, %r3227}, [%r3219], %r3153;
	wmma.mma.sync.aligned.row.row.m8n32k16.f16.f16 {%r3228, %r3229, %r3230, %r3231}, {%r3154, %r3155, %r3156, %r3157, %r3158, %r3159, %r3160, %r3161}, {%r3193, %r3194, %r3195, %r3196, %r3197, %r3198, %r3199, %r3200}, {%r3411, %r3410, %r3409, %r3408};
	wmma.mma.sync.aligned.row.row.m8n32k16.f16.f16 {%r3232, %r3233, %r3234, %r3235}, {%r3163, %r3164, %r3165, %r3166, %r3167, %r3168, %r3169, %r3170}, {%r3202, %r3203, %r3204, %r3205, %r3206, %r3207, %r3208, %r3209}, {%r3228, %r3229, %r3230, %r3231};
	wmma.mma.sync.aligned.row.row.m8n32k16.f16.f16 {%r3236, %r3237, %r3238, %r3239}, {%r3172, %r3173, %r3174, %r3175, %r3176, %r3177, %r3178, %r3179}, {%r3211, %r3212, %r3213, %r3214, %r3215, %r3216, %r3217, %r3218}, {%r3232, %r3233, %r3234, %r3235};
	wmma.mma.sync.aligned.row.row.m8n32k16.f16.f16 {%r3411, %r3410, %r3409, %r3408}, {%r3181, %r3182, %r3183, %r3184, %r3185, %r3186, %r3187, %r3188}, {%r3220, %r3221, %r3222, %r3223, %r3224, %r3225, %r3226, %r3227}, {%r3236, %r3237, %r3238, %r3239};
	and.b32  	%r3240, %r3404, 3;
	setp.ne.s32 	%p8, %r3240, 0;
	@%p8 bra 	$L__BB3_10;
	ld.param.u64 	%rd344, [_Z22eed_hgemm_m8n256k64_v3P6__halfS0_S0_iii_param_0];
	mul.wide.u32 	%rd328, %r3388, 2;
	add.s64 	%rd329, %rd344, %rd328;
	add.s64 	%rd327, %rd329, 128;
	// begin inline asm
	cp.async.ca.shared.global [%r187], [%rd327], 16;

	// end inline asm
	// begin inline asm
	cp.async.ca.shared.global [%r21], [%rd327], 16;

	// end inline asm
$L__BB3_10:
	mad.lo.s32 	%r3243, %r160, 33792, %r9;
	mul.wide.s32 	%rd338, %r3381, 2;
	add.s64 	%rd330, %rd6, %rd338;
	// begin inline asm
	cp.async.ca.shared.global [%r3243], [%rd330], 16;

	// end inline asm
	add.s32 	%r3244, %r3243, 528;
	add.s64 	%rd331, %rd330, %rd1;
	// begin inline asm
	cp.async.ca.shared.global [%r3244], [%rd331], 16;

	// end inline asm
	add.s32 	%r3245, %r3243, 1056;
	add.s64 	%rd332, %rd331, %rd1;
	// begin inline asm
	cp.async.ca.shared.global [%r3245], [%rd332], 16;

	// end inline asm
	add.s32 	%r3246, %r3243, 1584;
	add.s64 	%rd333, %rd332, %rd1;
	// begin inline asm
	cp.async.ca.shared.global [%r3246], [%rd333], 16;

	// end inline asm
	add.s32 	%r3247, %r3243, 2112;
	add.s64 	%rd334, %rd333, %rd1;
	// begin inline asm
	cp.async.ca.shared.global [%r3247], [%rd334], 16;

	// end inline asm
	add.s32 	%r3248, %r3243, 2640;
	add.s64 	%rd335, %rd334, %rd1;
	// begin inline asm
	cp.async.ca.shared.global [%r3248], [%rd335], 16;

	// end inline asm
	add.s32 	%r3249, %r3243, 3168;
	add.s64 	%rd336, %rd335, %rd1;
	// begin inline asm
	cp.async.ca.shared.global [%r3249], [%rd336], 16;

	// end inline asm
	add.s32 	%r3250, %r3243, 3696;
	add.s64 	%rd337, %rd336, %rd1;
	// begin inline asm
	cp.async.ca.shared.global [%r3250], [%rd337], 16;

	// end inline asm
	// begin inline asm
	cp.async.commit_group;

	// end inline asm
	// begin inline asm
	cp.async.wait_group 0;

	// end inline asm
	bar.sync 	0;
	add.s32 	%r3404, %r3404, 1;
	add.s32 	%r3407, %r3407, 1;
	setp.ne.s32 	%p9, %r3407, %r24;
	add.s32 	%r3388, %r3388, 64;
	@%p9 bra 	$L__BB3_8;
$L__BB3_11:
	ld.param.u64 	%rd345, [_Z22eed_hgemm_m8n256k64_v3P6__halfS0_S0_iii_param_2];
	not.b32 	%r3251, %r22;
	and.b32  	%r3252, %r3251, 1;
	mov.u32 	%r3253, smem;
	mad.lo.s32 	%r3254, %r3252, 4224, %r3253;
	add.s32 	%r3255, %r3254, 384;
	mov.b32 	%r3256, 264;
	wmma.load.a.sync.aligned.row.m8n32k16.shared.f16 	{%r3257, %r3258, %r3259, %r3260, %r3261, %r3262, %r3263, %r3264}, [%r3255], %r3256;
	add.s32 	%r3265, %r3254, 416;
	wmma.load.a.sync.aligned.row.m8n32k16.shared.f16 	{%r3266, %r3267, %r3268, %r3269, %r3270, %r3271, %r3272, %r3273}, [%r3265], %r3256;
	add.s32 	%r3274, %r3254, 448;
	wmma.load.a.sync.aligned.row.m8n32k16.shared.f16 	{%r3275, %r3276, %r3277, %r3278, %r3279, %r3280, %r3281, %r3282}, [%r3274], %r3256;
	add.s32 	%r3283, %r3254, 480;
	wmma.load.a.sync.aligned.row.m8n32k16.shared.f16 	{%r3284, %r3285, %r3286, %r3287, %r3288, %r3289, %r3290, %r3291}, [%r3283], %r3256;
	mad.lo.s32 	%r3292, %r3252, 16896, %r4;
	shl.b32 	%r3293, %r3292, 1;
	add.s32 	%r3294, %r3253, %r3293;
	add.s32 	%r3295, %r3294, 8448;
	wmma.load.b.sync.aligned.row.m8n32k16.shared.f16 	{%r3296, %r3297, %r3298, %r3299, %r3300, %r3301, %r3302, %r3303}, [%r3295], %r3256;
	add.s32 	%r3304, %r3294, 16896;
	wmma.load.b.sync.aligned.row.m8n32k16.shared.f16 	{%r3305, %r3306, %r3307, %r3308, %r3309, %r3310, %r3311, %r3312}, [%r3304], %r3256;
	add.s32 	%r3313, %r3294, 25344;
	wmma.load.b.sync.aligned.row.m8n32k16.shared.f16 	{%r3314, %r3315, %r3316, %r3317, %r3318, %r3319, %r3320, %r3321}, [%r3313], %r3256;
	add.s32 	%r3322, %r3294, 33792;
	wmma.load.b.sync.aligned.row.m8n32k16.shared.f16 	{%r3323, %r3324, %r3325, %r3326, %r3327, %r3328, %r3329, %r3330}, [%r3322], %r3256;
	wmma.mma.sync.aligned.row.row.m8n32k16.f16.f16 {%r3331, %r3332, %r3333, %r3334}, {%r3257, %r3258, %r3259, %r3260, %r3261, %r3262, %r3263, %r3264}, {%r3296, %r3297, %r3298, %r3299, %r3300, %r3301, %r3302, %r3303}, {%r3411, %r3410, %r3409, %r3408};
	wmma.mma.sync.aligned.row.row.m8n32k16.f16.f16 {%r3335, %r3336, %r3337, %r3338}, {%r3266, %r3267, %r3268, %r3269, %r3270, %r3271, %r3272, %r3273}, {%r3305, %r3306, %r3307, %r3308, %r3309, %r3310, %r3311, %r3312}, {%r3331, %r3332, %r3333, %r3334};
	wmma.mma.sync.aligned.row.row.m8n32k16.f16.f16 {%r3339, %r3340, %r3341, %r3342}, {%r3275, %r3276, %r3277, %r3278, %r3279, %r3280, %r3281, %r3282}, {%r3314, %r3315, %r3316, %r3317, %r3318, %r3319, %r3320, %r3321}, {%r3335, %r3336, %r3337, %r3338};
	wmma.mma.sync.aligned.row.row.m8n32k16.f16.f16 {%r3343, %r3344, %r3345, %r3346}, {%r3284, %r3285, %r3286, %r3287, %r3288, %r3289, %r3290, %r3291}, {%r3323, %r3324, %r3325, %r3326, %r3327, %r3328, %r3329, %r3330}, {%r3339, %r3340, %r3341, %r3342};
	add.s32 	%r3347, %r18, %r4;
	mad.lo.s32 	%r3348, %r173, %r17, %r3347;
	cvta.to.global.u64 	%rd339, %rd345;
	mul.wide.s32 	%rd340, %r3348, 2;
	add.s64 	%rd341, %rd339, %rd340;
	wmma.store.d.sync.aligned.row.m8n32k16.global.f16 	[%rd341], {%r3343, %r3344, %r3345, %r3346}, %r173;
$L__BB3_12:
	ret;

}
	// .globl	_Z22eed_hgemm_m8n128k64_v4P6__halfS0_S0_iii
.visible .entry _Z22eed_hgemm_m8n128k64_v4P6__halfS0_S0_iii(
	.param .u64 .ptr .align 1 _Z22eed_hgemm_m8n128k64_v4P6__halfS0_S0_iii_param_0,
	.param .u64 .ptr .align 1 _Z22eed_hgemm_m8n128k64_v4P6__halfS0_S0_iii_param_1,
	.param .u64 .ptr .align 1 _Z22eed_hgemm_m8n128k64_v4P6__halfS0_S0_iii_param_2,
	.param .u32 _Z22eed_hgemm_m8n128k64_v4P6__halfS0_S0_iii_param_3,
	.param .u32 _Z22eed_hgemm_m8n128k64_v4P6__halfS0_S0_iii_param_4,
	.param .u32 _Z22eed_hgemm_m8n128k64_v4P6__halfS0_S0_iii_param_5
)
{
	.reg .pred 	%p<10>;
	.reg .b16 	%rs<2>;
	.reg .b32 	%r<3417>;
	.reg .b32 	%f<2>;
	.reg .b64 	%rd<380>;

	ld.param.u64 	%rd16, [_Z22eed_hgemm_m8n128k64_v4P6__halfS0_S0_iii_param_1];
	ld.param.u32 	%r175, [_Z22eed_hgemm_m8n128k64_v4P6__halfS0_S0_iii_param_3];
	ld.param.u32 	%r173, [_Z22eed_hgemm_m8n128k64_v4P6__halfS0_S0_iii_param_4];
	ld.param.u32 	%r174, [_Z22eed_hgemm_m8n128k64_v4P6__halfS0_S0_iii_param_5];
	mov.u32 	%r176, %ctaid.z;
	mov.u32 	%r177, %nctaid.x;
	mov.u32 	%r178, %ctaid.x;
	mad.lo.s32 	%r1, %r176, %r177, %r178;
	mov.u32 	%r2, %ctaid.y;
	mov.u32 	%r3, %tid.x;
	and.b32  	%r4, %r3, 992;
	shr.s32 	%r179, %r173, 31;
	shr.u32 	%r180, %r179, 25;
	add.s32 	%r181, %r173, %r180;
	shr.s32 	%r182, %r181, 7;
	setp.ge.s32 	%p1, %r1, %r182;
	shr.s32 	%r183, %r175, 31;
	shr.u32 	%r184, %r183, 29;
	add.s32 	%r185, %r175, %r184;
	shr.s32 	%r186, %r185, 3;
	setp.ge.s32 	%p2, %r2, %r186;
	or.pred  	%p3, %p2, %p1;
	@%p3 bra 	$L__BB4_12;
	ld.param.u64 	%rd374, [_Z22eed_hgemm_m8n128k64_v4P6__halfS0_S0_iii_param_0];
	mov.f32 	%f1, 0f00000000;
	// begin inline asm
	{  cvt.rn.f16.f32 %rs1, %f1;}

	// end inline asm
	mov.b32 	%r3413, {%rs1, %rs1};
	shr.u32 	%r197, %r3, 4;
	shl.b32 	%r198, %r3, 3;
	and.b32  	%r6, %r198, 120;
	shr.u32 	%r199, %r3, 1;
	and.b32  	%r7, %r199, 504;
	mad.lo.s32 	%r200, %r197, 136, %r6;
	shl.b32 	%r201, %r200, 1;
	mov.u32 	%r202, smem;
	add.s32 	%r187, %r201, %r202;
	mad.lo.s32 	%r203, %r7, 136, %r6;
	shl.b32 	%r204, %r203, 1;
	add.s32 	%r205, %r202, %r204;
	add.s32 	%r9, %r205, 4352;
	add.s32 	%r190, %r205, 4624;
	add.s32 	%r191, %r205, 4896;
	add.s32 	%r192, %r205, 5168;
	add.s32 	%r193, %r205, 5440;
	add.s32 	%r194, %r205, 5712;
	add.s32 	%r195, %r205, 5984;
	add.s32 	%r196, %r205, 6256;
	shl.b32 	%r17, %r2, 3;
	add.s32 	%r206, %r17, %r197;
	shl.b32 	%r18, %r1, 7;
	or.b32  	%r207, %r18, %r6;
	mad.lo.s32 	%r3394, %r174, %r206, %r6;
	mad.lo.s32 	%r3387, %r173, %r7, %r207;
	mul.wide.s32 	%rd28, %r3394, 2;
	add.s64 	%rd19, %rd374, %rd28;
	// begin inline asm
	cp.async.ca.shared.global [%r187], [%rd19], 16;

	// end inline asm
	add.s32 	%r21, %r187, 2176;
	// begin inline asm
	cp.async.ca.shared.global [%r21], [%rd19], 16;

	// end inline asm
	mul.wide.s32 	%rd29, %r3387, 2;
	add.s64 	%rd20, %rd16, %rd29;
	// begin inline asm
	cp.async.ca.shared.global [%r9], [%rd20], 16;

	// end inline asm
	mul.wide.s32 	%rd1, %r173, 2;
	add.s64 	%rd21, %rd20, %rd1;
	// begin inline asm
	cp.async.ca.shared.global [%r190], [%rd21], 16;

	// end inline asm
	add.s64 	%rd22, %rd21, %rd1;
	// begin inline asm
	cp.async.ca.shared.global [%r191], [%rd22], 16;

	// end inline asm
	add.s64 	%rd23, %rd22, %rd1;
	// begin inline asm
	cp.async.ca.shared.global [%r192], [%rd23], 16;

	// end inline asm
	add.s64 	%rd24, %rd23, %rd1;
	// begin inline asm
	cp.async.ca.shared.global [%r193], [%rd24], 16;

	// end inline asm
	add.s64 	%rd25, %rd24, %rd1;
	// begin inline asm
	cp.async.ca.shared.global [%r194], [%rd25], 16;

	// end inline asm
	add.s64 	%rd26, %rd25, %rd1;
	// begin inline asm
	cp.async.ca.shared.global [%r195], [%rd26], 16;

	// end inline asm
	add.s64 	%rd27, %rd26, %rd1;
	// begin inline asm
	cp.async.ca.shared.global [%r196], [%rd27], 16;

	// end inline asm
	// begin inline asm
	cp.async.commit_group;

	// end inline asm
	// begin inline asm
	cp.async.wait_group 0;

	// end inline asm
	bar.sync 	0;
	shr.s32 	%r208, %r174, 31;
	shr.u32 	%r209, %r208, 26;
	add.s32 	%r210, %r174, %r209;
	shr.s32 	%r22, %r210, 6;
	setp.lt.s32 	%p4, %r174, 128;
	mov.u32 	%r3414, %r3413;
	mov.u32 	%r3415, %r3413;
	mov.u32 	%r3416, %r3413;
	@%p4 bra 	$L__BB4_11;
	max.s32 	%r213, %r22, 2;
	add.s32 	%r23, %r213, -1;
	and.b32  	%r24, %r23, 31;
	setp.lt.u32 	%p5, %r174, 2112;
	mov.b32 	%r3412, 1;
	mov.u32 	%r3414, %r3413;
	mov.u32 	%r3415, %r3413;
	mov.u32 	%r3416, %r3413;
	@%p5 bra 	$L__BB4_6;
	ld.param.u64 	%rd375, [_Z22eed_hgemm_m8n128k64_v4P6__halfS0_S0_iii_param_0];
	shl.b32 	%r215, %r4, 1;
	add.s32 	%r217, %r202, %r215;
	add.s32 	%r25, %r217, 4352;
	and.b32  	%r218, %r23, -32;
	neg.s32 	%r3389, %r218;
	or.b32  	%r219, %r7, 2048;
	mad.lo.s32 	%r220, %r173, %r219, %r18;
	add.s32 	%r3386, %r220, %r6;
	add.s32 	%r221, %r7, 1984;
	mad.lo.s32 	%r222, %r173, %r221, %r18;
	add.s32 	%r3385, %r222, %r6;
	add.s32 	%r223, %r7, 1920;
	mad.lo.s32 	%r224, %r173, %r223, %r18;
	add.s32 	%r3384, %r224, %r6;
	add.s32 	%r225, %r7, 1856;
	mad.lo.s32 	%r226, %r173, %r225, %r18;
	add.s32 	%r3383, %r226, %r6;
	add.s32 	%r227, %r7, 1792;
	mad.lo.s32 	%r228, %r173, %r227, %r18;
	add.s32 	%r3382, %r228, %r6;
	add.s32 	%r229, %r7, 1728;
	mad.lo.s32 	%r230, %r173, %r229, %r18;
	add.s32 	%r3381, %r230, %r6;
	add.s32 	%r231, %r7, 1664;
	mad.lo.s32 	%r232, %r173, %r231, %r18;
	add.s32 	%r3380, %r232, %r6;
	add.s32 	%r233, %r7, 1600;
	mad.lo.s32 	%r234, %r173, %r233, %r18;
	add.s32 	%r3379, %r234, %r6;
	or.b32  	%r235, %r7, 1536;
	mad.lo.s32 	%r236, %r173, %r235, %r18;
	add.s32 	%r3378, %r236, %r6;
	add.s32 	%r237, %r7, 1472;
	mad.lo.s32 	%r238, %r173, %r237, %r18;
	add.s32 	%r3377, %r238, %r6;
	add.s32 	%r239, %r7, 1408;
	mad.lo.s32 	%r240, %r173, %r239, %r18;
	add.s32 	%r3376, %r240, %r6;
	add.s32 	%r241, %r7, 1344;
	mad.lo.s32 	%r242, %r173, %r241, %r18;
	add.s32 	%r3375, %r242, %r6;
	add.s32 	%r243, %r7, 1280;
	mad.lo.s32 	%r244, %r173, %r243, %r18;
	add.s32 	%r3374, %r244, %r6;
	add.s32 	%r245, %r7, 1216;
	mad.lo.s32 	%r246, %r173, %r245, %r18;
	add.s32 	%r3373, %r246, %r6;
	add.s32 	%r247, %r7, 1152;
	mad.lo.s32 	%r248, %r173, %r247, %r18;
	add.s32 	%r3372, %r248, %r6;
	add.s32 	%r249, %r7, 1088;
	mad.lo.s32 	%r250, %r173, %r249, %r18;
	add.s32 	%r3371, %r250, %r6;
	or.b32  	%r251, %r7, 1024;
	mad.lo.s32 	%r252, %r173, %r251, %r18;
	add.s32 	%r3370, %r252, %r6;
	add.s32 	%r253, %r7, 960;
	mad.lo.s32 	%r254, %r173, %r253, %r18;
	add.s32 	%r3369, %r254, %r6;
	add.s32 	%r255, %r7, 896;
	mad.lo.s32 	%r256, %r173, %r255, %r18;
	add.s32 	%r3368, %r256, %r6;
	add.s32 	%r257, %r7, 832;
	mad.lo.s32 	%r258, %r173, %r257, %r18;
	add.s32 	%r3367, %r258, %r6;
	add.s32 	%r259, %r7, 768;
	mad.lo.s32 	%r260, %r173, %r259, %r18;
	add.s32 	%r3366, %r260, %r6;
	add.s32 	%r261, %r7, 704;
	mad.lo.s32 	%r262, %r173, %r261, %r18;
	add.s32 	%r3365, %r262, %r6;
	add.s32 	%r263, %r7, 640;
	mad.lo.s32 	%r264, %r173, %r263, %r18;
	add.s32 	%r3364, %r264, %r6;
	add.s32 	%r265, %r7, 576;
	mad.lo.s32 	%r266, %r173, %r265, %r18;
	add.s32 	%r3363, %r266, %r6;
	or.b32  	%r267, %r7, 512;
	mad.lo.s32 	%r268, %r173, %r267, %r18;
	add.s32 	%r3362, %r268, %r6;
	add.s32 	%r269, %r7, 448;
	mad.lo.s32 	%r270, %r173, %r269, %r18;
	add.s32 	%r3361, %r270, %r6;
	add.s32 	%r271, %r7, 384;
	mad.lo.s32 	%r272, %r173, %r271, %r18;
	add.s32 	%r3360, %r272, %r6;
	add.s32 	%r273, %r7, 320;
	mad.lo.s32 	%r274, %r173, %r273, %r18;
	add.s32 	%r3359, %r274, %r6;
	add.s32 	%r275, %r7, 256;
	mad.lo.s32 	%r276, %r173, %r275, %r18;
	add.s32 	%r3358, %r276, %r6;
	add.s32 	%r277, %r7, 192;
	mad.lo.s32 	%r278, %r173, %r277, %r18;
	add.s32 	%r3357, %r278, %r6;
	add.s32 	%r279, %r7, 128;
	mad.lo.s32 	%r280, %r173, %r279, %r18;
	add.s32 	%r3356, %r280, %r6;
	add.s32 	%r281, %r7, 64;
	mad.lo.s32 	%r282, %r173, %r281, %r18;
	add.s32 	%r3355, %r282, %r6;
	mul.wide.u32 	%rd30, %r3394, 2;
	add.s64 	%rd31, %rd30, %rd375;
	add.s64 	%rd378, %rd31, 2048;
	mov.b32 	%r3388, 0;
	mov.u32 	%r3414, %r3413;
	mov.u32 	%r3415, %r3413;
	mov.u32 	%r3416, %r3413;
$L__BB4_4:
	.pragma "nounroll";
	mov.u32 	%r571, smem;
	mov.b32 	%r572, 136;
	wmma.load.a.sync.aligned.row.m8n32k16.shared.f16 	{%r573, %r574, %r575, %r576, %r577, %r578, %r579, %r580}, [%r571], %r572;
	add.s32 	%r581, %r571, 32;
	wmma.load.a.sync.aligned.row.m8n32k16.shared.f16 	{%r582, %r583, %r584, %r585, %r586, %r587, %r588, %r589}, [%r581], %r572;
	add.s32 	%r590, %r571, 64;
	wmma.load.a.sync.aligned.row.m8n32k16.shared.f16 	{%r591, %r592, %r593, %r594, %r595, %r596, %r597, %r598}, [%r590], %r572;
	add.s32 	%r599, %r571, 96;
	wmma.load.a.sync.aligned.row.m8n32k16.shared.f16 	{%r600, %r601, %r602, %r603, %r604, %r605, %r606, %r607}, [%r599], %r572;
	wmma.load.b.sync.aligned.row.m8n32k16.shared.f16 	{%r608, %r609, %r610, %r611, %r612, %r613, %r614, %r615}, [%r25], %r572;
	add.s32 	%r616, %r25, 4352;
	wmma.load.b.sync.aligned.row.m8n32k16.shared.f16 	{%r617, %r618, %r619, %r620, %r621, %r622, %r623, %r624}, [%r616], %r572;
	add.s32 	%r625, %r25, 8704;
	wmma.load.b.sync.aligned.row.m8n32k16.shared.f16 	{%r626, %r627, %r628, %r629, %r630, %r631, %r632, %r633}, [%r625], %r572;
	add.s32 	%r634, %r25, 13056;
	wmma.load.b.sync.aligned.row.m8n32k16.shared.f16 	{%r635, %r636, %r637, %r638, %r639, %r640, %r641, %r642}, [%r634], %r572;
	wmma.mma.sync.aligned.row.row.m8n32k16.f16.f16 {%r643, %r644, %r645, %r646}, {%r573, %r574, %r575, %r576, %r577, %r578, %r579, %r580}, {%r608, %r609, %r610, %r611, %r612, %r613, %r614, %r615}, {%r3416, %r3415, %r3414, %r3413};
	wmma.mma.sync.aligned.row.row.m8n32k16.f16.f16 {%r647, %r648, %r649, %r650}, {%r582, %r583, %r584, %r585, %r586, %r587, %r588, %r589}, {%r617, %r618, %r619, %r620, %r621, %r622, %r623, %r624}, {%r643, %r644, %r645, %r646};
	wmma.mma.sync.aligned.row.row.m8n32k16.f16.f16 {%r651, %r652, %r653, %r654}, {%r591, %r592, %r593, %r594, %r595, %r596, %r597, %r598}, {%r626, %r627, %r628, %r629, %r630, %r631, %r632, %r633}, {%r647, %r648, %r649, %r650};
	wmma.mma.sync.aligned.row.row.m8n32k16.f16.f16 {%r655, %r656, %r657, %r658}, {%r600, %r601, %r602, %r603, %r604, %r605, %r606, %r607}, {%r635, %r636, %r637, %r638, %r639, %r640, %r641, %r642}, {%r651, %r652, %r653, %r654};
	mul.wide.s32 	%rd320, %r3355, 2;
	add.s64 	%rd32, %rd16, %rd320;
	mov.u32 	%r659, %tid.x;
	shr.u32 	%r660, %r659, 1;
	and.b32  	%r661, %r660, 504;
	shl.b32 	%r662, %r659, 3;
	and.b32  	%r663, %r662, 120;
	mad.lo.s32 	%r664, %r661, 136, %r663;
	shl.b32 	%r665, %r664, 1;
	add.s32 	%r666, %r571, %r665;
	add.s32 	%r553, %r666, 21760;
	// begin inline asm
	cp.async.ca.shared.global [%r553], [%rd32], 16;

	// end inline asm
	add.s64 	%rd33, %rd32, %rd1;
	add.s32 	%r554, %r666, 22032;
	// begin inline asm
	cp.async.ca.shared.global [%r554], [%rd33], 16;

	// end inline asm
	add.s64 	%rd34, %rd33, %rd1;
	add.s32 	%r555, %r666, 22304;
	// begin inline asm
	cp.async.ca.shared.global [%r555], [%rd34], 16;

	// end inline asm
	add.s64 	%rd35, %rd34, %rd1;
	add.s32 	%r556, %r666, 22576;
	// begin inline asm
	cp.async.ca.shared.global [%r556], [%rd35], 16;

	// end inline asm
	add.s64 	%rd36, %rd35, %rd1;
	add.s32 	%r557, %r666, 22848;
	// begin inline asm
	cp.async.ca.shared.global [%r557], [%rd36], 16;

	// end inline asm
	add.s64 	%rd37, %rd36, %rd1;
	add.s32 	%r558, %r666, 23120;
	// begin inline asm
	cp.async.ca.shared.global [%r558], [%rd37], 16;

	// end inline asm
	add.s64 	%rd38, %rd37, %rd1;
	add.s32 	%r559, %r666, 23392;
	// begin inline asm
	cp.async.ca.shared.global [%r559], [%rd38], 16;

	// end inline asm
	add.s64 	%rd39, %rd38, %rd1;
	add.s32 	%r560, %r666, 23664;
	// begin inline asm
	cp.async.ca.shared.global [%r560], [%rd39], 16;

	// end inline asm
	// begin inline asm
	cp.async.commit_group;

	// end inline asm
	// begin inline asm
	cp.async.wait_group 0;

	// end inline asm
	bar.sync 	0;
	add.s32 	%r667, %r571, 2304;
	wmma.load.a.sync.aligned.row.m8n32k16.shared.f16 	{%r668, %r669, %r670, %r671, %r672, %r673, %r674, %r675}, [%r667], %r572;
	add.s32 	%r676, %r571, 2336;
	wmma.load.a.sync.aligned.row.m8n32k16.shared.f16 	{%r677, %r678, %r679, %r680, %r681, %r682, %r683, %r684}, [%r676], %r572;
	add.s32 	%r685, %r571, 2368;
	wmma.load.a.sync.aligned.row.m8n32k16.shared.f16 	{%r686, %r687, %r688, %r689, %r690, %r691, %r692, %r693}, [%r685], %r572;
	add.s32 	%r694, %r571, 2400;
	wmma.load.a.sync.aligned.row.m8n32k16.shared.f16 	{%r695, %r696, %r697, %r698, %r699, %r700, %r701, %r702}, [%r694], %r572;
	add.s32 	%r703, %r25, 17408;
	wmma.load.b.sync.aligned.row.m8n32k16.shared.f16 	{%r704, %r705, %r706, %r707, %r708, %r709, %r710, %r711}, [%r703], %r572;
	add.s32 	%r712, %r25, 21760;
	wmma.load.b.sync.aligned.row.m8n32k16.shared.f16 	{%r713, %r714, %r715, %r716, %r717, %r718, %r719, %r720}, [%r712], %r572;
	add.s32 	%r721, %r25, 26112;
	wmma.load.b.sync.aligned.row.m8n32k16.shared.f16 	{%r722, %r723, %r724, %r725, %r726, %r727, %r728, %r729}, [%r721], %r572;
	add.s32 	%r730, %r25, 30464;
	wmma.load.b.sync.aligned.row.m8n32k16.shared.f16 	{%r731, %r732, %r733, %r734, %r735, %r736, %r737, %r738}, [%r730], %r572;
	wmma.mma.sync.aligned.row.row.m8n32k16.f16.f16 {%r739, %r740, %r741, %r742}, {%r668, %r669, %r670, %r671, %r672, %r673, %r674, %r675}, {%r704, %r705, %r706, %r707, %r708, %r709, %r710, %r711}, {%r655, %r656, %r657, %r658};
	wmma.mma.sync.aligned.row.row.m8n32k16.f16.f16 {%r743, %r744, %r745, %r746}, {%r677, %r678, %r679, %r680, %r681, %r682, %r683, %r684}, {%r713, %r714, %r715, %r716, %r717, %r718, %r719, %r720}, {%r739, %r740, %r741, %r742};
	wmma.mma.sync.aligned.row.row.m8n32k16.f16.f16 {%r747, %r748, %r749, %r750}, {%r686, %r687, %r688, %r689, %r690, %r691, %r692, %r693}, {%r722, %r723, %r724, %r725, %r726, %r727, %r728, %r729}, {%r743, %r744, %r745, %r746};
	wmma.mma.sync.aligned.row.row.m8n32k16.f16.f16 {%r751, %r752, %r753, %r754}, {%r695, %r696, %r697, %r698, %r699, %r700, %r701, %r702}, {%r731, %r732, %r733, %r734, %r735, %r736, %r737, %r738}, {%r747, %r748, %r749, %r750};
	add.s64 	%rd41, %rd378, -1792;
	// begin inline asm
	cp.async.ca.shared.global [%r187], [%rd41], 16;

	// end inline asm
	// begin inline asm
	cp.async.ca.shared.global [%r21], [%rd41], 16;

	// end inline asm
	mul.wide.s32 	%rd321, %r3356, 2;
	add.s64 	%rd42, %rd16, %rd321;
	// begin inline asm
	cp.async.ca.shared.global [%r9], [%rd42], 16;

	// end inline asm
	add.s64 	%rd43, %rd42, %rd1;
	// begin inline asm
	cp.async.ca.shared.global [%r190], [%rd43], 16;

	// end inline asm
	add.s64 	%rd44, %rd43, %rd1;
	// begin inline asm
	cp.async.ca.shared.global [%r191], [%rd44], 16;

	// end inline asm
	add.s64 	%rd45, %rd44, %rd1;
	// begin inline asm
	cp.async.ca.shared.global [%r192], [%rd45], 16;

	// end inline asm
	add.s64 	%rd46, %rd45, %rd1;
	// begin inline asm
	cp.async.ca.shared.global [%r193], [%rd46], 16;

	// end inline asm
	add.s64 	%rd47, %rd46, %rd1;
	// begin inline asm
	cp.async.ca.shared.global [%r194], [%rd47], 16;

	// end inline asm
	add.s64 	%rd48, %rd47, %rd1;
	// begin inline asm
	cp.async.ca.shared.global [%r195], [%rd48], 16;

	// end inline asm
	add.s64 	%rd49, %rd48, %rd1;
	// begin inline asm
	cp.async.ca.shared.global [%r196], [%rd49], 16;

	// end inline asm
	// begin inline asm
	cp.async.commit_group;

	// end inline asm
	// begin inline asm
	cp.async.wait_group 0;

	// end inline asm
	bar.sync 	0;
	wmma.load.a.sync.aligned.row.m8n32k16.shared.f16 	{%r755, %r756, %r757, %r758, %r759, %r760, %r761, %r762}, [%r571], %r572;
	wmma.load.a.sync.aligned.row.m8n32k16.shared.f16 	{%r763, %r764, %r765, %r766, %r767, %r768, %r769, %r770}, [%r581], %r572;
	wmma.load.a.sync.aligned.row.m8n32k16.shared.f16 	{%r771, %r772, %r773, %r774, %r775, %r776, %r777, %r778}, [%r590], %r572;
	wmma.load.a.sync.aligned.row.m8n32k16.shared.f16 	{%r779, %r780, %r781, %r782, %r783, %r784, %r785, %r786}, [%r599], %r572;
	wmma.load.b.sync.aligned.row.m8n32k16.shared.f16 	{%r787, %r788, %r789, %r790, %r791, %r792, %r793, %r794}, [%r25], %r572;
	wmma.load.b.sync.aligned.row.m8n32k16.shared.f16 	{%r795, %r796, %r797, %r798, %r799, %r800, %r801, %r802}, [%r616], %r572;
	wmma.load.b.sync.aligned.row.m8n32k16.shared.f16 	{%r803, %r804, %r805, %r806, %r807, %r808, %r809, %r810}, [%r625], %r572;
	wmma.load.b.sync.aligned.row.m8n32k16.shared.f16 	{%r811, %r812, %r813, %r814, %r815, %r816, %r817, %r818}, [%r634], %r572;
	wmma.mma.sync.aligned.row.row.m8n32k16.f16.f16 {%r819, %r820, %r821, %r822}, {%r755, %r756, %r757, %r758, %r759, %r760, %r761, %r762}, {%r787, %r788, %r789, %r790, %r791, %r792, %r793, %r794}, {%r751, %r752, %r753, %r754};
	wmma.mma.sync.aligned.row.row.m8n32k16.f16.f16 {%r823, %r824, %r825, %r826}, {%r763, %r764, %r765, %r766, %r767, %r768, %r769, %r770}, {%r795, %r796, %r797, %r798, %r799, %r800, %r801, %r802}, {%r819, %r820, %r821, %r822};
	wmma.mma.sync.aligned.row.row.m8n32k16.f16.f16 {%r827, %r828, %r829, %r830}, {%r771, %r772, %r773, %r774, %r775, %r776, %r777, %r778}, {%r803, %r804, %r805, %r806, %r807, %r808, %r809, %r810}, {%r823, %r824, %r825, %r826};
	wmma.mma.sync.aligned.row.row.m8n32k16.f16.f16 {%r831, %r832, %r833, %r834}, {%r779, %r780, %r781, %r782, %r783, %r784, %r785, %r786}, {%r811, %r812, %r813, %r814, %r815, %r816, %r817, %r818}, {%r827, %r828, %r829, %r830};
	mul.wide.s32 	%rd322, %r3357, 2;
	add.s64 	%rd50, %rd16, %rd322;
	// begin inline asm
	cp.async.ca.shared.global [%r553], [%rd50], 16;

	// end inline asm
	add.s64 	%rd51, %rd50, %rd1;
	// begin inline asm
	cp.async.ca.shared.global [%r554], [%rd51], 16;

	// end inline asm
	add.s64 	%rd52, %rd51, %rd1;
	// begin inline asm
	cp.async.ca.shared.global [%r555], [%rd52], 16;

	// end inline asm
	add.s64 	%rd53, %rd52, %rd1;
	// begin inline asm
	cp.async.ca.shared.global [%r556], [%rd53], 16;

	// end inline asm
	add.s64 	%rd54, %rd53, %rd1;
	// begin inline asm
	cp.async.ca.shared.global [%r557], [%rd54], 16;

	// end inline asm
	add.s64 	%rd55, %rd54, %rd1;
	// begin inline asm
	cp.async.ca.shared.global [%r558], [%rd55], 16;

	// end inline asm
	add.s64 	%rd56, %rd55, %rd1;
	// begin inline asm
	cp.async.ca.shared.global [%r559], [%rd56], 16;

	// end inline asm
	add.s64 	%rd57, %rd56, %rd1;
	// begin inline asm
	cp.async.ca.shared.global [%r560], [%rd57], 16;

	// end inline asm
	// begin inline asm
	cp.async.commit_group;

	// end inline asm
	// begin inline asm
	cp.async.wait_group 0;

	// end inline asm
	bar.sync 	0;
	wmma.load.a.sync.aligned.row.m8n32k16.shared.f16 	{%r835, %r836, %r837, %r838, %r839, %r840, %r841, %r842}, [%r667], %r572;
	wmma.load.a.sync.aligned.row.m8n32k16.shared.f16 	{%r843, %r844, %r845, %r846, %r847, %r848, %r849, %r850}, [%r676], %r572;
	wmma.load.a.sync.aligned.row.m8n32k16.shared.f16 	{%r851, %r852, %r853, %r854, %r855, %r856, %r857, %r858}, [%r685], %r572;
	wmma.load.a.sync.aligned.row.m8n32k16.shared.f16 	{%r859, %r860, %r861, %r862, %r863, %r864, %r865, %r866}, [%r694], %r572;
	wmma.load.b.sync.aligned.row.m8n32k16.shared.f16 	{%r867, %r868, %r869, %r870, %r871, %r872, %r873, %r874}, [%r703], %r572;
	wmma.load.b.sync.aligned.row.m8n32k16.shared.f16 	{%r875, %r876, %r877, %r878, %r879, %r880, %r881, %r882}, [%r712], %r572;
	wmma.load.b.sync.aligned.row.m8n32k16.shared.f16 	{%r883, %r884, %r885, %r886, %r887, %r888, %r889, %r890}, [%r721], %r572;
	wmma.load.b.sync.aligned.row.m8n32k16.shared.f16 	{%r891, %r892, %r893, %r894, %r895, %r896, %r897, %r898}, [%r730], %r572;
	wmma.mma.sync.aligned.row.row.m8n32k16.f16.f16 {%r899, %r900, %r901, %r902}, {%r835, %r836, %r837, %r838, %r839, %r840, %r841, %r842}, {%r867, %r868, %r869, %r870, %r871, %r872, %r873, %r874}, {%r831, %r832, %r833, %r834};
	wmma.mma.sync.aligned.row.row.m8n32k16.f16.f16 {%r903, %r904, %r905, %r906}, {%r843, %r844, %r845, %r846, %r847, %r848, %r849, %r850}, {%r875, %r876, %r877, %r878, %r879, %r880, %r881, %r882}, {%r899, %r900, %r901, %r902};
	wmma.mma.sync.aligned.row.row.m8n32k16.f16.f16 {%r907, %r908, %r909, %r910}, {%r851, %r852, %r853, %r854, %r855, %r856, %r857, %r858}, {%r883, %r884, %r885, %r886, %r887, %r888, %r889, %r890}, {%r903, %r904, %r905, %r906};
	wmma.mma.sync.aligned.row.row.m8n32k16.f16.f16 {%r911, %r912, %r913, %r914}, {%r859, %r860, %r861, %r862, %r863, %r864, %r865, %r866}, {%r891, %r892, %r893, %r894, %r895, %r896, %r897, %r898}, {%r907, %r908, %r909, %r910};
	add.s64 	%rd59, %rd378, -1536;
	// begin inline asm
	cp.async.ca.shared.global [%r187], [%rd59], 16;

	// end inline asm
	// begin inline asm
	cp.async.ca.shared.global [%r21], [%rd59], 16;

	// end inline asm
	mul.wide.s32 	%rd323, %r3358, 2;
	add.s64 	%rd60, %rd16, %rd323;
	// begin inline asm
	cp.async.ca.shared.global [%r9], [%rd60], 16;

	// end inline asm
	add.s64 	%rd61, %rd60, %rd1;
	// begin inline asm
	cp.async.ca.shared.global [%r190], [%rd61], 16;

	// end inline asm
	add.s64 	%rd62, %rd61, %rd1;
	// begin inline asm
	cp.async.ca.shared.global [%r191], [%rd62], 16;

	// end inline asm
	add.s64 	%rd63, %rd62, %rd1;
	// begin inline asm
	cp.async.ca.shared.global [%r192], [%rd63], 16;

	// end inline asm
	add.s64 	%rd64, %rd63, %rd1;
	// begin inline asm
	cp.async.ca.shared.global [%r193], [%rd64], 16;

	// end inline asm
	add.s64 	%rd65, %rd64, %rd1;
	// begin inline asm
	cp.async.ca.shared.global [%r194], [%rd65], 16;

	// end inline asm
	add.s64 	%rd66, %rd65, %rd1;
	// begin inline asm
	cp.async.ca.shared.global [%r195], [%rd66], 16;

	// end inline asm
	add.s64 	%rd67, %rd66, %rd1;
	// begin inline asm
	cp.async.ca.shared.global [%r196], [%rd67], 16;

	// end inline asm
	// begin inline asm
	cp.async.commit_group;

	// end inline asm
	// begin inline asm
	cp.async.wait_group 0;

	// end inline asm
	bar.sync 	0;
	wmma.load.a.sync.aligned.row.m8n32k16.shared.f16 	{%r915, %r916, %r917, %r918, %r919, %r920, %r921, %r922}, [%r571], %r572;
	wmma.load.a.sync.aligned.row.m8n32k16.shared.f16 	{%r923, %r924, %r925, %r926, %r927, %r928, %r929, %r930}, [%r581], %r572;
	wmma.load.a.sync.aligned.row.m8n32k16.shared.f16 	{%r931, %r932, %r933, %r934, %r935, %r936, %r937, %r938}, [%r590], %r572;
	wmma.load.a.sync.aligned.row.m8n32k16.shared.f16 	{%r939, %r940, %r941, %r942, %r943, %r944, %r945, %r946}, [%r599], %r572;
	wmma.load.b.sync.aligned.row.m8n32k16.shared.f16 	{%r947, %r948, %r949, %r950, %r951, %r952, %r953, %r954}, [%r25], %r572;
	wmma.load.b.sync.aligned.row.m8n32k16.shared.f16 	{%r955, %r956, %r957, %r958, %r959, %r960, %r961, %r962}, [%r616], %r572;
	wmma.load.b.sync.aligned.row.m8n32k16.shared.f16 	{%r963, %r964, %r965, %r966, %r967, %r968, %r969, %r970}, [%r625], %r572;
	wmma.load.b.sync.aligned.row.m8n32k16.shared.f16 	{%r971, %r972, %r973, %r974, %r975, %r976, %r977, %r978}, [%r634], %r572;
	wmma.mma.sync.aligned.row.row.m8n32k16.f16.f16 {%r979, %r980, %r981, %r982}, {%r915, %r916, %r917, %r918, %r919, %r920, %r921, %r922}, {%r947, %r948, %r949, %r950, %r951, %r952, %r953, %r954}, {%r911, %r912, %r913, %r914};
	wmma.mma.sync.aligned.row.row.m8n32k16.f16.f16 {%r983, %r984, %r985, %r986}, {%r923, %r924, %r925, %r926, %r927, %r928, %r929, %r930}, {%r955, %r956, %r957, %r958, %r959, %r960, %r961, %r962}, {%r979, %r980, %r981, %r982};
	wmma.mma.sync.aligned.row.row.m8n32k16.f16.f16 {%r987, %r988, %r989, %r990}, {%r931, %r932, %r933, %r934, %r935, %r936, %r937, %r938}, {%r963, %r964, %r965, %r966, %r967, %r968, %r969, %r970}, {%r983, %r984, %r985, %r986};
	wmma.mma.sync.aligned.row.row.m8n32k16.f16.f16 {%r991, %r992, %r993, %r994}, {%r939, %r940, %r941, %r942, %r943, %r944, %r945, %r946}, {%r971, %r972, %r973, %r974, %r975, %r976, %r977, %r978}, {%r987, %r988, %r989, %r990};
	mul.wide.s32 	%rd324, %r3359, 2;
	add.s64 	%rd68, %rd16, %rd324;
	// begin inline asm
	cp.async.ca.shared.global [%r553], [%rd68], 16;

	// end inline asm
	add.s64 	%rd69, %rd68, %rd1;
	// begin inline asm
	cp.async.ca.shared.global [%r554], [%rd69], 16;

	// end inline asm
	add.s64 	%rd70, %rd69, %rd1;
	// begin inline asm
	cp.async.ca.shared.global [%r555], [%rd70], 16;

	// end inline asm
	add.s64 	%rd71, %rd70, %rd1;
	// begin inline asm
	cp.async.ca.shared.global [%r556], [%rd71], 16;

	// end inline asm
	add.s64 	%rd72, %rd71, %rd1;
	// begin inline asm
	cp.async.ca.shared.global [%r557], [%rd72], 16;

	// end inline asm
	add.s64 	%rd73, %rd72, %rd1;
	// begin inline asm
	cp.async.ca.shared.global [%r558], [%rd73], 16;

	// end inline asm
	add.s64 	%rd74, %rd73, %rd1;
	// begin inline asm
	cp.async.ca.shared.global [%r559], [%rd74], 16;

	// end inline asm
	add.s64 	%rd75, %rd74, %rd1;
	// begin inline asm
	cp.async.ca.shared.global [%r560], [%rd75], 16;

	// end inline asm
	// begin inline asm
	cp.async.commit_group;

	// end inline asm
	// begin inline asm
	cp.async.wait_group 0;

	// end inline asm
	bar.sync 	0;
	wmma.load.a.sync.aligned.row.m8n32k16.shared.f16 	{%r995, %r996, %r997, %r998, %r999, %r1000, %r1001, %r1002}, [%r667], %r572;
	wmma.load.a.sync.aligned.row.m8n32k16.shared.f16 	{%r1003, %r1004, %r1005, %r1006, %r1007, %r1008, %r1009, %r1010}, [%r676], %r572;
	wmma.load.a.sync.aligned.row.m8n32k16.shared.f16 	{%r1011, %r1012, %r1013, %r1014, %r1015, %r1016, %r1017, %r1018}, [%r685], %r572;
	wmma.load.a.sync.aligned.row.m8n32k16.shared.f16 	{%r1019, %r1020, %r1021, %r1022, %r1023, %r1024, %r1025, %r1026}, [%r694], %r572;
	wmma.load.b.sync.aligned.row.m8n32k16.shared.f16 	{%r1027, %r1028, %r1029, %r1030, %r1031, %r1032, %r1033, %r1034}, [%r703], %r572;
	wmma.load.b.sync.aligned.row.m8n32k16.shared.f16 	{%r1035, %r1036, %r1037, %r1038, %r1039, %r1040, %r1041, %r1042}, [%r712], %r572;
	wmma.load.b.sync.aligned.row.m8n32k16.shared.f16 	{%r1043, %r1044, %r1045, %r1046, %r1047, %r1048, %r1049, %r1050}, [%r721], %r572;
	wmma.load.b.sync.aligned.row.m8n32k16.shared.f16 	{%r1051, %r1052, %r1053, %r1054, %r1055, %r1056, %r1057, %r1058}, [%r730], %r572;
	wmma.mma.sync.aligned.row.row.m8n32k16.f16.f16 {%r1059, %r1060, %r1061, %r1062}, {%r995, %r996, %r997, %r998, %r999, %r1000, %r1001, %r1002}, {%r1027, %r1028, %r1029, %r1030, %r1031, %r1032, %r1033, %r1034}, {%r991, %r992, %r993, %r994};
	wmma.mma.sync.aligned.row.row.m8n32k16.f16.f16 {%r1063, %r1064, %r1065, %r1066}, {%r1003, %r1004, %r1005, %r1006, %r1007, %r1008, %r1009, %r1010}, {%r1035, %r1036, %r1037, %r1038, %r1039, %r1040, %r1041, %r1042}, {%r1059, %r1060, %r1061, %r1062};
	wmma.mma.sync.aligned.row.row.m8n32k16.f16.f16 {%r1067, %r1068, %r1069, %r1070}, {%r1011, %r1012, %r1013, %r1014, %r1015, %r1016, %r1017, %r1018}, {%r1043, %r1044, %r1045, %r1046, %r1047, %r1048, %r1049, %r1050}, {%r1063, %r1064, %r1065, %r1066};
	wmma.mma.sync.aligned.row.row.m8n32k16.f16.f16 {%r1071, %r1072, %r1073, %r1074}, {%r1019, %r1020, %r1021, %r1022, %r1023, %r1024, %r1025, %r1026}, {%r1051, %r1052, %r1053, %r1054, %r1055, %r1056, %r1057, %r1058}, {%r1067, %r1068, %r1069, %r1070};
	add.s64 	%rd77, %rd378, -1280;
	// begin inline asm
	cp.async.ca.shared.global [%r187], [%rd77], 16;

	// end inline asm
	// begin inline asm
	cp.async.ca.shared.global [%r21], [%rd77], 16;

	// end inline asm
	mul.wide.s32 	%rd325, %r3360, 2;
	add.s64 	%rd78, %rd16, %rd325;
	// begin inline asm
	cp.async.ca.shared.global [%r9], [%rd78], 16;

	// end inline asm
	add.s64 	%rd79, %rd78, %rd1;
	// begin inline asm
	cp.async.ca.shared.global [%r190], [%rd79], 16;

	// end inline asm
	add.s64 	%rd80, %rd79, %rd1;
	// begin inline asm
	cp.async.ca.shared.global [%r191], [%rd80], 16;

	// end inline asm
	add.s64 	%rd81, %rd80, %rd1;
	// begin inline asm
	cp.async.ca.shared.global [%r192], [%rd81], 16;

	// end inline asm
	add.s64 	%rd82, %rd81, %rd1;
	// begin inline asm
	cp.async.ca.shared.global [%r193], [%rd82], 16;

	// end inline asm
	add.s64 	%rd83, %rd82, %rd1;
	// begin inline asm
	cp.async.ca.shared.global [%r194], [%rd83], 16;

	// end inline asm
	add.s64 	%rd84, %rd83, %rd1;
	// begin inline asm
	cp.async.ca.shared.global [%r195], [%rd84], 16;

	// end inline asm
	add.s64 	%rd85, %rd84, %rd1;
	// begin inline asm
	cp.async.ca.shared.global [%r196], [%rd85], 16;

	// end inline asm
	// begin inline asm
	cp.async.commit_group;

	// end inline asm
	// begin inline asm
	cp.async.wait_group 0;

	// end inline asm
	bar.sync 	0;
	wmma.load.a.sync.aligned.row.m8n32k16.shared.f16 	{%r1075, %r1076, %r1077, %r1078, %r1079, %r1080, %r1081, %r1082}, [%r571], %r572;
	wmma.load.a.sync.aligned.row.m8n32k16.shared.f16 	{%r1083, %r1084, %r1085, %r1086, %r1087, %r1088, %r1089, %r1090}, [%r581], %r572;
	wmma.load.a.sync.aligned.row.m8n32k16.shared.f16 	{%r1091, %r1092, %r1093, %r1094, %r1095, %r1096, %r1097, %r1098}, [%r590], %r572;
	wmma.load.a.sync.aligned.row.m8n32k16.shared.f16 	{%r1099, %r1100, %r1101, %r1102, %r1103, %r1104, %r1105, %r1106}, [%r599], %r572;
	wmma.load.b.sync.aligned.row.m8n32k16.shared.f16 	{%r1107, %r1108, %r1109, %r1110, %r1111, %r1112, %r1113, %r1114}, [%r25], %r572;
	wmma.load.b.sync.aligned.row.m8n32k16.shared.f16 	{%r1115, %r1116, %r1117, %r1118, %r1119, %r1120, %r1121, %r1122}, [%r616], %r572;
	wmma.load.b.sync.aligned.row.m8n32k16.shared.f16 	{%r1123, %r1124, %r1125, %r1126, %r1127, %r1128, %r1129, %r1130}, [%r625], %r572;
	wmma.load.b.sync.aligned.row.m8n32k16.shared.f16 	{%r1131, %r1132, %r1133, %r1134, %r1135, %r1136, %r1137, %r1138}, [%r634], %r572;
	wmma.mma.sync.aligned.row.row.m8n32k16.f16.f16 {%r1139, %r1140, %r1141, %r1142}, {%r1075, %r1076, %r1077, %r1078, %r1079, %r1080, %r1081, %r1082}, {%r1107, %r1108, %r1109, %r1110, %r1111, %r1112, %r1113, %r1114}, {%r1071, %r1072, %r1073, %r1074};
	wmma.mma.sync.aligned.row.row.m8n32k16.f16.f16 {%r1143, %r1144, %r1145, %r1146}, {%r1083, %r1084, %r1085, %r1086, %r1087, %r1088, %r1089, %r1090}, {%r1115, %r1116, %r1117, %r1118, %r1119, %r1120, %r1121, %r1122}, {%r1139, %r1140, %r1141, %r1142};
	wmma.mma.sync.aligned.row.row.m8n32k16.f16.f16 {%r1147, %r1148, %r1149, %r1150}, {%r1091, %r1092, %r1093, %r1094, %r1095, %r1096, %r1097, %r1098}, {%r1123, %r1124, %r1125, %r1126, %r1127, %r1128, %r1129, %r1130}, {%r1143, %r1144, %r1145, %r1146};
	wmma.mma.sync.aligned.row.row.m8n32k16.f16.f16 {%r1151, %r1152, %r1153, %r1154}, {%r1099, %r1100, %r1101, %r1102, %r1103, %r1104, %r1105, %r1106}, {%r1131, %r1132, %r1133, %r1134, %r1135, %r1136, %r1137, %r1138}, {%r1147, %r1148, %r1149, %r1150};
	mul.wide.s32 	%rd326, %r3361, 2;
	add.s64 	%rd86, %rd16, %rd326;
	// begin inline asm
	cp.async.ca.shared.global [%r553], [%rd86], 16;

	// end inline asm
	add.s64 	%rd87, %rd86, %rd1;
	// begin inline asm
	cp.async.ca.shared.global [%r554], [%rd87], 16;

	// end inline asm
	add.s64 	%rd88, %rd87, %rd1;
	// begin inline asm
	cp.async.ca.shared.global [%r555], [%rd88], 16;

	// end inline asm
	add.s64 	%rd89, %rd88, %rd1;
	// begin inline asm
	cp.async.ca.shared.global [%r556], [%rd89], 16;

	// end inline asm
	add.s64 	%rd90, %rd89, %rd1;
	// begin inline asm
	cp.async.ca.shared.global [%r557], [%rd90], 16;

	// end inline asm
	add.s64 	%rd91, %rd90, %rd1;
	// begin inline asm
	cp.async.ca.shared.global [%r558], [%rd91], 16;

	// end inline asm
	add.s64 	%rd92, %rd91, %rd1;
	// begin inline asm
	cp.async.ca.shared.global [%r559], [%rd92], 16;

	// end inline asm
	add.s64 	%rd93, %rd92, %rd1;
	// begin inline asm
	cp.async.ca.shared.global [%r560], [%rd93], 16;

	// end inline asm
	// begin inline asm
	cp.async.commit_group;

	// end inline asm
	// begin inline asm
	cp.async.wait_group 0;

	// end inline asm
	bar.sync 	0;
	wmma.load.a.sync.aligned.row.m8n32k16.shared.f16 	{%r1155, %r1156, %r1157, %r1158, %r1159, %r1160, %r1161, %r1162}, [%r667], %r572;
	wmma.load.a.sync.aligned.row.m8n32k16.shared.f16 	{%r1163, %r1164, %r1165, %r1166, %r1167, %r1168, %r1169, %r1170}, [%r676], %r572;
	wmma.load.a.sync.aligned.row.m8n32k16.shared.f16 	{%r1171, %r1172, %r1173, %r1174, %r1175, %r1176, %r1177, %r1178}, [%r685], %r572;
	wmma.load.a.sync.aligned.row.m8n32k16.shared.f16 	{%r1179, %r1180, %r1181, %r1182, %r1183, %r1184, %r1185, %r1186}, [%r694], %r572;
	wmma.load.b.sync.aligned.row.m8n32k16.shared.f16 	{%r1187, %r1188, %r1189, %r1190, %r1191, %r1192, %r1193, %r1194}, [%r703], %r572;
	wmma.load.b.sync.aligned.row.m8n32k16.shared.f16 	{%r1195, %r1196, %r1197, %r1198, %r1199, %r1200, %r1201, %r1202}, [%r712], %r572;
	wmma.load.b.sync.aligned.row.m8n32k16.shared.f16 	{%r1203, %r1204, %r1205, %r1206, %r1207, %r1208, %r1209, %r1210}, [%r721], %r572;
	wmma.load.b.sync.aligned.row.m8n32k16.shared.f16 	{%r1211, %r1212, %r1213, %r1214, %r1215, %r1216, %r1217, %r1218}, [%r730], %r572;
	wmma.mma.sync.aligned.row.row.m8n32k16.f16.f16 {%r1219, %r1220, %r1221, %r1222}, {%r1155, %r1156, %r1157, %r1158, %r1159, %r1160, %r1161, %r1162}, {%r1187, %r1188, %r1189, %r1190, %r1191, %r1192, %r1193, %r1194}, {%r1151, %r1152, %r1153, %r1154};
	wmma.mma.sync.aligned.row.row.m8n32k16.f16.f16 {%r1223, %r1224, %r1225, %r1226}, {%r1163, %r1164, %r1165, %r1166, %r1167, %r1168, %r1169, %r1170}, {%r1195, %r1196, %r1197, %r1198, %r1199, %r1200, %r1201, %r1202}, {%r1219, %r1220, %r1221, %r1222};
	wmma.mma.sync.aligned.row.row.m8n32k16.f16.f16 {%r1227, %r1228, %r1229, %r1230}, {%r1171, %r1172, %r1173, %r1174, %r1175, %r1176, %r1177, %r1178}, {%r1203, %r1204, %r1205, %r1206, %r1207, %r1208, %r1209, %r1210}, {%r1223, %r1224, %r1225, %r1226};
	wmma.mma.sync.aligned.row.row.m8n32k16.f16.f16 {%r1231, %r1232, %r1233, %r1234}, {%r1179, %r1180, %r1181, %r1182, %r1183, %r1184, %r1185, %r1186}, {%r1211, %r1212, %r1213, %r1214, %r1215, %r1216, %r1217, %r1218}, {%r1227, %r1228, %r1229, %r1230};
	add.s64 	%rd95, %rd378, -1024;
	// begin inline asm
	cp.async.ca.shared.global [%r187], [%rd95], 16;

	// end inline asm
	// begin inline asm
	cp.async.ca.shared.global [%r21], [%rd95], 16;

	// end inline asm
	mul.wide.s32 	%rd327, %r3362, 2;
	add.s64 	%rd96, %rd16, %rd327;
	// begin inline asm
	cp.async.ca.shared.global [%r9], [%rd96], 16;

	// end inline asm
	add.s64 	%rd97, %rd96, %rd1;
	// begin inline asm
	cp.async.ca.shared.global [%r190], [%rd97], 16;

	// end inline asm
	add.s64 	%rd98, %rd97, %rd1;
	// begin inline asm
	cp.async.ca.shared.global [%r191], [%rd98], 16;

	// end inline asm
	add.s64 	%rd99, %rd98, %rd1;
	// begin inline asm
	cp.async.ca.shared.global [%r192], [%rd99], 16;

	// end inline asm
	add.s64 	%rd100, %rd99, %rd1;
	// begin inline asm
	cp.async.ca.shared.global [%r193], [%rd100], 16;

	// end inline asm
	add.s64 	%rd101, %rd100, %rd1;
	// begin inline asm
	cp.async.ca.shared.global [%r194], [%rd101], 16;

	// end inline asm
	add.s64 	%rd102, %rd101, %rd1;
	// begin inline asm
	cp.async.ca.shared.global [%r195], [%rd102], 16;

	// end inline asm
	add.s64 	%rd103, %rd102, %rd1;
	// begin inline asm
	cp.async.ca.shared.global [%r196], [%rd103], 16;

	// end inline asm
	// begin inline asm
	cp.async.commit_group;

	// end inline asm
	// begin inline asm
	cp.async.wait_group 0;

	// end inline asm
	bar.sync 	0;
	wmma.load.a.sync.aligned.row.m8n32k16.shared.f16 	{%r1235, %r1236, %r1237, %r1238, %r1239, %r1240, %r1241, %r1242}, [%r571], %r572;
	wmma.load.a.sync.aligned.row.m8n32k16.shared.f16 	{%r1243, %r1244, %r1245, %r1246, %r1247, %r1248, %r1249, %r1250}, [%r581], %r572;
	wmma.load.a.sync.aligned.row.m8n32k16.shared.f16 	{%r1251, %r1252, %r1253, %r1254, %r1255, %r1256, %r1257, %r1258}, [%r590], %r572;
	wmma.load.a.sync.aligned.row.m8n32k16.shared.f16 	{%r1259, %r1260, %r1261, %r1262, %r1263, %r1264, %r1265, %r1266}, [%r599], %r572;
	wmma.load.b.sync.aligned.row.m8n32k16.shared.f16 	{%r1267, %r1268, %r1269, %r1270, %r1271, %r1272, %r1273, %r1274}, [%r25], %r572;
	wmma.load.b.sync.aligned.row.m8n32k16.shared.f16 	{%r1275, %r1276, %r1277, %r1278, %r1279, %r1280, %r1281, %r1282}, [%r616], %r572;
	wmma.load.b.sync.aligned.row.m8n32k16.shared.f16 	{%r1283, %r1284, %r1285, %r1286, %r1287, %r1288, %r1289, %r1290}, [%r625], %r572;
	wmma.load.b.sync.aligned.row.m8n32k16.shared.f16 	{%r1291, %r1292, %r1293, %r1294, %r1295, %r1296, %r1297, %r1298}, [%r634], %r572;
	wmma.mma.sync.aligned.row.row.m8n32k16.f16.f16 {%r1299, %r1300, %r1301, %r1302}, {%r1235, %r1236, %r1237, %r1238, %r1239, %r1240, %r1241, %r1242}, {%r1267, %r1268, %r1269, %r1270, %r1271, %r1272, %r1273, %r1274}, {%r1231, %r1232, %r1233, %r1234};
	wmma.mma.sync.aligned.row.row.m8n32k16.f16.f16 {%r1303, %r1304, %r1305, %r1306}, {%r1243, %r1244, %r1245, %r1246, %r1247, %r1248, %r1249, %r1250}, {%r1275, %r1276, %r1277, %r1278, %r1279, %r1280, %r1281, %r1282}, {%r1299, %r1300, %r1301, %r1302};
	wmma.mma.sync.aligned.row.row.m8n32k16.f16.f16 {%r1307, %r1308, %r1309, %r1310}, {%r1251, %r1252, %r1253, %r1254, %r1255, %r1256, %r1257, %r1258}, {%r1283, %r1284, %r1285, %r1286, %r1287, %r1288, %r1289, %r1290}, {%r1303, %r1304, %r1305, %r1306};
	wmma.mma.sync.aligned.row.row.m8n32k16.f16.f16 {%r1311, %r1312, %r1313, %r1314}, {%r1259, %r1260, %r1261, %r1262, %r1263, %r1264, %r1265, %r1266}, {%r1291, %r1292, %r1293, %r1294, %r1295, %r1296, %r1297, %r1298}, {%r1307, %r1308, %r1309, %r1310};
	mul.wide.s32 	%rd328, %r3363, 2;
	add.s64 	%rd104, %rd16, %rd328;
	// begin inline asm
	cp.async.ca.shared.global [%r553], [%rd104], 16;

	// end inline asm
	add.s64 	%rd105, %rd104, %rd1;
	// begin inline asm
	cp.async.ca.shared.global [%r554], [%rd105], 16;

	// end inline asm
	add.s64 	%rd106, %rd105, %rd1;
	// begin inline asm
	cp.async.ca.shared.global [%r555], [%rd106], 16;

	// end inline asm
	add.s64 	%rd107, %rd106, %rd1;
	// begin inline asm
	cp.async.ca.shared.global [%r556], [%rd107], 16;

	// end inline asm
	add.s64 	%rd108, %rd107, %rd1;
	// begin inline asm
	cp.async.ca.shared.global [%r557], [%rd108], 16;

	// end inline asm
	add.s64 	%rd109, %rd108, %rd1;
	// begin inline asm
	cp.async.ca.shared.global [%r558], [%rd109], 16;

	// end inline asm
	add.s64 	%rd110, %rd109, %rd1;
	// begin inline asm
	cp.async.ca.shared.global [%r559], [%rd110], 16;

	// end inline asm
	add.s64 	%rd111, %rd110, %rd1;
	// begin inline asm
	cp.async.ca.shared.global [%r560], [%rd111], 16;

	// end inline asm
	// begin inline asm
	cp.async.commit_group;

	// end inline asm
	// begin inline asm
	cp.async.wait_group 0;

	// end inline asm
	bar.sync 	0;
	wmma.load.a.sync.aligned.row.m8n32k16.shared.f16 	{%r1315, %r1316, %r1317, %r1318, %r1319, %r1320, %r1321, %r1322}, [%r667], %r572;
	wmma.load.a.sync.aligned.row.m8n32k16.shared.f16 	{%r1323, %r1324, %r1325, %r1326, %r1327, %r1328, %r1329, %r1330}, [%r676], %r572;
	wmma.load.a.sync.aligned.row.m8n32k16.shared.f16 	{%r1331, %r1332, %r1333, %r1334, %r1335, %r1336, %r1337, %r1338}, [%r685], %r572;
	wmma.load.a.sync.aligned.row.m8n32k16.shared.f16 	{%r1339, %r1340, %r1341, %r1342, %r1343, %r1344, %r1345, %r1346}, [%r694], %r572;
	wmma.load.b.sync.aligned.row.m8n32k16.shared.f16 	{%r1347, %r1348, %r1349, %r1350, %r1351, %r1352, %r1353, %r1354}, [%r703], %r572;
	wmma.load.b.sync.aligned.row.m8n32k16.shared.f16 	{%r1355, %r1356, %r1357, %r1358, %r1359, %r1360, %r1361, %r1362}, [%r712], %r572;
	wmma.load.b.sync.aligned.row.m8n32k16.shared.f16 	{%r1363, %r1364, %r1365, %r1366, %r1367, %r1368, %r1369, %r1370}, [%r721], %r572;
	wmma.load.b.sync.aligned.row.m8n32k16.shared.f16 	{%r1371, %r1372, %r1373, %r1374, %r1375, %r1376, %r1377, %r1378}, [%r730], %r572;
	wmma.mma.sync.aligned.row.row.m8n32k16.f16.f16 {%r1379, %r1380, %r1381, %r1382}, {%r1315, %r1316, %r1317, %r1318, %r1319, %r1320, %r1321, %r1322}, {%r1347, %r1348, %r1349, %r1350, %r1351, %r1352, %r1353, %r1354}, {%r1311, %r1312, %r1313, %r1314};
	wmma.mma.sync.aligned.row.row.m8n32k16.f16.f16 {%r1383, %r1384, %r1385, %r1386}, {%r1323, %r1324, %r1325, %r1326, %r1327, %r1328, %r1329, %r1330}, {%r1355, %r1356, %r1357, %r1358, %r1359, %r1360, %r1361, %r1362}, {%r1379, %r1380, %r1381, %r1382};
	wmma.mma.sync.aligned.row.row.m8n32k16.f16.f16 {%r1387, %r1388, %r1389, %r1390}, {%r1331, %r1332, %r1333, %r1334, %r1335, %r1336, %r1337, %r1338}, {%r1363, %r1364, %r1365, %r1366, %r1367, %r1368, %r1369, %r1370}, {%r1383, %r1384, %r1385, %r1386};
	wmma.mma.sync.aligned.row.row.m8n32k16.f16.f16 {%r1391, %r1392, %r1393, %r1394}, {%r1339, %r1340, %r1341, %r1342, %r1343, %r1344, %r1345, %r1346}, {%r1371, %r1372, %r1373, %r1374, %r1375, %r1376, %r1377, %r1378}, {%r1387, %r1388, %r1389, %r1390};
	add.s64 	%rd113, %rd378, -768;
	// begin inline asm
	cp.async.ca.shared.global [%r187], [%rd113], 16;

	// end inline asm
	// begin inline asm
	cp.async.ca.shared.global [%r21], [%rd113], 16;

	// end inline asm
	mul.wide.s32 	%rd329, %r3364, 2;
	add.s64 	%rd114, %rd16, %rd329;
	// begin inline asm
	cp.async.ca.shared.global [%r9], [%rd114], 16;

	// end inline asm
	add.s64 	%rd115, %rd114, %rd1;
	// begin inline asm
	cp.async.ca.shared.global [%r190], [%rd115], 16;

	// end inline asm
	add.s64 	%rd116, %rd115, %rd1;
	// begin inline asm
	cp.async.ca.shared.global [%r191], [%rd116], 16;

	// end inline asm
	add.s64 	%rd117, %rd116, %rd1;
	// begin inline asm
	cp.async.ca.shared.global [%r192], [%rd117], 16;

	// end inline asm
	add.s64 	%rd118, %rd117, %rd1;
	// begin inline asm
	cp.async.ca.shared.global [%r193], [%rd118], 16;

	// end inline asm
	add.s64 	%rd119, %rd118, %rd1;
	// begin inline asm
	cp.async.ca.shared.global [%r194], [%rd119], 16;

	// end inline asm
	add.s64 	%rd120, %rd119, %rd1;
	// begin inline asm
	cp.async.ca.shared.global [%r195], [%rd120], 16;

	// end inline asm
	add.s64 	%rd121, %rd120, %rd1;
	// begin inline asm
	cp.async.ca.shared.global [%r196], [%rd121], 16;

	// end inline asm
	// begin inline asm
	cp.async.commit_group;

	// end inline asm
	// begin inline asm
	cp.async.wait_group 0;

	// end inline asm
	bar.sync 	0;
	wmma.load.a.sync.aligned.row.m8n32k16.shared.f16 	{%r1395, %r1396, %r1397, %r1398, %r1399, %r1400, %r1401, %r1402}, [%r571], %r572;
	wmma.load.a.sync.aligned.row.m8n32k16.shared.f16 	{%r1403, %r1404, %r1405, %r1406, %r1407, %r1408, %r1409, %r1410}, [%r581], %r572;
	wmma.load.a.sync.aligned.row.m8n32k16.shared.f16 	{%r1411, %r1412, %r1413, %r1414, %r1415, %r1416, %r1417, %r1418}, [%r590], %r572;
	wmma.load.a.sync.aligned.row.m8n32k16.shared.f16 	{%r1419, %r1420, %r1421, %r1422, %r1423, %r1424, %r1425, %r1426}, [%r599], %r572;
	wmma.load.b.sync.aligned.row.m8n32k16.shared.f16 	{%r1427, %r1428, %r1429, %r1430, %r1431, %r1432, %r1433, %r1434}, [%r25], %r572;
	wmma.load.b.sync.aligned.row.m8n32k16.shared.f16 	{%r1435, %r1436, %r1437, %r1438, %r1439, %r1440, %r1441, %r1442}, [%r616], %r572;
	wmma.load.b.sync.aligned.row.m8n32k16.shared.f16 	{%r1443, %r1444, %r1445, %r1446, %r1447, %r1448, %r1449, %r1450}, [%r625], %r572;
	wmma.load.b.sync.aligned.row.m8n32k16.shared.f16 	{%r1451, %r1452, %r1453, %r1454, %r1455, %r1456, %r1457, %r1458}, [%r634], %r572;
	wmma.mma.sync.aligned.row.row.m8n32k16.f16.f16 {%r1459, %r1460, %r1461, %r1462}, {%r1395, %r1396, %r1397, %r1398, %r1399, %r1400, %r1401, %r1402}, {%r1427, %r1428, %r1429, %r1430, %r1431, %r1432, %r1433, %r1434}, {%r1391, %r1392, %r1393, %r1394};
	wmma.mma.sync.aligned.row.row.m8n32k16.f16.f16 {%r1463, %r1464, %r1465, %r1466}, {%r1403, %r1404, %r1405, %r1406, %r1407, %r1408, %r1409, %r1410}, {%r1435, %r1436, %r1437, %r1438, %r1439, %r1440, %r1441, %r1442}, {%r1459, %r1460, %r1461, %r1462};
	wmma.mma.sync.aligned.row.row.m8n32k16.f16.f16 {%r1467, %r1468, %r1469, %r1470}, {%r1411, %r1412, %r1413, %r1414, %r1415, %r1416, %r1417, %r1418}, {%r1443, %r1444, %r1445, %r1446, %r1447, %r1448, %r1449, %r1450}, {%r1463, %r1464, %r1465, %r1466};
	wmma.mma.sync.aligned.row.row.m8n32k16.f16.f16 {%r1471, %r1472, %r1473, %r1474}, {%r1419, %r1420, %r1421, %r1422, %r1423, %r1424, %r1425, %r1426}, {%r1451, %r1452, %r1453, %r1454, %r1455, %r1456, %r1457, %r1458}, {%r1467, %r1468, %r1469, %r1470};
	mul.wide.s32 	%rd330, %r3365, 2;
	add.s64 	%rd122, %rd16, %rd330;
	// begin inline asm
	cp.async.ca.shared.global [%r553], [%rd122], 16;

	// end inline asm
	add.s64 	%rd123, %rd122, %rd1;
	// begin inline asm
	cp.async.ca.shared.global [%r554], [%rd123], 16;

	// end inline asm
	add.s64 	%rd124, %rd123, %rd1;
	// begin inline asm
	cp.async.ca.shared.global [%r555], [%rd124], 16;

	// end inline asm
	add.s64 	%rd125, %rd124, %rd1;
	// begin inline asm
	cp.async.ca.shared.global [%r556], [%rd125], 16;

	// end inline asm
	add.s64 	%rd126, %rd125, %rd1;
	// begin inline asm
	cp.async.ca.shared.global [%r557], [%rd126], 16;

	// end inline asm
	add.s64 	%rd127, %rd126, %rd1;
	// begin inline asm
	cp.async.ca.shared.global [%r558], [%rd127], 16;

	// end inline asm
	add.s64 	%rd128, %rd127, %rd1;
	// begin inline asm
	cp.async.ca.shared.global [%r559], [%rd128], 16;

	// end inline asm
	add.s64 	%rd129, %rd128, %rd1;
	// begin inline asm
	cp.async.ca.shared.global [%r560], [%rd129], 16;

	// end inline asm
	// begin inline asm
	cp.async.commit_group;

	// end inline asm
	// begin inline asm
	cp.async.wait_group 0;

	// end inline asm
	bar.sync 	0;
	wmma.load.a.sync.aligned.row.m8n32k16.shared.f16 	{%r1475, %r1476, %r1477, %r1478, %r1479, %r1480, %r1481, %r1482}, [%r667], %r572;
	wmma.load.a.sync.aligned.row.m8n32k16.shared.f16 	{%r1483, %r1484, %r1485, %r1486, %r1487, %r1488, %r1489, %r1490}, [%r676], %r572;
	wmma.load.a.sync.aligned.row.m8n32k16.shared.f16 	{%r1491, %r1492, %r1493, %r1494, %r1495, %r1496, %r1497, %r1498}, [%r685], %r572;
	wmma.load.a.sync.aligned.row.m8n32k16.shared.f16 	{%r1499, %r1500, %r1501, %r1502, %r1503, %r1504, %r1505, %r1506}, [%r694], %r572;
	wmma.load.b.sync.aligned.row.m8n32k16.shared.f16 	{%r1507, %r1508, %r1509, %r1510, %r1511, %r1512, %r1513, %r1514}, [%r703], %r572;
	wmma.load.b.sync.aligned.row.m8n32k16.shared.f16 	{%r1515, %r1516, %r1517, %r1518, %r1519, %r1520, %r1521, %r1522}, [%r712], %r572;
	wmma.load.b.sync.aligned.row.m8n32k16.shared.f16 	{%r1523, %r1524, %r1525, %r1526, %r1527, %r1528, %r1529, %r1530}, [%r721], %r572;
	wmma.load.b.sync.aligned.row.m8n32k16.shared.f16 	{%r1531, %r1532, %r1533, %r1534, %r1535, %r1536, %r1537, %r1538}, [%r730], %r572;
	wmma.mma.sync.aligned.row.row.m8n32k16.f16.f16 {%r1539, %r1540, %r1541, %r1542}, {%r1475, %r1476, %r1477, %r1478, %r1479, %r1480, %r1481, %r1482}, {%r1507, %r1508, %r1509, %r1510, %r1511, %r1512, %r1513, %r1514}, {%r1471, %r1472, %r1473, %r1474};
	wmma.mma.sync.aligned.row.row.m8n32k16.f16.f16 {%r1543, %r1544, %r1545, %r1546}, {%r1483, %r1484, %r1485, %r1486, %r1487, %r1488, %r1489, %r1490}, {%r1515, %r1516, %r1517, %r1518, %r1519, %r1520, %r1521, %r1522}, {%r1539, %r1540, %r1541, %r1542};
	wmma.mma.sync.aligned.row.row.m8n32k16.f16.f16 {%r1547, %r1548, %r1549, %r1550}, {%r1491, %r1492, %r1493, %r1494, %r1495, %r1496, %r1497, %r1498}, {%r1523, %r1524, %r1525, %r1526, %r1527, %r1528, %r1529, %r1530}, {%r1543, %r1544, %r1545, %r1546};
	wmma.mma.sync.aligned.row.row.m8n32k16.f16.f16 {%r1551, %r1552, %r1553, %r1554}, {%r1499, %r1500, %r1501, %r1502, %r1503, %r1504, %r1505, %r1506}, {%r1531, %r1532, %r1533, %r1534, %r1535, %r1536, %r1537, %r1538}, {%r1547, %r1548, %r1549, %r1550};
	add.s64 	%rd131, %rd378, -512;
	// begin inline asm
	cp.async.ca.shared.global [%r187], [%rd131], 16;

	// end inline asm
	// begin inline asm
	cp.async.ca.shared.global [%r21], [%rd131], 16;

	// end inline asm
	mul.wide.s32 	%rd331, %r3366, 2;
	add.s64 	%rd132, %rd16, %rd331;
	// begin inline asm
	cp.async.ca.shared.global [%r9], [%rd132], 16;

	// end inline asm
	add.s64 	%rd133, %rd132, %rd1;
	// begin inline asm
	cp.async.ca.shared.global [%r190], [%rd133], 16;

	// end inline asm
	add.s64 	%rd134, %rd133, %rd1;
	// begin inline asm
	cp.async.ca.shared.global [%r191], [%rd134], 16;

	// end inline asm
	add.s64 	%rd135, %rd134, %rd1;
	// begin inline asm
	cp.async.ca.shared.global [%r192], [%rd135], 16;

	// end inline asm
	add.s64 	%rd136, %rd135, %rd1;
	// begin inline asm
	cp.async.ca.shared.global [%r193], [%rd136], 16;

	// end inline asm
	add.s64 	%rd137, %rd136, %rd1;
	// begin inline asm
	cp.async.ca.shared.global [%r194], [%rd137], 16;

	// end inline asm
	add.s64 	%rd138, %rd137, %rd1;
	// begin inline asm
	cp.async.ca.shared.global [%r195], [%rd138], 16;

	// end inline asm
	add.s64 	%rd139, %rd138, %rd1;
	// begin inline asm
	cp.async.ca.shared.global [%r196], [%rd139], 16;

	// end inline asm
	// begin inline asm
	cp.async.commit_group;

	// end inline asm
	// begin inline asm
	cp.async.wait_group 0;

	// end inline asm
	bar.sync 	0;
	wmma.load.a.sync.aligned.row.m8n32k16.shared.f16 	{%r1555, %r1556, %r1557, %r1558, %r1559, %r1560, %r1561, %r1562}, [%r571], %r572;
	wmma.load.a.sync.aligned.row.m8n32k16.shared.f16 	{%r1563, %r1564, %r1565, %r1566, %r1567, %r1568, %r1569, %r1570}, [%r581], %r572;
	wmma.load.a.sync.aligned.row.m8n32k16.shared.f16 	{%r1571, %r1572, %r1573, %r1574, %r1575, %r1576, %r1577, %r1578}, [%r590], %r572;
	wmma.load.a.sync.aligned.row.m8n32k16.shared.f16 	{%r1579, %r1580, %r1581, %r1582, %r1583, %r1584, %r1585, %r1586}, [%r599], %r572;
	wmma.load.b.sync.aligned.row.m8n32k16.shared.f16 	{%r1587, %r1588, %r1589, %r1590, %r1591, %r1592, %r1593, %r1594}, [%r25], %r572;
	wmma.load.b.sync.aligned.row.m8n32k16.shared.f16 	{%r1595, %r1596, %r1597, %r1598, %r1599, %r1600, %r1601, %r1602}, [%r616], %r572;
	wmma.load.b.sync.aligned.row.m8n32k16.shared.f16 	{%r1603, %r1604, %r1605, %r1606, %r1607, %r1608, %r1609, %r1610}, [%r625], %r572;
	wmma.load.b.sync.aligned.row.m8n32k16.shared.f16 	{%r1611, %r1612, %r1613, %r1614, %r1615, %r1616, %r1617, %r1618}, [%r634], %r572;
	wmma.mma.sync.aligned.row.row.m8n32k16.f16.f16 {%r1619, %r1620, %r1621, %r1622}, {%r1555, %r1556, %r1557, %r1558, %r1559, %r1560, %r1561, %r1562}, {%r1587, %r1588, %r1589, %r1590, %r1591, %r1592, %r1593, %r1594}, {%r1551, %r1552, %r1553, %r1554};
	wmma.mma.sync.aligned.row.row.m8n32k16.f16.f16 {%r1623, %r1624, %r1625, %r1626}, {%r1563, %r1564, %r1565, %r1566, %r1567, %r1568, %r1569, %r1570}, {%r1595, %r1596, %r1597, %r1598, %r1599, %r1600, %r1601, %r1602}, {%r1619, %r1620, %r1621, %r1622};
	wmma.mma.sync.aligned.row.row.m8n32k16.f16.f16 {%r1627, %r1628, %r1629, %r1630}, {%r1571, %r1572, %r1573, %r1574, %r1575, %r1576, %r1577, %r1578}, {%r1603, %r1604, %r1605, %r1606, %r1607, %r1608, %r1609, %r1610}, {%r1623, %r1624, %r1625, %r1626};
	wmma.mma.sync.aligned.row.row.m8n32k16.f16.f16 {%r1631, %r1632, %r1633, %r1634}, {%r1579, %r1580, %r1581, %r1582, %r1583, %r1584, %r1585, %r1586}, {%r1611, %r1612, %r1613, %r1614, %r1615, %r1616, %r1617, %r1618}, {%r1627, %r1628, %r1629, %r1630};
	mul.wide.s32 	%rd332, %r3367, 2;
	add.s64 	%rd140, %rd16, %rd332;
	// begin inline asm
	cp.async.ca.shared.global [%r553], [%rd140], 16;

	// end inline asm
	add.s64 	%rd141, %rd140, %rd1;
	// begin inline asm
	cp.async.ca.shared.global [%r554], [%rd141], 16;

	// end inline asm
	add.s64 	%rd142, %rd141, %rd1;
	// begin inline asm
	cp.async.ca.shared.global [%r555], [%rd142], 16;

	// end inline asm
	add.s64 	%rd143, %rd142, %rd1;
	// begin inline asm
	cp.async.ca.shared.global [%r556], [%rd143], 16;

	// end inline asm
	add.s64 	%rd144, %rd143, %rd1;
	// begin inline asm
	cp.async.ca.shared.global [%r557], [%rd144], 16;

	// end inline asm
	add.s64 	%rd145, %rd144, %rd1;
	// begin inline asm
	cp.async.ca.shared.global [%r558], [%rd145], 16;

	// end inline asm
	add.s64 	%rd146, %rd145, %rd1;
	// begin inline asm
	cp.async.ca.shared.global [%r559], [%rd146], 16;

	// end inline asm
	add.s64 	%rd147, %rd146, %rd1;
	// begin inline asm
	cp.async.ca.shared.global [%r560], [%rd147], 16;

	// end inline asm
	// begin inline asm
	cp.async.commit_group;

	// end inline asm
	// begin inline asm
	cp.async.wait_group 0;

	// end inline asm
	bar.sync 	0;
	wmma.load.a.sync.aligned.row.m8n32k16.shared.f16 	{%r1635, %r1636, %r1637, %r1638, %r1639, %r1640, %r1641, %r1642}, [%r667], %r572;
	wmma.load.a.sync.aligned.row.m8n32k16.shared.f16 	{%r1643, %r1644, %r1645, %r1646, %r1647, %r1648, %r1649, %r1650}, [%r676], %r572;
	wmma.load.a.sync.aligned.row.m8n32k16.shared.f16 	{%r1651, %r1652, %r1653, %r1654, %r1655, %r1656, %r1657, %r1658}, [%r685], %r572;
	wmma.load.a.sync.aligned.row.m8n32k16.shared.f16 	{%r1659, %r1660, %r1661, %r1662, %r1663, %r1664, %r1665, %r1666}, [%r694], %r572;
	wmma.load.b.sync.aligned.row.m8n32k16.shared.f16 	{%r1667, %r1668, %r1669, %r1670, %r1671, %r1672, %r1673, %r1674}, [%r703], %r572;
	wmma.load.b.sync.aligned.row.m8n32k16.shared.f16 	{%r1675, %r1676, %r1677, %r1678, %r1679, %r1680, %r1681, %r1682}, [%r712], %r572;
	wmma.load.b.sync.aligned.row.m8n32k16.shared.f16 	{%r1683, %r1684, %r1685, %r1686, %r1687, %r1688, %r1689, %r1690}, [%r721], %r572;
	wmma.load.b.sync.aligned.row.m8n32k16.shared.f16 	{%r1691, %r1692, %r1693, %r1694, %r1695, %r1696, %r1697, %r1698}, [%r730], %r572;
	wmma.mma.sync.aligned.row.row.m8n32k16.f16.f16 {%r1699, %r1700, %r1701, %r1702}, {%r1635, %r1636, %r1637, %r1638, %r1639, %r1640, %r1641, %r1642}, {%r1667, %r1668, %r1669, %r1670, %r1671, %r1672, %r1673, %r1674}, {%r1631, %r1632, %r1633, %r1634};
	wmma.mma.sync.aligned.row.row.m8n32k16.f16.f16 {%r1703, %r1704, %r1705, %r1706}, {%r1643, %r1644, %r1645, %r1646, %r1647, %r1648, %r1649, %r1650}, {%r1675, %r1676, %r1677, %r1678, %r1679, %r1680, %r1681, %r1682}, {%r1699, %r1700, %r1701, %r1702};
	wmma.mma.sync.aligned.row.row.m8n32k16.f16.f16 {%r1707, %r1708, %r1709, %r1710}, {%r1651, %r1652, %r1653, %r1654, %r1655, %r1656, %r1657, %r1658}, {%r1683, %r1684, %r1685, %r1686, %r1687, %r1688, %r1689, %r1690}, {%r1703, %r1704, %r1705, %r1706};
	wmma.mma.sync.aligned.row.row.m8n32k16.f16.f16 {%r1711, %r1712, %r1713, %r1714}, {%r1659, %r1660, %r1661, %r1662, %r1663, %r1664, %r1665, %r1666}, {%r1691, %r1692, %r1693, %r1694, %r1695, %r1696, %r1697, %r1698}, {%r1707, %r1708, %r1709, %r1710};
	add.s64 	%rd149, %rd378, -256;
	// begin inline asm
	cp.async.ca.shared.global [%r187], [%rd149], 16;

	// end inline asm
	// begin inline asm
	cp.async.ca.shared.global [%r21], [%rd149], 16;

	// end inline asm
	mul.wide.s32 	%rd333, %r3368, 2;
	add.s64 	%rd150, %rd16, %rd333;
	// begin inline asm
	cp.async.ca.shared.global [%r9], [%rd150], 16;

	// end inline asm
	add.s64 	%rd151, %rd150, %rd1;
	// begin inline asm
	cp.async.ca.shared.global [%r190], [%rd151], 16;

	// end inline asm
	add.s64 	%rd152, %rd151, %rd1;
	// begin inline asm
	cp.async.ca.shared.global [%r191], [%rd152], 16;

	// end inline asm
	add.s64 	%rd153, %rd152, %rd1;
	// begin inline asm
	cp.async.ca.shared.global [%r192], [%rd153], 16;

	// end inline asm
	add.s64 	%rd154, %rd153, %rd1;
	// begin inline asm
	cp.async.ca.shared.global [%r193], [%rd154], 16;

	// end inline asm
	add.s64 	%rd155, %rd154, %rd1;
	// begin inline asm
	cp.async.ca.shared.global [%r194], [%rd155], 16;

	// end inline asm
	add.s64 	%rd156, %rd155, %rd1;
	// begin inline asm
	cp.async.ca.shared.global [%r195], [%rd156], 16;

	// end inline asm
	add.s64 	%rd157, %rd156, %rd1;
	// begin inline asm
	cp.async.ca.shared.global [%r196], [%rd157], 16;

	// end inline asm
	// begin inline asm
	cp.async.commit_group;

	// end inline asm
	// begin inline asm
	cp.async.wait_group 0;

	// end inline asm
	bar.sync 	0;
	wmma.load.a.sync.aligned.row.m8n32k16.shared.f16 	{%r1715, %r1716, %r1717, %r1718, %r1719, %r1720, %r1721, %r1722}, [%r571], %r572;
	wmma.load.a.sync.aligned.row.m8n32k16.shared.f16 	{%r1723, %r1724, %r1725, %r1726, %r1727, %r1728, %r1729, %r1730}, [%r581], %r572;
	wmma.load.a.sync.aligned.row.m8n32k16.shared.f16 	{%r1731, %r1732, %r1733, %r1734, %r1735, %r1736, %r1737, %r1738}, [%r590], %r572;
	wmma.load.a.sync.aligned.row.m8n32k16.shared.f16 	{%r1739, %r1740, %r1741, %r1742, %r1743, %r1744, %r1745, %r1746}, [%r599], %r572;
	wmma.load.b.sync.aligned.row.m8n32k16.shared.f16 	{%r1747, %r1748, %r1749, %r1750, %r1751, %r1752, %r1753, %r1754}, [%r25], %r572;
	wmma.load.b.sync.aligned.row.m8n32k16.shared.f16 	{%r1755, %r1756, %r1757, %r1758, %r1759, %r1760, %r1761, %r1762}, [%r616], %r572;
	wmma.load.b.sync.aligned.row.m8n32k16.shared.f16 	{%r1763, %r1764, %r1765, %r1766, %r1767, %r1768, %r1769, %r1770}, [%r625], %r572;
	wmma.load.b.sync.aligned.row.m8n32k16.shared.f16 	{%r1771, %r1772, %r1773, %r1774, %r1775, %r1776, %r1777, %r1778}, [%r634], %r572;
	wmma.mma.sync.aligned.row.row.m8n32k16.f16.f16 {%r1779, %r1780, %r1781, %r1782}, {%r1715, %r1716, %r1717, %r1718, %r1719, %r1720, %r1721, %r1722}, {%r1747, %r1748, %r1749, %r1750, %r1751, %r1752, %r1753, %r1754}, {%r1711, %r1712, %r1713, %r1714};
	wmma.mma.sync.aligned.row.row.m8n32k16.f16.f16 {%r1783, %r1784, %r1785, %r1786}, {%r1723, %r1724, %r1725, %r1726, %r1727, %r1728, %r1729, %r1730}, {%r1755, %r1756, %r1757, %r1758, %r1759, %r1760, %r1761, %r1762}, {%r1779, %r1780, %r1781, %r1782};
	wmma.mma.sync.aligned.row.row.m8n32k16.f16.f16 {%r1787, %r1788, %r1789, %r1790}, {%r1731, %r1732, %r1733, %r1734, %r1735, %r1736, %r1737, %r1738}, {%r1763, %r1764, %r1765, %r1766, %r1767, %r1768, %r1769, %r1770}, {%r1783, %r1784, %r1785, %r1786};
	wmma.mma.sync.aligned.row.row.m8n32k16.f16.f16 {%r1791, %r1792, %r1793, %r1794}, {%r1739, %r1740, %r1741, %r1742, %r1743, %r1744, %r1745, %r1746}, {%r1771, %r1772, %r1773, %r1774, %r1775, %r1776, %r1777, %r1778}, {%r1787, %r1788, %r1789, %r1790};
	mul.wide.s32 	%rd334, %r3369, 2;
	add.s64 	%rd158, %rd16, %rd334;
	// begin inline asm
	cp.async.ca.shared.global [%r553], [%rd158], 16;

	// end inline asm
	add.s64 	%rd159, %rd158, %rd1;
	// begin inline asm
	cp.async.ca.shared.global [%r554], [%rd159], 16;

	// end inline asm
	add.s64 	%rd160, %rd159, %rd1;
	// begin inline asm
	cp.async.ca.shared.global [%r555], [%rd160], 16;

	// end inline asm
	add.s64 	%rd161, %rd160, %rd1;
	// begin inline asm
	cp.async.ca.shared.global [%r556], [%rd161], 16;

	// end inline asm
	add.s64 	%rd162, %rd161, %rd1;
	// begin inline asm
	cp.async.ca.shared.global [%r557], [%rd162], 16;

	// end inline asm
	add.s64 	%rd163, %rd162, %rd1;
	// begin inline asm
	cp.async.ca.shared.global [%r558], [%rd163], 16;

	// end inline asm
	add.s64 	%rd164, %rd163, %rd1;
	// begin inline asm
	cp.async.ca.shared.global [%r559], [%rd164], 16;

	// end inline asm
	add.s64 	%rd165, %rd164, %rd1;
	// begin inline asm
	cp.async.ca.shared.global [%r560], [%rd165], 16;

	// end inline asm
	// begin inline asm
	cp.async.commit_group;

	// end inline asm
	// begin inline asm
	cp.async.wait_group 0;

	// end inline asm
	bar.sync 	0;
	wmma.load.a.sync.aligned.row.m8n32k16.shared.f16 	{%r1795, %r1796, %r1797, %r1798, %r1799, %r1800, %r1801, %r1802}, [%r667], %r572;
	wmma.load.a.sync.aligned.row.m8n32k16.shared.f16 	{%r1803, %r1804, %r1805, %r1806, %r1807, %r1808, %r1809, %r1810}, [%r676], %r572;
	wmma.load.a.sync.aligned.row.m8n32k16.shared.f16 	{%r1811, %r1812, %r1813, %r1814, %r1815, %r1816, %r1817, %r1818}, [%r685], %r572;
	wmma.load.a.sync.aligned.row.m8n32k16.shared.f16 	{%r1819, %r1820, %r1821, %r1822, %r1823, %r1824, %r1825, %r1826}, [%r694], %r572;
	wmma.load.b.sync.aligned.row.m8n32k16.shared.f16 	{%r1827, %r1828, %r1829, %r1830, %r1831, %r1832, %r1833, %r1834}, [%r703], %r572;
	wmma.load.b.sync.aligned.row.m8n32k16.shared.f16 	{%r1835, %r1836, %r1837, %r1838, %r1839, %r1840, %r1841, %r1842}, [%r712], %r572;
	wmma.load.b.sync.aligned.row.m8n32k16.shared.f16 	{%r1843, %r1844, %r1845, %r1846, %r1847, %r1848, %r1849, %r1850}, [%r721], %r572;
	wmma.load.b.sync.aligned.row.m8n32k16.shared.f16 	{%r1851, %r1852, %r1853, %r1854, %r1855, %r1856, %r1857, %r1858}, [%r730], %r572;
	wmma.mma.sync.aligned.row.row.m8n32k16.f16.f16 {%r1859, %r1860, %r1861, %r1862}, {%r1795, %r1796, %r1797, %r1798, %r1799, %r1800, %r1801, %r1802}, {%r1827, %r1828, %r1829, %r1830, %r1831, %r1832, %r1833, %r1834}, {%r1791, %r1792, %r1793, %r1794};
	wmma.mma.sync.aligned.row.row.m8n32k16.f16.f16 {%r1863, %r1864, %r1865, %r1866}, {%r1803, %r1804, %r1805, %r1806, %r1807, %r1808, %r1809, %r1810}, {%r1835, %r1836, %r1837, %r1838, %r1839, %r1840, %r1841, %r1842}, {%r1859, %r1860, %r1861, %r1862};
	wmma.mma.sync.aligned.row.row.m8n32k16.f16.f16 {%r1867, %r1868, %r1869, %r1870}, {%r1811, %r1812, %r1813, %r1814, %r1815, %r1816, %r1817, %r1818}, {%r1843, %r1844, %r1845, %r1846, %r1847, %r1848, %r1849, %r1850}, {%r1863, %r1864, %r1865, %r1866};
	wmma.mma.sync.aligned.row.row.m8n32k16.f16.f16 {%r1871, %r1872, %r1873, %r1874}, {%r1819, %r1820, %r1821, %r1822, %r1823, %r1824, %r1825, %r1826}, {%r1851, %r1852, %r1853, %r1854, %r1855, %r1856, %r1857, %r1858}, {%r1867, %r1868, %r1869, %r1870};
	// begin inline asm
	cp.async.ca.shared.global [%r187], [%rd378], 16;

	// end inline asm
	// begin inline asm
	cp.async.ca.shared.global [%r21], [%rd378], 16;

	// end inline asm
	mul.wide.s32 	%rd335, %r3370, 2;
	add.s64 	%rd168, %rd16, %rd335;
	// begin inline asm
	cp.async.ca.shared.global [%r9], [%rd168], 16;

	// end inline asm
	add.s64 	%rd169, %rd168, %rd1;
	// begin inline asm
	cp.async.ca.shared.global [%r190], [%rd169], 16;

	// end inline asm
	add.s64 	%rd170, %rd169, %rd1;
	// begin inline asm
	cp.async.ca.shared.global [%r191], [%rd170], 16;

	// end inline asm
	add.s64 	%rd171, %rd170, %rd1;
	// begin inline asm
	cp.async.ca.shared.global [%r192], [%rd171], 16;

	// end inline asm
	add.s64 	%rd172, %rd171, %rd1;
	// begin inline asm
	cp.async.ca.shared.global [%r193], [%rd172], 16;

	// end inline asm
	add.s64 	%rd173, %rd172, %rd1;
	// begin inline asm
	cp.async.ca.shared.global [%r194], [%rd173], 16;

	// end inline asm
	add.s64 	%rd174, %rd173, %rd1;
	// begin inline asm
	cp.async.ca.shared.global [%r195], [%rd174], 16;

	// end inline asm
	add.s64 	%rd175, %rd174, %rd1;
	// begin inline asm
	cp.async.ca.shared.global [%r196], [%rd175], 16;

	// end inline asm
	// begin inline asm
	cp.async.commit_group;

	// end inline asm
	// begin inline asm
	cp.async.wait_group 0;

	// end inline asm
	bar.sync 	0;
	wmma.load.a.sync.aligned.row.m8n32k16.shared.f16 	{%r1875, %r1876, %r1877, %r1878, %r1879, %r1880, %r1881, %r1882}, [%r571], %r572;
	wmma.load.a.sync.aligned.row.m8n32k16.shared.f16 	{%r1883, %r1884, %r1885, %r1886, %r1887, %r1888, %r1889, %r1890}, [%r581], %r572;
	wmma.load.a.sync.aligned.row.m8n32k16.shared.f16 	{%r1891, %r1892, %r1893, %r1894, %r1895, %r1896, %r1897, %r1898}, [%r590], %r572;
	wmma.load.a.sync.aligned.row.m8n32k16.shared.f16 	{%r1899, %r1900, %r1901, %r1902, %r1903, %r1904, %r1905, %r1906}, [%r599], %r572;
	wmma.load.b.sync.aligned.row.m8n32k16.shared.f16 	{%r1907, %r1908, %r1909, %r1910, %r1911, %r1912, %r1913, %r1914}, [%r25], %r572;
	wmma.load.b.sync.aligned.row.m8n32k16.shared.f16 	{%r1915, %r1916, %r1917, %r1918, %r1919, %r1920, %r1921, %r1922}, [%r616], %r572;
	wmma.load.b.sync.aligned.row.m8n32k16.shared.f16 	{%r1923, %r1924, %r1925, %r1926, %r1927, %r1928, %r1929, %r1930}, [%r625], %r572;
	wmma.load.b.sync.aligned.row.m8n32k16.shared.f16 	{%r1931, %r1932, %r1933, %r1934, %r1935, %r1936, %r1937, %r1938}, [%r634], %r572;
	wmma.mma.sync.aligned.row.row.m8n32k16.f16.f16 {%r1939, %r1940, %r1941, %r1942}, {%r1875, %r1876, %r1877, %r1878, %r1879, %r1880, %r1881, %r1882}, {%r1907, %r1908, %r1909, %r1910, %r1911, %r1912, %r1913, %r1914}, {%r1871, %r1872, %r1873, %r1874};
	wmma.mma.sync.aligned.row.row.m8n32k16.f16.f16 {%r1943, %r1944, %r1945, %r1946}, {%r1883, %r1884, %r1885, %r1886, %r1887, %r1888, %r1889, %r1890}, {%r1915, %r1916, %r1917, %r1918, %r1919, %r1920, %r1921, %r1922}, {%r1939, %r1940, %r1941, %r1942};
	wmma.mma.sync.aligned.row.row.m8n32k16.f16.f16 {%r1947, %r1948, %r1949, %r1950}, {%r1891, %r1892, %r1893, %r1894, %r1895, %r1896, %r1897, %r1898}, {%r1923, %r1924, %r1925, %r1926, %r1927, %r1928, %r1929, %r1930}, {%r1943, %r1944, %r1945, %r1946};
	wmma.mma.sync.aligned.row.row.m8n32k16.f16.f16 {%r1951, %r1952, %r1953, %r1954}, {%r1899, %r1900, %r1901, %r1902, %r1903, %r1904, %r1905, %r1906}, {%r1931, %r1932, %r1933, %r1934, %r1935, %r1936, %r1937, %r1938}, {%r1947, %r1948, %r1949, %r1950};
	mul.wide.s32 	%rd336, %r3371, 2;
	add.s64 	%rd176, %rd16, %rd336;
	// begin inline asm
	cp.async.ca.shared.global [%r553], [%rd176], 16;

	// end inline asm
	add.s64 	%rd177, %rd176, %rd1;
	// begin inline asm
	cp.async.ca.shared.global [%r554], [%rd177], 16;

	// end inline asm
	add.s64 	%rd178, %rd177, %rd1;
	// begin inline asm
	cp.async.ca.shared.global [%r555], [%rd178], 16;

	// end inline asm
	add.s64 	%rd179, %rd178, %rd1;
	// begin inline asm
	cp.async.ca.shared.global [%r556], [%rd179], 16;

	// end inline asm
	add.s64 	%rd180, %rd179, %rd1;
	// begin inline asm
	cp.async.ca.shared.global [%r557], [%rd180], 16;

	// end inline asm
	add.s64 	%rd181, %rd180, %rd1;
	// begin inline asm
	cp.async.ca.shared.global [%r558], [%rd181], 16;

	// end inline asm
	add.s64 	%rd182, %rd181, %rd1;
	// begin inline asm
	cp.async.ca.shared.global [%r559], [%rd182], 16;

	// end inline asm
	add.s64 	%rd183, %rd182, %rd1;
	// begin inline asm
	cp.async.ca.shared.global [%r560], [%rd183], 16;

	// end inline asm
	// begin inline asm
	cp.async.commit_group;

	// end inline asm
	// begin inline asm
	cp.async.wait_group 0;

	// end inline asm
	bar.sync 	0;
	wmma.load.a.sync.aligned.row.m8n32k16.shared.f16 	{%r1955, %r1956, %r1957, %r1958, %r1959, %r1960, %r1961, %r1962}, [%r667], %r572;
	wmma.load.a.sync.aligned.row.m8n32k16.shared.f16 	{%r1963, %r1964, %r1965, %r1966, %r1967, %r1968, %r1969, %r1970}, [%r676], %r572;
	wmma.load.a.sync.aligned.row.m8n32k16.shared.f16 	{%r1971, %r1972, %r1973, %r1974, %r1975, %r1976, %r1977, %r1978}, [%r685], %r572;
	wmma.load.a.sync.aligned.row.m8n32k16.shared.f16 	{%r1979, %r1980, %r1981, %r1982, %r1983, %r1984, %r1985, %r1986}, [%r694], %r572;
	wmma.load.b.sync.aligned.row.m8n32k16.shared.f16 	{%r1987, %r1988, %r1989, %r1990, %r1991, %r1992, %r1993, %r1994}, [%r703], %r572;
	wmma.load.b.sync.aligned.row.m8n32k16.shared.f16 	{%r1995, %r1996, %r1997, %r1998, %r1999, %r2000, %r2001, %r2002}, [%r712], %r572;
	wmma.load.b.sync.aligned.row.m8n32k16.shared.f16 	{%r2003, %r2004, %r2005, %r2006, %r2007, %r2008, %r2009, %r2010}, [%r721], %r572;
	wmma.load.b.sync.aligned.row.m8n32k16.shared.f16 	{%r2011, %r2012, %r2013, %r2014, %r2015, %r2016, %r2017, %r2018}, [%r730], %r572;
	wmma.mma.sync.aligned.row.row.m8n32k16.f16.f16 {%r2019, %r2020, %r2021, %r2022}, {%r1955, %r1956, %r1957, %r1958, %r1959, %r1960, %r1961, %r1962}, {%r1987, %r1988, %r1989, %r1990, %r1991, %r1992, %r1993, %r1994}, {%r1951, %r1952, %r1953, %r1954};
	wmma.mma.sync.aligned.row.row.m8n32k16.f16.f16 {%r2023, %r2024, %r2025, %r2026}, {%r1963, %r1964, %r1965, %r1966, %r1967, %r1968, %r1969, %r1970}, {%r1995, %r1996, %r1997, %r1998, %r1999, %r2000, %r2001, %r2002}, {%r2019, %r2020, %r2021, %r2022};
	wmma.mma.sync.aligned.row.row.m8n32k16.f16.f16 {%r2027, %r2028, %r2029, %r2030}, {%r1971, %r1972, %r1973, %r1974, %r1975, %r1976, %r1977, %r1978}, {%r2003, %r2004, %r2005, %r2006, %r2007, %r2008, %r2009, %r2010}, {%r2023, %r2024, %r2025, %r2026};
	wmma.mma.sync.aligned.row.row.m8n32k16.f16.f16 {%r2031, %r2032, %r2033, %r2034}, {%r1979, %r1980, %r1981, %r1982, %r1983, %r1984, %r1985, %r1986}, {%r2011, %r2012, %r2013, %r2014, %r2015, %r2016, %r2017, %r2018}, {%r2027, %r2028, %r2029, %r2030};
	add.s64 	%rd185, %rd378, 256;
	// begin inline asm
	cp.async.ca.shared.global [%r187], [%rd185], 16;

	// end inline asm
	// begin inline asm
	cp.async.ca.shared.global [%r21], [%rd185], 16;

	// end inline asm
	mul.wide.s32 	%rd337, %r3372, 2;
	add.s64 	%rd186, %rd16, %rd337;
	// begin inline asm
	cp.async.ca.shared.global [%r9], [%rd186], 16;

	// end inline asm
	add.s64 	%rd187, %rd186, %rd1;
	// begin inline asm
	cp.async.ca.shared.global [%r190], [%rd187], 16;

	// end inline asm
	add.s64 	%rd188, %rd187, %rd1;
	// begin inline asm
	cp.async.ca.shared.global [%r191], [%rd188], 16;

	// end inline asm
	add.s64 	%rd189, %rd188, %rd1;
	// begin inline asm
	cp.async.ca.shared.global [%r192], [%rd189], 16;

	// end inline asm
	add.s64 	%rd190, %rd189, %rd1;
	// begin inline asm
	cp.async.ca.shared.global [%r193], [%rd190], 16;

	// end inline asm
	add.s64 	%rd191, %rd190, %rd1;
	// begin inline asm
	cp.async.ca.shared.global [%r194], [%rd191], 16;

	// end inline asm
	add.s64 	%rd192, %rd191, %rd1;
	// begin inline asm
	cp.async.ca.shared.global [%r195], [%rd192], 16;

	// end inline asm
	add.s64 	%rd193, %rd192, %rd1;
	// begin inline asm
	cp.async.ca.shared.global [%r196], [%rd193], 16;

	// end inline asm
	// begin inline asm
	cp.async.commit_group;

	// end inline asm
	// begin inline asm
	cp.async.wait_group 0;

	// end inline asm
	bar.sync 	0;
	wmma.load.a.sync.aligned.row.m8n32k16.shared.f16 	{%r2035, %r2036, %r2037, %r2038, %r2039, %r2040, %r2041, %r2042}, [%r571], %r572;
	wmma.load.a.sync.aligned.row.m8n32k16.shared.f16 	{%r2043, %r2044, %r2045, %r2046, %r2047, %r2048, %r2049, %r2050}, [%r581], %r572;
	wmma.load.a.sync.aligned.row.m8n32k16.shared.f16 	{%r2051, %r2052, %r2053, %r2054, %r2055, %r2056, %r2057, %r2058}, [%r590], %r572;
	wmma.load.a.sync.aligned.row.m8n32k16.shared.f16 	{%r2059, %r2060, %r2061, %r2062, %r2063, %r2064, %r2065, %r2066}, [%r599], %r572;
	wmma.load.b.sync.aligned.row.m8n32k16.shared.f16 	{%r2067, %r2068, %r2069, %r2070, %r2071, %r2072, %r2073, %r2074}, [%r25], %r572;
	wmma.load.b.sync.aligned.row.m8n32k16.shared.f16 	{%r2075, %r2076, %r2077, %r2078, %r2079, %r2080, %r2081, %r2082}, [%r616], %r572;
	wmma.load.b.sync.aligned.row.m8n32k16.shared.f16 	{%r2083, %r2084, %r2085, %r2086, %r2087, %r2088, %r2089, %r2090}, [%r625], %r572;
	wmma.load.b.sync.aligned.row.m8n32k16.shared.f16 	{%r2091, %r2092, %r2093, %r2094, %r2095, %r2096, %r2097, %r2098}, [%r634], %r572;
	wmma.mma.sync.aligned.row.row.m8n32k16.f16.f16 {%r2099, %r2100, %r2101, %r2102}, {%r2035, %r2036, %r2037, %r2038, %r2039, %r2040, %r2041, %r2042}, {%r2067, %r2068, %r2069, %r2070, %r2071, %r2072, %r2073, %r2074}, {%r2031, %r2032, %r2033, %r2034};
	wmma.mma.sync.aligned.row.row.m8n32k16.f16.f16 {%r2103, %r2104, %r2105, %r2106}, {%r2043, %r2044, %r2045, %r2046, %r2047, %r2048, %r2049, %r2050}, {%r2075, %r2076, %r2077, %r2078, %r2079, %r2080, %r2081, %r2082}, {%r2099, %r2100, %r2101, %r2102};
	wmma.mma.sync.aligned.row.row.m8n32k16.f16.f16 {%r2107, %r2108, %r2109, %r2110}, {%r2051, %r2052, %r2053, %r2054, %r2055, %r2056, %r2057, %r2058}, {%r2083, %r2084, %r2085, %r2086, %r2087, %r2088, %r2089, %r2090}, {%r2103, %r2104, %r2105, %r2106};
	wmma.mma.sync.aligned.row.row.m8n32k16.f16.f16 {%r2111, %r2112, %r2113, %r2114}, {%r2059, %r2060, %r2061, %r2062, %r2063, %r2064, %r2065, %r2066}, {%r2091, %r2092, %r2093, %r2094, %r2095, %r2096, %r2097, %r2098}, {%r2107, %r2108, %r2109, %r2110};
	mul.wide.s32 	%rd338, %r3373, 2;
	add.s64 	%rd194, %rd16, %rd338;
	// begin inline asm
	cp.async.ca.shared.global [%r553], [%rd194], 16;

	// end inline asm
	add.s64 	%rd195, %rd194, %rd1;
	// begin inline asm
	cp.async.ca.shared.global [%r554], [%rd195], 16;

	// end inline asm
	add.s64 	%rd196, %rd195, %rd1;
	// begin inline asm
	cp.async.ca.shared.global [%r555], [%rd196], 16;

	// end inline asm
	add.s64 	%rd197, %rd196, %rd1;
	// begin inline asm
	cp.async.ca.shared.global [%r556], [%rd197], 16;

	// end inline asm
	add.s64 	%rd198, %rd197, %rd1;
	// begin inline asm
	cp.async.ca.shared.global [%r557], [%rd198], 16;

	// end inline asm
	add.s64 	%rd199, %rd198, %rd1;
	// begin inline asm
	cp.async.ca.shared.global [%r558], [%rd199], 16;

	// end inline asm
	add.s64 	%rd200, %rd199, %rd1;
	// begin inline asm
	cp.async.ca.shared.global [%r559], [%rd200], 16;

	// end inline asm
	add.s64 	%rd201, %rd200, %rd1;
	// begin inline asm
	cp.async.ca.shared.global [%r560], [%rd201], 16;

	// end inline asm
	// begin inline asm
	cp.async.commit_group;

	// end inline asm
	// begin inline asm
	cp.async.wait_group 0;

	// end inline asm
	bar.sync 	0;
	wmma.load.a.sync.aligned.row.m8n32k16.shared.f16 	{%r2115, %r2116, %r2117, %r2118, %r2119, %r2120, %r2121, %r2122}, [%r667], %r572;
	wmma.load.a.sync.aligned.row.m8n32k16.shared.f16 	{%r2123, %r2124, %r2125, %r2126, %r2127, %r2128, %r2129, %r2130}, [%r676], %r572;
	wmma.load.a.sync.aligned.row.m8n32k16.shared.f16 	{%r2131, %r2132, %r2133, %r2134, %r2135, %r2136, %r2137, %r2138}, [%r685], %r572;
	wmma.load.a.sync.aligned.row.m8n32k16.shared.f16 	{%r2139, %r2140, %r2141, %r2142, %r2143, %r2144, %r2145, %r2146}, [%r694], %r572;
	wmma.load.b.sync.aligned.row.m8n32k16.shared.f16 	{%r2147, %r2148, %r2149, %r2150, %r2151, %r2152, %r2153, %r2154}, [%r703], %r572;
	wmma.load.b.sync.aligned.row.m8n32k16.shared.f16 	{%r2155, %r2156, %r2157, %r2158, %r2159, %r2160, %r2161, %r2162}, [%r712], %r572;
	wmma.load.b.sync.aligned.row.m8n32k16.shared.f16 	{%r2163, %r2164, %r2165, %r2166, %r2167, %r2168, %r2169, %r2170}, [%r721], %r572;
	wmma.load.b.sync.aligned.row.m8n32k16.shared.f16 	{%r2171, %r2172, %r2173, %r2174, %r2175, %r2176, %r2177, %r2178}, [%r730], %r572;
	wmma.mma.sync.aligned.row.row.m8n32k16.f16.f16 {%r2179, %r2180, %r2181, %r2182}, {%r2115, %r2116, %r2117, %r2118, %r2119, %r2120, %r2121, %r2122}, {%r2147, %r2148, %r2149, %r2150, %r2151, %r2152, %r2153, %r2154}, {%r2111, %r2112, %r2113, %r2114};
	wmma.mma.sync.aligned.row.row.m8n32k16.f16.f16 {%r2183, %r2184, %r2185, %r2186}, {%r2123, %r2124, %r2125, %r2126, %r2127, %r2128, %r2129, %r2130}, {%r2155, %r2156, %r2157, %r2158, %r2159, %r2160, %r2161, %r2162}, {%r2179, %r2180, %r2181, %r2182};
	wmma.mma.sync.aligned.row.row.m8n32k16.f16.f16 {%r2187, %r2188, %r2189, %r2190}, {%r2131, %r2132, %r2133, %r2134, %r2135, %r2136, %r2137, %r2138}, {%r2163, %r2164, %r2165, %r2166, %r2167, %r2168, %r2169, %r2170}, {%r2183, %r2184, %r2185, %r2186};
	wmma.mma.sync.aligned.row.row.m8n32k16.f16.f16 {%r2191, %r2192, %r2193, %r2194}, {%r2139, %r2140, %r2141, %r2142, %r2143, %r2144, %r2145, %r2146}, {%r2171, %r2172, %r2173, %r2174, %r2175, %r2176, %r2177, %r2178}, {%r2187, %r2188, %r2189, %r2190};
	add.s64 	%rd203, %rd378, 512;
	// begin inline asm
	cp.async.ca.shared.global [%r187], [%rd203], 16;

	// end inline asm
	// begin inline asm
	cp.async.ca.shared.global [%r21], [%rd203], 16;

	// end inline asm
	mul.wide.s32 	%rd339, %r3374, 2;
	add.s64 	%rd204, %rd16, %rd339;
	// begin inline asm
	cp.async.ca.shared.global [%r9], [%rd204], 16;

	// end inline asm
	add.s64 	%rd205, %rd204, %rd1;
	// begin inline asm
	cp.async.ca.shared.global [%r190], [%rd205], 16;

	// end inline asm
	add.s64 	%rd206, %rd205, %rd1;
	// begin inline asm
	cp.async.ca.shared.global [%r191], [%rd206], 16;

	// end inline asm
	add.s64 	%rd207, %rd206, %rd1;
	// begin inline asm
	cp.async.ca.shared.global [%r192], [%rd207], 16;

	// end inline asm
	add.s64 	%rd208, %rd207, %rd1;
	// begin inline asm
	cp.async.ca.shared.global [%r193], [%rd208], 16;

	// end inline asm
	add.s64 	%rd209, %rd208, %rd1;
	// begin inline asm
	cp.async.ca.shared.global [%r194], [%rd209], 16;

	// end inline asm
	add.s64 	%rd210, %rd209, %rd1;
	// begin inline asm
	cp.async.ca.shared.global [%r195], [%rd210], 16;

	// end inline asm
	add.s64 	%rd211, %rd210, %rd1;
	// begin inline asm
	cp.async.ca.shared.global [%r196], [%rd211], 16;

	// end inline asm
	// begin inline asm
	cp.async.commit_group;

	// end inline asm
	// begin inline asm
	cp.async.wait_group 0;

	// end inline asm
	bar.sync 	0;
	wmma.load.a.sync.aligned.row.m8n32k16.shared.f16 	{%r2195, %r2196, %r2197, %r2198, %r2199, %r2200, %r2201, %r2202}, [%r571], %r572;
	wmma.load.a.sync.aligned.row.m8n32k16.shared.f16 	{%r2203, %r2204, %r2205, %r2206, %r2207, %r2208, %r2209, %r2210}, [%r581], %r572;
	wmma.load.a.sync.aligned.row.m8n32k16.shared.f16 	{%r2211, %r2212, %r2213, %r2214, %r2215, %r2216, %r2217, %r2218}, [%r590], %r572;
	wmma.load.a.sync.aligned.row.m8n32k16.shared.f16 	{%r2219, %r2220, %r2221, %r2222, %r2223, %r2224, %r2225, %r2226}, [%r599], %r572;
	wmma.load.b.sync.aligned.row.m8n32k16.shared.f16 	{%r2227, %r2228, %r2229, %r2230, %r2231, %r2232, %r2233, %r2234}, [%r25], %r572;
	wmma.load.b.sync.aligned.row.m8n32k16.shared.f16 	{%r2235, %r2236, %r2237, %r2238, %r2239, %r2240, %r2241, %r2242}, [%r616], %r572;
	wmma.load.b.sync.aligned.row.m8n32k16.shared.f16 	{%r2243, %r2244, %r2245, %r2246, %r2247, %r2248, %r2249, %r2250}, [%r625], %r572;
	wmma.load.b.sync.aligned.row.m8n32k16.shared.f16 	{%r2251, %r2252, %r2253, %r2254, %r2255, %r2256, %r2257, %r2258}, [%r634], %r572;
	wmma.mma.sync.aligned.row.row.m8n32k16.f16.f16 {%r2259, %r2260, %r2261, %r2262}, {%r2195, %r2196, %r2197, %r2198, %r2199, %r2200, %r2201, %r2202}, {%r2227, %r2228, %r2229, %r2230, %r2231, %r2232, %r2233, %r2234}, {%r2191, %r2192, %r2193, %r2194};
	wmma.mma.sync.aligned.row.row.m8n32k16.f16.f16 {%r2263, %r2264, %r2265, %r2266}, {%r2203, %r2204, %r2205, %r2206, %r2207, %r2208, %r2209, %r2210}, {%r2235, %r2236, %r2237, %r2238, %r2239, %r2240, %r2241, %r2242}, {%r2259, %r2260, %r2261, %r2262};
	wmma.mma.sync.aligned.row.row.m8n32k16.f16.f16 {%r2267, %r2268, %r2269, %r2270}, {%r2211, %r2212, %r2213, %r2214, %r2215, %r2216, %r2217, %r2218}, {%r2243, %r2244, %r2245, %r2246, %r2247, %r2248, %r2249, %r2250}, {%r2263, %r2264, %r2265, %r2266};
	wmma.mma.sync.aligned.row.row.m8n32k16.f16.f16 {%r2271, %r2272, %r2273, %r2274}, {%r2219, %r2220, %r2221, %r2222, %r2223, %r2224, %r2225, %r2226}, {%r2251, %r2252, %r2253, %r2254, %r2255, %r2256, %r2257, %r2258}, {%r2267, %r2268, %r2269, %r2270};
	mul.wide.s32 	%rd340, %r3375, 2;
	add.s64 	%rd212, %rd16, %rd340;
	// begin inline asm
	cp.async.ca.shared.global [%r553], [%rd212], 16;

	// end inline asm
	add.s64 	%rd213, %rd212, %rd1;
	// begin inline asm
	cp.async.ca.shared.global [%r554], [%rd213], 16;

	// end inline asm
	add.s64 	%rd214, %rd213, %rd1;
	// begin inline asm
	cp.async.ca.shared.global [%r555], [%rd214], 16;

	// end inline asm
	add.s64 	%rd215, %rd214, %rd1;
	// begin inline asm
	cp.async.ca.shared.global [%r556], [%rd215], 16;

	// end inline asm
	add.s64 	%rd216, %rd215, %rd1;
	// begin inline asm
	cp.async.ca.shared.global [%r557], [%rd216], 16;

	// end inline asm
	add.s64 	%rd217, %rd216, %rd1;
	// begin inline asm
	cp.async.ca.shared.global [%r558], [%rd217], 16;

	// end inline asm
	add.s64 	%rd218, %rd217, %rd1;
	// begin inline asm
	cp.async.ca.shared.global [%r559], [%rd218], 16;

	// end inline asm
	add.s64 	%rd219, %rd218, %rd1;
	// begin inline asm
	cp.async.ca.shared.global [%r560], [%rd219], 16;

	// end inline asm
	// begin inline asm
	cp.async.commit_group;

	// end inline asm
	// begin inline asm
	cp.async.wait_group 0;

	// end inline asm
	bar.sync 	0;
	wmma.load.a.sync.aligned.row.m8n32k16.shared.f16 	{%r2275, %r2276, %r2277, %r2278, %r2279, %r2280, %r2281, %r2282}, [%r667], %r572;
	wmma.load.a.sync.aligned.row.m8n32k16.shared.f16 	{%r2283, %r2284, %r2285, %r2286, %r2287, %r2288, %r2289, %r2290}, [%r676], %r572;
	wmma.load.a.sync.aligned.row.m8n32k16.shared.f16 	{%r2291, %r2292, %r2293, %r2294, %r2295, %r2296, %r2297, %r2298}, [%r685], %r572;
	wmma.load.a.sync.aligned.row.m8n32k16.shared.f16 	{%r2299, %r2300, %r2301, %r2302, %r2303, %r2304, %r2305, %r2306}, [%r694], %r572;
	wmma.load.b.sync.aligned.row.m8n32k16.shared.f16 	{%r2307, %r2308, %r2309, %r2310, %r2311, %r2312, %r2313, %r2314}, [%r703], %r572;
	wmma.load.b.sync.aligned.row.m8n32k16.shared.f16 	{%r2315, %r2316, %r2317, %r2318, %r2319, %r2320, %r2321, %r2322}, [%r712], %r572;
	wmma.load.b.sync.aligned.row.m8n32k16.shared.f16 	{%r2323, %r2324, %r2325, %r2326, %r2327, %r2328, %r2329, %r2330}, [%r721], %r572;
	wmma.load.b.sync.aligned.row.m8n32k16.shared.f16 	{%r2331, %r2332, %r2333, %r2334, %r2335, %r2336, %r2337, %r2338}, [%r730], %r572;
	wmma.mma.sync.aligned.row.row.m8n32k16.f16.f16 {%r2339, %r2340, %r2341, %r2342}, {%r2275, %r2276, %r2277, %r2278, %r2279, %r2280, %r2281, %r2282}, {%r2307, %r2308, %r2309, %r2310, %r2311, %r2312, %r2313, %r2314}, {%r2271, %r2272, %r2273, %r2274};
	wmma.mma.sync.aligned.row.row.m8n32k16.f16.f16 {%r2343, %r2344, %r2345, %r2346}, {%r2283, %r2284, %r2285, %r2286, %r2287, %r2288, %r2289, %r2290}, {%r2315, %r2316, %r2317, %r2318, %r2319, %r2320, %r2321, %r2322}, {%r2339, %r2340, %r2341, %r2342};
	wmma.mma.sync.aligned.row.row.m8n32k16.f16.f16 {%r2347, %r2348, %r2349, %r2350}, {%r2291, %r2292, %r2293, %r2294, %r2295, %r2296, %r2297, %r2298}, {%r2323, %r2324, %r2325, %r2326, %r2327, %r2328, %r2329, %r2330}, {%r2343, %r2344, %r2345, %r2346};
	wmma.mma.sync.aligned.row.row.m8n32k16.f16.f16 {%r2351, %r2352, %r2353, %r2354}, {%r2299, %r2300, %r2301, %r2302, %r2303, %r2304, %r2305, %r2306}, {%r2331, %r2332, %r2333, %r2334, %r2335, %r2336, %r2337, %r2338}, {%r2347, %r2348, %r2349, %r2350};
	add.s64 	%rd221, %rd378, 768;
	// begin inline asm
	cp.async.ca.shared.global [%r187], [%rd221], 16;

	// end inline asm
	// begin inline asm
	cp.async.ca.shared.global [%r21], [%rd221], 16;

	// end inline asm
	mul.wide.s32 	%rd341, %r3376, 2;
	add.s64 	%rd222, %rd16, %rd341;
	// begin inline asm
	cp.async.ca.shared.global [%r9], [%rd222], 16;

	// end inline asm
	add.s64 	%rd223, %rd222, %rd1;
	// begin inline asm
	cp.async.ca.shared.global [%r190], [%rd223], 16;

	// end inline asm
	add.s64 	%rd224, %rd223, %rd1;
	// begin inline asm
	cp.async.ca.shared.global [%r191], [%rd224], 16;

	// end inline asm
	add.s64 	%rd225, %rd224, %rd1;
	// begin inline asm
	cp.async.ca.shared.global [%r192], [%rd225], 16;

	// end inline asm
	add.s64 	%rd226, %rd225, %rd1;
	// begin inline asm
	cp.async.ca.shared.global [%r193], [%rd226], 16;

	// end inline asm
	add.s64 	%rd227, %rd226, %rd1;
	// begin inline asm
	cp.async.ca.shared.global [%r194], [%rd227], 16;

	// end inline asm
	add.s64 	%rd228, %rd227, %rd1;
	// begin inline asm
	cp.async.ca.shared.global [%r195], [%rd228], 16;

	// end inline asm
	add.s64 	%rd229, %rd228, %rd1;
	// begin inline asm
	cp.async.ca.shared.global [%r196], [%rd229], 16;

	// end inline asm
	// begin inline asm
	cp.async.commit_group;

	// end inline asm
	// begin inline asm
	cp.async.wait_group 0;

	// end inline asm
	bar.sync 	0;
	wmma.load.a.sync.aligned.row.m8n32k16.shared.f16 	{%r2355, %r2356, %r2357, %r2358, %r2359, %r2360, %r2361, %r2362}, [%r571], %r572;
	wmma.load.a.sync.aligned.row.m8n32k16.shared.f16 	{%r2363, %r2364, %r2365, %r2366, %r2367, %r2368, %r2369, %r2370}, [%r581], %r572;
	wmma.load.a.sync.aligned.row.m8n32k16.shared.f16 	{%r2371, %r2372, %r2373, %r2374, %r2375, %r2376, %r2377, %r2378}, [%r590], %r572;
	wmma.load.a.sync.aligned.row.m8n32k16.shared.f16 	{%r2379, %r2380, %r2381, %r2382, %r2383, %r2384, %r2385, %r2386}, [%r599], %r572;
	wmma.load.b.sync.aligned.row.m8n32k16.shared.f16 	{%r2387, %r2388, %r2389, %r2390, %r2391, %r2392, %r2393, %r2394}, [%r25], %r572;
	wmma.load.b.sync.aligned.row.m8n32k16.shared.f16 	{%r2395, %r2396, %r2397, %r2398, %r2399, %r2400, %r2401, %r2402}, [%r616], %r572;
	wmma.load.b.sync.aligned.row.m8n32k16.shared.f16 	{%r2403, %r2404, %r2405, %r2406, %r2407, %r2408, %r2409, %r2410}, [%r625], %r572;
	wmma.load.b.sync.aligned.row.m8n32k16.shared.f16 	{%r2411, %r2412, %r2413, %r2414, %r2415, %r2416, %r2417, %r2418}, [%r634], %r572;
	wmma.mma.sync.aligned.row.row.m8n32k16.f16.f16 {%r2419, %r2420, %r2421, %r2422}, {%r2355, %r2356, %r2357, %r2358, %r2359, %r2360, %r2361, %r2362}, {%r2387, %r2388, %r2389, %r2390, %r2391, %r2392, %r2393, %r2394}, {%r2351, %r2352, %r2353, %r2354};
	wmma.mma.sync.aligned.row.row.m8n32k16.f16.f16 {%r2423, %r2424, %r2425, %r2426}, {%r2363, %r2364, %r2365, %r2366, %r2367, %r2368, %r2369, %r2370}, {%r2395, %r2396, %r2397, %r2398, %r2399, %r2400, %r2401, %r2402}, {%r2419, %r2420, %r2421, %r2422};
	wmma.mma.sync.aligned.row.row.m8n32k16.f16.f16 {%r2427, %r2428, %r2429, %r2430}, {%r2371, %r2372, %r2373, %r2374, %r2375, %r2376, %r2377, %r2378}, {%r2403, %r2404, %r2405, %r2406, %r2407, %r2408, %r2409, %r2410}, {%r2423, %r2424, %r2425, %r2426};
	wmma.mma.sync.aligned.row.row.m8n32k16.f16.f16 {%r2431, %r2432, %r2433, %r2434}, {%r2379, %r2380, %r2381, %r2382, %r2383, %r2384, %r2385, %r2386}, {%r2411, %r2412, %r2413, %r2414, %r2415, %r2416, %r2417, %r2418}, {%r2427, %r2428, %r2429, %r2430};
	mul.wide.s32 	%rd342, %r3377, 2;
	add.s64 	%rd230, %rd16, %rd342;
	// begin inline asm
	cp.async.ca.shared.global [%r553], [%rd230], 16;

	// end inline asm
	add.s64 	%rd231, %rd230, %rd1;
	// begin inline asm
	cp.async.ca.shared.global [%r554], [%rd231], 16;

	// end inline asm
	add.s64 	%rd232, %rd231, %rd1;
	// begin inline asm
	cp.async.ca.shared.global [%r555], [%rd232], 16;

	// end inline asm
	add.s64 	%rd233, %rd232, %rd1;
	// begin inline asm
	cp.async.ca.shared.global [%r556], [%rd233], 16;

	// end inline asm
	add.s64 	%rd234, %rd233, %rd1;
	// begin inline asm
	cp.async.ca.shared.global [%r557], [%rd234], 16;

	// end inline asm
	add.s64 	%rd235, %rd234, %rd1;
	// begin inline asm
	cp.async.ca.shared.global [%r558], [%rd235], 16;

	// end inline asm
	add.s64 	%rd236, %rd235, %rd1;
	// begin inline asm
	cp.async.ca.shared.global [%r559], [%rd236], 16;

	// end inline asm
	add.s64 	%rd237, %rd236, %rd1;
	// begin inline asm
	cp.async.ca.shared.global [%r560], [%rd237], 16;

	// end inline asm
	// begin inline asm
	cp.async.commit_group;

	// end inline asm
	// begin inline asm
	cp.async.wait_group 0;

	// end inline asm
	bar.sync 	0;
	wmma.load.a.sync.aligned.row.m8n32k16.shared.f16 	{%r2435, %r2436, %r2437, %r2438, %r2439, %r2440, %r2441, %r2442}, [%r667], %r572;
	wmma.load.a.sync.aligned.row.m8n32k16.shared.f16 	{%r2443, %r2444, %r2445, %r2446, %r2447, %r2448, %r2449, %r2450}, [%r676], %r572;
	wmma.load.a.sync.aligned.row.m8n32k16.shared.f16 	{%r2451, %r2452, %r2453, %r2454, %r2455, %r2456, %r2457, %r2458}, [%r685], %r572;
	wmma.load.a.sync.aligned.row.m8n32k16.shared.f16 	{%r2459, %r2460, %r2461, %r2462, %r2463, %r2464, %r2465, %r2466}, [%r694], %r572;
	wmma.load.b.sync.aligned.row.m8n32k16.shared.f16 	{%r2467, %r2468, %r2469, %r2470, %r2471, %r2472, %r2473, %r2474}, [%r703], %r572;
	wmma.load.b.sync.aligned.row.m8n32k16.shared.f16 	{%r2475, %r2476, %r2477, %r2478, %r2479, %r2480, %r2481, %r2482}, [%r712], %r572;
	wmma.load.b.sync.aligned.row.m8n32k16.shared.f16 	{%r2483, %r2484, %r2485, %r2486, %r2487, %r2488, %r2489, %r2490}, [%r721], %r572;
	wmma.load.b.sync.aligned.row.m8n32k16.shared.f16 	{%r2491, %r2492, %r2493, %r2494, %r2495, %r2496, %r2497, %r2498}, [%r730], %r572;
	wmma.mma.sync.aligned.row.row.m8n32k16.f16.f16 {%r2499, %r2500, %r2501, %r2502}, {%r2435, %r2436, %r2437, %r2438, %r2439, %r2440, %r2441, %r2442}, {%r2467, %r2468, %r2469, %r2470, %r2471, %r2472, %r2473, %r2474}, {%r2431, %r2432, %r2433, %r2434};
	wmma.mma.sync.aligned.row.row.m8n32k16.f16.f16 {%r2503, %r2504, %r2505, %r2506}, {%r2443, %r2444, %r2445, %r2446, %r2447, %r2448, %r2449, %r2450}, {%r2475, %r2476, %r2477, %r2478, %r2479, %r2480, %r2481, %r2482}, {%r2499, %r2500, %r2501, %r2502};
	wmma.mma.sync.aligned.row.row.m8n32k16.f16.f16 {%r2507, %r2508, %r2509, %r2510}, {%r2451, %r2452, %r2453, %r2454, %r2455, %r2456, %r2457, %r2458}, {%r2483, %r2484, %r2485, %r2486, %r2487, %r2488, %r2489, %r2490}, {%r2503, %r2504, %r2505, %r2506};
	wmma.mma.sync.aligned.row.row.m8n32k16.f16.f16 {%r2511, %r2512, %r2513, %r2514}, {%r2459, %r2460, %r2461, %r2462, %r2463, %r2464, %r2465, %r2466}, {%r2491, %r2492, %r2493, %r2494, %r2495, %r2496, %r2497, %r2498}, {%r2507, %r2508, %r2509, %r2510};
	add.s64 	%rd239, %rd378, 1024;
	// begin inline asm
	cp.async.ca.shared.global [%r187], [%rd239], 16;

	// end inline asm
	// begin inline asm
	cp.async.ca.shared.global [%r21], [%rd239], 16;

	// end inline asm
	mul.wide.s32 	%rd343, %r3378, 2;
	add.s64 	%rd240, %rd16, %rd343;
	// begin inline asm
	cp.async.ca.shared.global [%r9], [%rd240], 16;

	// end inline asm
	add.s64 	%rd241, %rd240, %rd1;
	// begin inline asm
	cp.async.ca.shared.global [%r190], [%rd241], 16;

	// end inline asm
	add.s64 	%rd242, %rd241, %rd1;
	// begin inline asm
	cp.async.ca.shared.global [%r191], [%rd242], 16;

	// end inline asm
	add.s64 	%rd243, %rd242, %rd1;
	// begin inline asm
	cp.async.ca.shared.global [%r192], [%rd243], 16;

	// end inline asm
	add.s64 	%rd244, %rd243, %rd1;
	// begin inline asm
	cp.async.ca.shared.global [%r193], [%rd244], 16;

	// end inline asm
	add.s64 	%rd245, %rd244, %rd1;
	// begin inline asm
	cp.async.ca.shared.global [%r194], [%rd245], 16;

	// end inline asm
	add.s64 	%rd246, %rd245, %rd1;
	// begin inline asm
	cp.async.ca.shared.global [%r195], [%rd246], 16;

	// end inline asm
	add.s64 	%rd247, %rd246, %rd1;
	// begin inline asm
	cp.async.ca.shared.global [%r196], [%rd247], 16;

	// end inline asm
	// begin inline asm
	cp.async.commit_group;

	// end inline asm
	// begin inline asm
	cp.async.wait_group 0;

	// end inline asm
	bar.sync 	0;
	wmma.load.a.sync.aligned.row.m8n32k16.shared.f16 	{%r2515, %r2516, %r2517, %r2518, %r2519, %r2520, %r2521, %r2522}, [%r571], %r572;
	wmma.load.a.sync.aligned.row.m8n32k16.shared.f16 	{%r2523, %r2524, %r2525, %r2526, %r2527, %r2528, %r2529, %r2530}, [%r581], %r572;
	wmma.load.a.sync.aligned.row.m8n32k16.shared.f16 	{%r2531, %r2532, %r2533, %r2534, %r2535, %r2536, %r2537, %r2538}, [%r590], %r572;
	wmma.load.a.sync.aligned.row.m8n32k16.shared.f16 	{%r2539, %r2540, %r2541, %r2542, %r2543, %r2544, %r2545, %r2546}, [%r599], %r572;
	wmma.load.b.sync.aligned.row.m8n32k16.shared.f16 	{%r2547, %r2548, %r2549, %r2550, %r2551, %r2552, %r2553, %r2554}, [%r25], %r572;
	wmma.load.b.sync.aligned.row.m8n32k16.shared.f16 	{%r2555, %r2556, %r2557, %r2558, %r2559, %r2560, %r2561, %r2562}, [%r616], %r572;
	wmma.load.b.sync.aligned.row.m8n32k16.shared.f16 	{%r2563, %r2564, %r2565, %r2566, %r2567, %r2568, %r2569, %r2570}, [%r625], %r572;
	wmma.load.b.sync.aligned.row.m8n32k16.shared.f16 	{%r2571, %r2572, %r2573, %r2574, %r2575, %r2576, %r2577, %r2578}, [%r634], %r572;
	wmma.mma.sync.aligned.row.row.m8n32k16.f16.f16 {%r2579, %r2580, %r2581, %r2582}, {%r2515, %r2516, %r2517, %r2518, %r2519, %r2520, %r2521, %r2522}, {%r2547, %r2548, %r2549, %r2550, %r2551, %r2552, %r2553, %r2554}, {%r2511, %r2512, %r2513, %r2514};
	wmma.mma.sync.aligned.row.row.m8n32k16.f16.f16 {%r2583, %r2584, %r2585, %r2586}, {%r2523, %r2524, %r2525, %r2526, %r2527, %r2528, %r2529, %r2530}, {%r2555, %r2556, %r2557, %r2558, %r2559, %r2560, %r2561, %r2562}, {%r2579, %r2580, %r2581, %r2582};
	wmma.mma.sync.aligned.row.row.m8n32k16.f16.f16 {%r2587, %r2588, %r2589, %r2590}, {%r2531, %r2532, %r2533, %r2534, %r2535, %r2536, %r2537, %r2538}, {%r2563, %r2564, %r2565, %r2566, %r2567, %r2568, %r2569, %r2570}, {%r2583, %r2584, %r2585, %r2586};
	wmma.mma.sync.aligned.row.row.m8n32k16.f16.f16 {%r2591, %r2592, %r2593, %r2594}, {%r2539, %r2540, %r2541, %r2542, %r2543, %r2544, %r2545, %r2546}, {%r2571, %r2572, %r2573, %r2574, %r2575, %r2576, %r2577, %r2578}, {%r2587, %r2588, %r2589, %r2590};
	mul.wide.s32 	%rd344, %r3379, 2;
	add.s64 	%rd248, %rd16, %rd344;
	// begin inline asm
	cp.async.ca.shared.global [%r553], [%rd248], 16;

	// end inline asm
	add.s64 	%rd249, %rd248, %rd1;
	// begin inline asm
	cp.async.ca.shared.global [%r554], [%rd249], 16;

	// end inline asm
	add.s64 	%rd250, %rd249, %rd1;
	// begin inline asm
	cp.async.ca.shared.global [%r555], [%rd250], 16;

	// end inline asm
	add.s64 	%rd251, %rd250, %rd1;
	// begin inline asm
	cp.async.ca.shared.global [%r556], [%rd251], 16;

	// end inline asm
	add.s64 	%rd252, %rd251, %rd1;
	// begin inline asm
	cp.async.ca.shared.global [%r557], [%rd252], 16;

	// end inline asm
	add.s64 	%rd253, %rd252, %rd1;
	// begin inline asm
	cp.async.ca.shared.global [%r558], [%rd253], 16;

	// end inline asm
	add.s64 	%rd254, %rd253, %rd1;
	// begin inline asm
	cp.async.ca.shared.global [%r559], [%rd254], 16;

	// end inline asm
	add.s64 	%rd255, %rd254, %rd1;
	// begin inline asm
	cp.async.ca.shared.global [%r560], [%rd255], 16;

	// end inline asm
	// begin inline asm
	cp.async.commit_group;

	// end inline asm
	// begin inline asm
	cp.async.wait_group 0;

	// end inline asm
	bar.sync 	0;
	wmma.load.a.sync.aligned.row.m8n32k16.shared.f16 	{%r2595, %r2596, %r2597, %r2598, %r2599, %r2600, %r2601, %r2602}, [%r667], %r572;
	wmma.load.a.sync.aligned.row.m8n32k16.shared.f16 	{%r2603, %r2604, %r2605, %r2606, %r2607, %r2608, %r2609, %r2610}, [%r676], %r572;
	wmma.load.a.sync.aligned.row.m8n32k16.shared.f16 	{%r2611, %r2612, %r2613, %r2614, %r2615, %r2616, %r2617, %r2618}, [%r685], %r572;
	wmma.load.a.sync.aligned.row.m8n32k16.shared.f16 	{%r2619, %r2620, %r2621, %r2622, %r2623, %r2624, %r2625, %r2626}, [%r694], %r572;
	wmma.load.b.sync.aligned.row.m8n32k16.shared.f16 	{%r2627, %r2628, %r2629, %r2630, %r2631, %r2632, %r2633, %r2634}, [%r703], %r572;
	wmma.load.b.sync.aligned.row.m8n32k16.shared.f16 	{%r2635, %r2636, %r2637, %r2638, %r2639, %r2640, %r2641, %r2642}, [%r712], %r572;
	wmma.load.b.sync.aligned.row.m8n32k16.shared.f16 	{%r2643, %r2644, %r2645, %r2646, %r2647, %r2648, %r2649, %r2650}, [%r721], %r572;
	wmma.load.b.sync.aligned.row.m8n32k16.shared.f16 	{%r2651, %r2652, %r2653, %r2654, %r2655, %r2656, %r2657, %r2658}, [%r730], %r572;
	wmma.mma.sync.aligned.row.row.m8n32k16.f16.f16 {%r2659, %r2660, %r2661, %r2662}, {%r2595, %r2596, %r2597, %r2598, %r2599, %r2600, %r2601, %r2602}, {%r2627, %r2628, %r2629, %r2630, %r2631, %r2632, %r2633, %r2634}, {%r2591, %r2592, %r2593, %r2594};
	wmma.mma.sync.aligned.row.row.m8n32k16.f16.f16 {%r2663, %r2664, %r2665, %r2666}, {%r2603, %r2604, %r2605, %r2606, %r2607, %r2608, %r2609, %r2610}, {%r2635, %r2636, %r2637, %r2638, %r2639, %r2640, %r2641, %r2642}, {%r2659, %r2660, %r2661, %r2662};
	wmma.mma.sync.aligned.row.row.m8n32k16.f16.f16 {%r2667, %r2668, %r2669, %r2670}, {%r2611, %r2612, %r2613, %r2614, %r2615, %r2616, %r2617, %r2618}, {%r2643, %r2644, %r2645, %r2646, %r2647, %r2648, %r2649, %r2650}, {%r2663, %r2664, %r2665, %r2666};
	wmma.mma.sync.aligned.row.row.m8n32k16.f16.f16 {%r2671, %r2672, %r2673, %r2674}, {%r2619, %r2620, %r2621, %r2622, %r2623, %r2624, %r2625, %r2626}, {%r2651, %r2652, %r2653, %r2654, %r2655, %r2656, %r2657, %r2658}, {%r2667, %r2668, %r2669, %r2670};
	add.s64 	%rd257, %rd378, 1280;
	// begin inline asm
	cp.async.ca.shared.global [%r187], [%rd257], 16;

	// end inline asm
	// begin inline asm
	cp.async.ca.shared.global [%r21], [%rd257], 16;

	// end inline asm
	mul.wide.s32 	%rd345, %r3380, 2;
	add.s64 	%rd258, %rd16, %rd345;
	// begin inline asm
	cp.async.ca.shared.global [%r9], [%rd258], 16;

	// end inline asm
	add.s64 	%rd259, %rd258, %rd1;
	// begin inline asm
	cp.async.ca.shared.global [%r190], [%rd259], 16;

	// end inline asm
	add.s64 	%rd260, %rd259, %rd1;
	// begin inline asm
	cp.async.ca.shared.global [%r191], [%rd260], 16;

	// end inline asm
	add.s64 	%rd261, %rd260, %rd1;
	// begin inline asm
	cp.async.ca.shared.global [%r192], [%rd261], 16;

	// end inline asm
	add.s64 	%rd262, %rd261, %rd1;
	// begin inline asm
	cp.async.ca.shared.global [%r193], [%rd262], 16;

	// end inline asm
	add.s64 	%rd263, %rd262, %rd1;
	// begin inline asm
	cp.async.ca.shared.global [%r194], [%rd263], 16;

	// end inline asm
	add.s64 	%rd264, %rd263, %rd1;
	// begin inline asm
	cp.async.ca.shared.global [%r195], [%rd264], 16;

	// end inline asm
	add.s64 	%rd265, %rd264, %rd1;
	// begin inline asm
	cp.async.ca.shared.global [%r196], [%rd265], 16;

	// end inline asm
	// begin inline asm
	cp.async.commit_group;

	// end inline asm
	// begin inline asm
	cp.async.wait_group 0;

	// end inline asm
	bar.sync 	0;
	wmma.load.a.sync.aligned.row.m8n32k16.shared.f16 	{%r2675, %r2676, %r2677, %r2678, %r2679, %r2680, %r2681, %r2682}, [%r571], %r572;
	wmma.load.a.sync.aligned.row.m8n32k16.shared.f16 	{%r2683, %r2684, %r2685, %r2686, %r2687, %r2688, %r2689, %r2690}, [%r581], %r572;
	wmma.load.a.sync.aligned.row.m8n32k16.shared.f16 	{%r2691, %r2692, %r2693, %r2694, %r2695, %r2696, %r2697, %r2698}, [%r590], %r572;
	wmma.load.a.sync.aligned.row.m8n32k16.shared.f16 	{%r2699, %r2700, %r2701, %r2702, %r2703, %r2704, %r2705, %r2706}, [%r599], %r572;
	wmma.load.b.sync.aligned.row.m8n32k16.shared.f16 	{%r2707, %r2708, %r2709, %r2710, %r2711, %r2712, %r2713, %r2714}, [%r25], %r572;
	wmma.load.b.sync.aligned.row.m8n32k16.shared.f16 	{%r2715, %r2716, %r2717, %r2718, %r2719, %r2720, %r2721, %r2722}, [%r616], %r572;
	wmma.load.b.sync.aligned.row.m8n32k16.shared.f16 	{%r2723, %r2724, %r2725, %r2726, %r2727, %r2728, %r2729, %r2730}, [%r625], %r572;
	wmma.load.b.sync.aligned.row.m8n32k16.shared.f16 	{%r2731, %r2732, %r2733, %r2734, %r2735, %r2736, %r2737, %r2738}, [%r634], %r572;
	wmma.mma.sync.aligned.row.row.m8n32k16.f16.f16 {%r2739, %r2740, %r2741, %r2742}, {%r2675, %r2676, %r2677, %r2678, %r2679, %r2680, %r2681, %r2682}, {%r2707, %r2708, %r2709, %r2710, %r2711, %r2712, %r2713, %r2714}, {%r2671, %r2672, %r2673, %r2674};
	wmma.mma.sync.aligned.row.row.m8n32k16.f16.f16 {%r2743, %r2744, %r2745, %r2746}, {%r2683, %r2684, %r2685, %r2686, %r2687, %r2688, %r2689, %r2690}, {%r2715, %r2716, %r2717, %r2718, %r2719, %r2720, %r2721, %r2722}, {%r2739, %r2740, %r2741, %r2742};
	wmma.mma.sync.aligned.row.row.m8n32k16.f16.f16 {%r2747, %r2748, %r2749, %r2750}, {%r2691, %r2692, %r2693, %r2694, %r2695, %r2696, %r2697, %r2698}, {%r2723, %r2724, %r2725, %r2726, %r2727, %r2728, %r2729, %r2730}, {%r2743, %r2744, %r2745, %r2746};
	wmma.mma.sync.aligned.row.row.m8n32k16.f16.f16 {%r2751, %r2752, %r2753, %r2754}, {%r2699, %r2700, %r2701, %r2702, %r2703, %r2704, %r2705, %r2706}, {%r2731, %r2732, %r2733, %r2734, %r2735, %r2736, %r2737, %r2738}, {%r2747, %r2748, %r2749, %r2750};
	mul.wide.s32 	%rd346, %r3381, 2;
	add.s64 	%rd266, %rd16, %rd346;
	// begin inline asm
	cp.async.ca.shared.global [%r553], [%rd266], 16;

	// end inline asm
	add.s64 	%rd267, %rd266, %rd1;
	// begin inline asm
	cp.async.ca.shared.global [%r554], [%rd267], 16;

	// end inline asm
	add.s64 	%rd268, %rd267, %rd1;
	// begin inline asm
	cp.async.ca.shared.global [%r555], [%rd268], 16;

	// end inline asm
	add.s64 	%rd269, %rd268, %rd1;
	// begin inline asm
	cp.async.ca.shared.global [%r556], [%rd269], 16;

	// end inline asm
	add.s64 	%rd270, %rd269, %rd1;
	// begin inline asm
	cp.async.ca.shared.global [%r557], [%rd270], 16;

	// end inline asm
	add.s64 	%rd271, %rd270, %rd1;
	// begin inline asm
	cp.async.ca.shared.global [%r558], [%rd271], 16;

	// end inline asm
	add.s64 	%rd272, %rd271, %rd1;
	// begin inline asm
	cp.async.ca.shared.global [%r559], [%rd272], 16;

	// end inline asm
	add.s64 	%rd273, %rd272, %rd1;
	// begin inline asm
	cp.async.ca.shared.global [%r560], [%rd273], 16;

	// end inline asm
	// begin inline asm
	cp.async.commit_group;

	// end inline asm
	// begin inline asm
	cp.async.wait_group 0;

	// end inline asm
	bar.sync 	0;
	wmma.load.a.sync.aligned.row.m8n32k16.shared.f16 	{%r2755, %r2756, %r2757, %r2758, %r2759, %r2760, %r2761, %r2762}, [%r667], %r572;
	wmma.load.a.sync.aligned.row.m8n32k16.shared.f16 	{%r2763, %r2764, %r2765, %r2766, %r2767, %r2768, %r2769, %r2770}, [%r676], %r572;
	wmma.load.a.sync.aligned.row.m8n32k16.shared.f16 	{%r2771, %r2772, %r2773, %r2774, %r2775, %r2776, %r2777, %r2778}, [%r685], %r572;
	wmma.load.a.sync.aligned.row.m8n32k16.shared.f16 	{%r2779, %r2780, %r2781, %r2782, %r2783, %r2784, %r2785, %r2786}, [%r694], %r572;
	wmma.load.b.sync.aligned.row.m8n32k16.shared.f16 	{%r2787, %r2788, %r2789, %r2790, %r2791, %r2792, %r2793, %r2794}, [%r703], %r572;
	wmma.load.b.sync.aligned.row.m8n32k16.shared.f16 	{%r2795, %r2796, %r2797, %r2798, %r2799, %r2800, %r2801, %r2802}, [%r712], %r572;
	wmma.load.b.sync.aligned.row.m8n32k16.shared.f16 	{%r2803, %r2804, %r2805, %r2806, %r2807, %r2808, %r2809, %r2810}, [%r721], %r572;
	wmma.load.b.sync.aligned.row.m8n32k16.shared.f16 	{%r2811, %r2812, %r2813, %r2814, %r2815, %r2816, %r2817, %r2818}, [%r730], %r572;
	wmma.mma.sync.aligned.row.row.m8n32k16.f16.f16 {%r2819, %r2820, %r2821, %r2822}, {%r2755, %r2756, %r2757, %r2758, %r2759, %r2760, %r2761, %r2762}, {%r2787, %r2788, %r2789, %r2790, %r2791, %r2792, %r2793, %r2794}, {%r2751, %r2752, %r2753, %r2754};
	wmma.mma.sync.aligned.row.row.m8n32k16.f16.f16 {%r2823, %r2824, %r2825, %r2826}, {%r2763, %r2764, %r2765, %r2766, %r2767, %r2768, %r2769, %r2770}, {%r2795, %r2796, %r2797, %r2798, %r2799, %r2800, %r2801, %r2802}, {%r2819, %r2820, %r2821, %r2822};
	wmma.mma.sync.aligned.row.row.m8n32k16.f16.f16 {%r2827, %r2828, %r2829, %r2830}, {%r2771, %r2772, %r2773, %r2774, %r2775, %r2776, %r2777, %r2778}, {%r2803, %r2804, %r2805, %r2806, %r2807, %r2808, %r2809, %r2810}, {%r2823, %r2824, %r2825, %r2826};
	wmma.mma.sync.aligned.row.row.m8n32k16.f16.f16 {%r2831, %r2832, %r2833, %r2834}, {%r2779, %r2780, %r2781, %r2782, %r2783, %r2784, %r2785, %r2786}, {%r2811, %r2812, %r2813, %r2814, %r2815, %r2816, %r2817, %r2818}, {%r2827, %r2828, %r2829, %r2830};
	add.s64 	%rd275, %rd378, 1536;
	// begin inline asm
	cp.async.ca.shared.global [%r187], [%rd275], 16;

	// end inline asm
	// begin inline asm
	cp.async.ca.shared.global [%r21], [%rd275], 16;

	// end inline asm
	mul.wide.s32 	%rd347, %r3382, 2;
	add.s64 	%rd276, %rd16, %rd347;
	// begin inline asm
	cp.async.ca.shared.global [%r9], [%rd276], 16;

	// end inline asm
	add.s64 	%rd277, %rd276, %rd1;
	// begin inline asm
	cp.async.ca.shared.global [%r190], [%rd277], 16;

	// end inline asm
	add.s64 	%rd278, %rd277, %rd1;
	// begin inline asm
	cp.async.ca.shared.global [%r191], [%rd278], 16;

	// end inline asm
	add.s64 	%rd279, %rd278, %rd1;
	// begin inline asm
	cp.async.ca.shared.global [%r192], [%rd279], 16;

	// end inline asm
	add.s64 	%rd280, %rd279, %rd1;
	// begin inline asm
	cp.async.ca.shared.global [%r193], [%rd280], 16;

	// end inline asm
	add.s64 	%rd281, %rd280, %rd1;
	// begin inline asm
	cp.async.ca.shared.global [%r194], [%rd281], 16;

	// end inline asm
	add.s64 	%rd282, %rd281, %rd1;
	// begin inline asm
	cp.async.ca.shared.global [%r195], [%rd282], 16;

	// end inline asm
	add.s64 	%rd283, %rd282, %rd1;
	// begin inline asm
	cp.async.ca.shared.global [%r196], [%rd283], 16;

	// end inline asm
	// begin inline asm
	cp.async.commit_group;

	// end inline asm
	// begin inline asm
	cp.async.wait_group 0;

	// end inline asm
	bar.sync 	0;
	wmma.load.a.sync.aligned.row.m8n32k16.shared.f16 	{%r2835, %r2836, %r2837, %r2838, %r2839, %r2840, %r2841, %r2842}, [%r571], %r572;
	wmma.load.a.sync.aligned.row.m8n32k16.shared.f16 	{%r2843, %r2844, %r2845, %r2846, %r2847, %r2848, %r2849, %r2850}, [%r581], %r572;
	wmma.load.a.sync.aligned.row.m8n32k16.shared.f16 	{%r2851, %r2852, %r2853, %r2854, %r2855, %r2856, %r2857, %r2858}, [%r590], %r572;
	wmma.load.a.sync.aligned.row.m8n32k16.shared.f16 	{%r2859, %r2860, %r2861, %r2862, %r2863, %r2864, %r2865, %r2866}, [%r599], %r572;
	wmma.load.b.sync.aligned.row.m8n32k16.shared.f16 	{%r2867, %r2868, %r2869, %r2870, %r2871, %r2872, %r2873, %r2874}, [%r25], %r572;
	wmma.load.b.sync.aligned.row.m8n32k16.shared.f16 	{%r2875, %r2876, %r2877, %r2878, %r2879, %r2880, %r2881, %r2882}, [%r616], %r572;
	wmma.load.b.sync.aligned.row.m8n32k16.shared.f16 	{%r2883, %r2884, %r2885, %r2886, %r2887, %r2888, %r2889, %r2890}, [%r625], %r572;
	wmma.load.b.sync.aligned.row.m8n32k16.shared.f16 	{%r2891, %r2892, %r2893, %r2894, %r2895, %r2896, %r2897, %r2898}, [%r634], %r572;
	wmma.mma.sync.aligned.row.row.m8n32k16.f16.f16 {%r2899, %r2900, %r2901, %r2902}, {%r2835, %r2836, %r2837, %r2838, %r2839, %r2840, %r2841, %r2842}, {%r2867, %r2868, %r2869, %r2870, %r2871, %r2872, %r2873, %r2874}, {%r2831, %r2832, %r2833, %r2834};
	wmma.mma.sync.aligned.row.row.m8n32k16.f16.f16 {%r2903, %r2904, %r2905, %r2906}, {%r2843, %r2844, %r2845, %r2846, %r2847, %r2848, %r2849, %r2850}, {%r2875, %r2876, %r2877, %r2878, %r2879, %r2880, %r2881, %r2882}, {%r2899, %r2900, %r2901, %r2902};
	wmma.mma.sync.aligned.row.row.m8n32k16.f16.f16 {%r2907, %r2908, %r2909, %r2910}, {%r2851, %r2852, %r2853, %r2854, %r2855, %r2856, %r2857, %r2858}, {%r2883, %r2884, %r2885, %r2886, %r2887, %r2888, %r2889, %r2890}, {%r2903, %r2904, %r2905, %r2906};
	wmma.mma.sync.aligned.row.row.m8n32k16.f16.f16 {%r2911, %r2912, %r2913, %r2914}, {%r2859, %r2860, %r2861, %r2862, %r2863, %r2864, %r2865, %r2866}, {%r2891, %r2892, %r2893, %r2894, %r2895, %r2896, %r2897, %r2898}, {%r2907, %r2908, %r2909, %r2910};
	mul.wide.s32 	%rd348, %r3383, 2;
	add.s64 	%rd284, %rd16, %rd348;
	// begin inline asm
	cp.async.ca.shared.global [%r553], [%rd284], 16;

	// end inline asm
	add.s64 	%rd285, %rd284, %rd1;
	// begin inline asm
	cp.async.ca.shared.global [%r554], [%rd285], 16;

	// end inline asm
	add.s64 	%rd286, %rd285, %rd1;
	// begin inline asm
	cp.async.ca.shared.global [%r555], [%rd286], 16;

	// end inline asm
	add.s64 	%rd287, %rd286, %rd1;
	// begin inline asm
	cp.async.ca.shared.global [%r556], [%rd287], 16;

	// end inline asm
	add.s64 	%rd288, %rd287, %rd1;
	// begin inline asm
	cp.async.ca.shared.global [%r557], [%rd288], 16;

	// end inline asm
	add.s64 	%rd289, %rd288, %rd1;
	// begin inline asm
	cp.async.ca.shared.global [%r558], [%rd289], 16;

	// end inline asm
	add.s64 	%rd290, %rd289, %rd1;
	// begin inline asm
	cp.async.ca.shared.global [%r559], [%rd290], 16;

	// end inline asm
	add.s64 	%rd291, %rd290, %rd1;
	// begin inline asm
	cp.async.ca.shared.global [%r560], [%rd291], 16;

	// end inline asm
	// begin inline asm
	cp.async.commit_group;

	// end inline asm
	// begin inline asm
	cp.async.wait_group 0;

	// end inline asm
	bar.sync 	0;
	wmma.load.a.sync.aligned.row.m8n32k16.shared.f16 	{%r2915, %r2916, %r2917, %r2918, %r2919, %r2920, %r2921, %r2922}, [%r667], %r572;
	wmma.load.a.sync.aligned.row.m8n32k16.shared.f16 	{%r2923, %r2924, %r2925, %r2926, %r2927, %r2928, %r2929, %r2930}, [%r676], %r572;
	wmma.load.a.sync.aligned.row.m8n32k16.shared.f16 	{%r2931, %r2932, %r2933, %r2934, %r2935, %r2936, %r2937, %r2938}, [%r685], %r572;
	wmma.load.a.sync.aligned.row.m8n32k16.shared.f16 	{%r2939, %r2940, %r2941, %r2942, %r2943, %r2944, %r2945, %r2946}, [%r694], %r572;
	wmma.load.b.sync.aligned.row.m8n32k16.shared.f16 	{%r2947, %r2948, %r2949, %r2950, %r2951, %r2952, %r2953, %r2954}, [%r703], %r572;
	wmma.load.b.sync.aligned.row.m8n32k16.shared.f16 	{%r2955, %r2956, %r2957, %r2958, %r2959, %r2960, %r2961, %r2962}, [%r712], %r572;
	wmma.load.b.sync.aligned.row.m8n32k16.shared.f16 	{%r2963, %r2964, %r2965, %r2966, %r2967, %r2968, %r2969, %r2970}, [%r721], %r572;
	wmma.load.b.sync.aligned.row.m8n32k16.shared.f16 	{%r2971, %r2972, %r2973, %r2974, %r2975, %r2976, %r2977, %r2978}, [%r730], %r572;
	wmma.mma.sync.aligned.row.row.m8n32k16.f16.f16 {%r2979, %r2980, %r2981, %r2982}, {%r2915, %r2916, %r2917, %r2918, %r2919, %r2920, %r2921, %r2922}, {%r2947, %r2948, %r2949, %r2950, %r2951, %r2952, %r2953, %r2954}, {%r2911, %r2912, %r2913, %r2914};
	wmma.mma.sync.aligned.row.row.m8n32k16.f16.f16 {%r2983, %r2984, %r2985, %r2986}, {%r2923, %r2924, %r2925, %r2926, %r2927, %r2928, %r2929, %r2930}, {%r2955, %r2956, %r2957, %r2958, %r2959, %r2960, %r2961, %r2962}, {%r2979, %r2980, %r2981, %r2982};
	wmma.mma.sync.aligned.row.row.m8n32k16.f16.f16 {%r2987, %r2988, %r2989, %r2990}, {%r2931, %r2932, %r2933, %r2934, %r2935, %r2936, %r2937, %r2938}, {%r2963, %r2964, %r2965, %r2966, %r2967, %r2968, %r2969, %r2970}, {%r2983, %r2984, %r2985, %r2986};
	wmma.mma.sync.aligned.row.row.m8n32k16.f16.f16 {%r2991, %r2992, %r2993, %r2994}, {%r2939, %r2940, %r2941, %r2942, %r2943, %r2944, %r2945, %r2946}, {%r2971, %r2972, %r2973, %r2974, %r2975, %r2976, %r2977, %r2978}, {%r2987, %r2988, %r2989, %r2990};
	add.s64 	%rd293, %rd378, 1792;
	// begin inline asm
	cp.async.ca.shared.global [%r187], [%rd293], 16;

	// end inline asm
	// begin inline asm
	cp.async.ca.shared.global [%r21], [%rd293], 16;

	// end inline asm
	mul.wide.s32 	%rd349, %r3384, 2;
	add.s64 	%rd294, %rd16, %rd349;
	// begin inline asm
	cp.async.ca.shared.global [%r9], [%rd294], 16;

	// end inline asm
	add.s64 	%rd295, %rd294, %rd1;
	// begin inline asm
	cp.async.ca.shared.global [%r190], [%rd295], 16;

	// end inline asm
	add.s64 	%rd296, %rd295, %rd1;
	// begin inline asm
	cp.async.ca.shared.global [%r191], [%rd296], 16;

	// end inline asm
	add.s64 	%rd297, %rd296, %rd1;
	// begin inline asm
	cp.async.ca.shared.global [%r192], [%rd297], 16;

	// end inline asm
	add.s64 	%rd298, %rd297, %rd1;
	// begin inline asm
	cp.async.ca.shared.global [%r193], [%rd298], 16;

	// end inline asm
	add.s64 	%rd299, %rd298, %rd1;
	// begin inline asm
	cp.async.ca.shared.global [%r194], [%rd299], 16;

	// end inline asm
	add.s64 	%rd300, %rd299, %rd1;
	// begin inline asm
	cp.async.ca.shared.global [%r195], [%rd300], 16;

	// end inline asm
	add.s64 	%rd301, %rd300, %rd1;
	// begin inline asm
	cp.async.ca.shared.global [%r196], [%rd301], 16;

	// end inline asm
	// begin inline asm
	cp.async.commit_group;

	// end inline asm
	// begin inline asm
	cp.async.wait_group 0;

	// end inline asm
	bar.sync 	0;
	wmma.load.a.sync.aligned.row.m8n32k16.shared.f16 	{%r2995, %r2996, %r2997, %r2998, %r2999, %r3000, %r3001, %r3002}, [%r571], %r572;
	wmma.load.a.sync.aligned.row.m8n32k16.shared.f16 	{%r3003, %r3004, %r3005, %r3006, %r3007, %r3008, %r3009, %r3010}, [%r581], %r572;
	wmma.load.a.sync.aligned.row.m8n32k16.shared.f16 	{%r3011, %r3012, %r3013, %r3014, %r3015, %r3016, %r3017, %r3018}, [%r590], %r572;
	wmma.load.a.sync.aligned.row.m8n32k16.shared.f16 	{%r3019, %r3020, %r3021, %r3022, %r3023, %r3024, %r3025, %r3026}, [%r599], %r572;
	wmma.load.b.sync.aligned.row.m8n32k16.shared.f16 	{%r3027, %r3028, %r3029, %r3030, %r3031, %r3032, %r3033, %r3034}, [%r25], %r572;
	wmma.load.b.sync.aligned.row.m8n32k16.shared.f16 	{%r3035, %r3036, %r3037, %r3038, %r3039, %r3040, %r3041, %r3042}, [%r616], %r572;
	wmma.load.b.sync.aligned.row.m8n32k16.shared.f16 	{%r3043, %r3044, %r3045, %r3046, %r3047, %r3048, %r3049, %r3050}, [%r625], %r572;
	wmma.load.b.sync.aligned.row.m8n32k16.shared.f16 	{%r3051, %r3052, %r3053, %r3054, %r3055, %r3056, %r3057, %r3058}, [%r634], %r572;
	wmma.mma.sync.aligned.row.row.m8n32k16.f16.f16 {%r3059, %r3060, %r3061, %r3062}, {%r2995, %r2996, %r2997, %r2998, %r2999, %r3000, %r3001, %r3002}, {%r3027, %r3028, %r3029, %r3030, %r3031, %r3032, %r3033, %r3034}, {%r2991, %r2992, %r2993, %r2994};
	wmma.mma.sync.aligned.row.row.m8n32k16.f16.f16 {%r3063, %r3064, %r3065, %r3066}, {%r3003, %r3004, %r3005, %r3006, %r3007, %r3008, %r3009, %r3010}, {%r3035, %r3036, %r3037, %r3038, %r3039, %r3040, %r3041, %r3042}, {%r3059, %r3060, %r3061, %r3062};
	wmma.mma.sync.aligned.row.row.m8n32k16.f16.f16 {%r3067, %r3068, %r3069, %r3070}, {%r3011, %r3012, %r3013, %r3014, %r3015, %r3016, %r3017, %r3018}, {%r3043, %r3044, %r3045, %r3046, %r3047, %r3048, %r3049, %r3050}, {%r3063, %r3064, %r3065, %r3066};
	wmma.mma.sync.aligned.row.row.m8n32k16.f16.f16 {%r3071, %r3072, %r3073, %r3074}, {%r3019, %r3020, %r3021, %r3022, %r3023, %r3024, %r3025, %r3026}, {%r3051, %r3052, %r3053, %r3054, %r3055, %r3056, %r3057, %r3058}, {%r3067, %r3068, %r3069, %r3070};
	mul.wide.s32 	%rd350, %r3385, 2;
	add.s64 	%rd302, %rd16, %rd350;
	// begin inline asm
	cp.async.ca.shared.global [%r553], [%rd302], 16;

	// end inline asm
	add.s64 	%rd303, %rd302, %rd1;
	// begin inline asm
	cp.async.ca.shared.global [%r554], [%rd303], 16;

	// end inline asm
	add.s64 	%rd304, %rd303, %rd1;
	// begin inline asm
	cp.async.ca.shared.global [%r555], [%rd304], 16;

	// end inline asm
	add.s64 	%rd305, %rd304, %rd1;
	// begin inline asm
	cp.async.ca.shared.global [%r556], [%rd305], 16;

	// end inline asm
	add.s64 	%rd306, %rd305, %rd1;
	// begin inline asm
	cp.async.ca.shared.global [%r557], [%rd306], 16;

	// end inline asm
	add.s64 	%rd307, %rd306, %rd1;
	// begin inline asm
	cp.async.ca.shared.global [%r558], [%rd307], 16;

	// end inline asm
	add.s64 	%rd308, %rd307, %rd1;
	// begin inline asm
	cp.async.ca.shared.global [%r559], [%rd308], 16;

	// end inline asm
	add.s64 	%rd309, %rd308, %rd1;
	// begin inline asm
	cp.async.ca.shared.global [%r560], [%rd309], 16;

	// end inline asm
	// begin inline asm
	cp.async.commit_group;

	// end inline asm
	// begin inline asm
	cp.async.wait_group 0;

	// end inline asm
	bar.sync 	0;
	add.s32 	%r3394, %r3394, 2048;
	wmma.load.a.sync.aligned.row.m8n32k16.shared.f16 	{%r3075, %r3076, %r3077, %r3078, %r3079, %r3080, %r3081, %r3082}, [%r667], %r572;
	wmma.load.a.sync.aligned.row.m8n32k16.shared.f16 	{%r3083, %r3084, %r3085, %r3086, %r3087, %r3088, %r3089, %r3090}, [%r676], %r572;
	wmma.load.a.sync.aligned.row.m8n32k16.shared.f16 	{%r3091, %r3092, %r3093, %r3094, %r3095, %r3096, %r3097, %r3098}, [%r685], %r572;
	wmma.load.a.sync.aligned.row.m8n32k16.shared.f16 	{%r3099, %r3100, %r3101, %r3102, %r3103, %r3104, %r3105, %r3106}, [%r694], %r572;
	wmma.load.b.sync.aligned.row.m8n32k16.shared.f16 	{%r3107, %r3108, %r3109, %r3110, %r3111, %r3112, %r3113, %r3114}, [%r703], %r572;
	wmma.load.b.sync.aligned.row.m8n32k16.shared.f16 	{%r3115, %r3116, %r3117, %r3118, %r3119, %r3120, %r3121, %r3122}, [%r712], %r572;
	wmma.load.b.sync.aligned.row.m8n32k16.shared.f16 	{%r3123, %r3124, %r3125, %r3126, %r3127, %r3128, %r3129, %r3130}, [%r721], %r572;
	wmma.load.b.sync.aligned.row.m8n32k16.shared.f16 	{%r3131, %r3132, %r3133, %r3134, %r3135, %r3136, %r3137, %r3138}, [%r730], %r572;
	wmma.mma.sync.aligned.row.row.m8n32k16.f16.f16 {%r3139, %r3140, %r3141, %r3142}, {%r3075, %r3076, %r3077, %r3078, %r3079, %r3080, %r3081, %r3082}, {%r3107, %r3108, %r3109, %r3110, %r3111, %r3112, %r3113, %r3114}, {%r3071, %r3072, %r3073, %r3074};
	wmma.mma.sync.aligned.row.row.m8n32k16.f16.f16 {%r3143, %r3144, %r3145, %r3146}, {%r3083, %r3084, %r3085, %r3086, %r3087, %r3088, %r3089, %r3090}, {%r3115, %r3116, %r3117, %r3118, %r3119, %r3120, %r3121, %r3122}, {%r3139, %r3140, %r3141, %r3142};
	wmma.mma.sync.aligned.row.row.m8n32k16.f16.f16 {%r3147, %r3148, %r3149, %r3150}, {%r3091, %r3092, %r3093, %r3094, %r3095, %r3096, %r3097, %r3098}, {%r3123, %r3124, %r3125, %r3126, %r3127, %r3128, %r3129, %r3130}, {%r3143, %r3144, %r3145, %r3146};
	wmma.mma.sync.aligned.row.row.m8n32k16.f16.f16 {%r3416, %r3415, %r3414, %r3413}, {%r3099, %r3100, %r3101, %r3102, %r3103, %r3104, %r3105, %r3106}, {%r3131, %r3132, %r3133, %r3134, %r3135, %r3136, %r3137, %r3138}, {%r3147, %r3148, %r3149, %r3150};
	add.s64 	%rd311, %rd378, 2048;
	// begin inline asm
	cp.async.ca.shared.global [%r187], [%rd311], 16;

	// end inline asm
	// begin inline asm
	cp.async.ca.shared.global [%r21], [%rd311], 16;

	// end inline asm
	mul.wide.s32 	%rd351, %r3386, 2;
	add.s64 	%rd312, %rd16, %rd351;
	// begin inline asm
	cp.async.ca.shared.global [%r9], [%rd312], 16;

	// end inline asm
	add.s64 	%rd313, %rd312, %rd1;
	// begin inline asm
	cp.async.ca.shared.global [%r190], [%rd313], 16;

	// end inline asm
	add.s64 	%rd314, %rd313, %rd1;
	// begin inline asm
	cp.async.ca.shared.global [%r191], [%rd314], 16;

	// end inline asm
	add.s64 	%rd315, %rd314, %rd1;
	// begin inline asm
	cp.async.ca.shared.global [%r192], [%rd315], 16;

	// end inline asm
	add.s64 	%rd316, %rd315, %rd1;
	// begin inline asm
	cp.async.ca.shared.global [%r193], [%rd316], 16;

	// end inline asm
	add.s64 	%rd317, %rd316, %rd1;
	// begin inline asm
	cp.async.ca.shared.global [%r194], [%rd317], 16;

	// end inline asm
	add.s64 	%rd318, %rd317, %rd1;
	// begin inline asm
	cp.async.ca.shared.global [%r195], [%rd318], 16;

	// end inline asm
	add.s64 	%rd319, %rd318, %rd1;
	// begin inline asm
	cp.async.ca.shared.global [%r196], [%rd319], 16;

	// end inline asm
	// begin inline asm
	cp.async.commit_group;

	// end inline asm
	// begin inline asm
	cp.async.wait_group 0;

	// end inline asm
	bar.sync 	0;
	add.s32 	%r3389, %r3389, 32;
	add.s32 	%r3388, %r3388, 32;
	shl.b32 	%r3151, %r173, 11;
	add.s32 	%r3387, %r3387, %r3151;
	add.s32 	%r3386, %r3386, %r3151;
	add.s32 	%r3385, %r3385, %r3151;
	add.s32 	%r3384, %r3384, %r3151;
	add.s32 	%r3383, %r3383, %r3151;
	add.s32 	%r3382, %r3382, %r3151;
	add.s32 	%r3381, %r3381, %r3151;
	add.s32 	%r3380, %r3380, %r3151;
	add.s32 	%r3379, %r3379, %r3151;
	add.s32 	%r3378, %r3378, %r3151;
	add.s32 	%r3377, %r3377, %r3151;
	add.s32 	%r3376, %r3376, %r3151;
	add.s32 	%r3375, %r3375, %r3151;
	add.s32 	%r3374, %r3374, %r3151;
	add.s32 	%r3373, %r3373, %r3151;
	add.s32 	%r3372, %r3372, %r3151;
	add.s32 	%r3371, %r3371, %r3151;
	add.s32 	%r3370, %r3370, %r3151;
	add.s32 	%r3369, %r3369, %r3151;
	add.s32 	%r3368, %r3368, %r3151;
	add.s32 	%r3367, %r3367, %r3151;
	add.s32 	%r3366, %r3366, %r3151;
	add.s32 	%r3365, %r3365, %r3151;
	add.s32 	%r3364, %r3364, %r3151;
	add.s32 	%r3363, %r3363, %r3151;
	add.s32 	%r3362, %r3362, %r3151;
	add.s32 	%r3361, %r3361, %r3151;
	add.s32 	%r3360, %r3360, %r3151;
	add.s32 	%r3359, %r3359, %r3151;
	add.s32 	%r3358, %r3358, %r3151;
	add.s32 	%r3357, %r3357, %r3151;
	add.s32 	%r3356, %r3356, %r3151;
	add.s32 	%r3355, %r3355, %r3151;
	add.s64 	%rd378, %rd378, 4096;
	setp.ne.s32 	%p6, %r3389, 0;
	@%p6 bra 	$L__BB4_4;
	add.s32 	%r3412, %r3388, 1;
$L__BB4_6:
	setp.eq.s32 	%p7, %r24, 0;
	@%p7 bra 	$L__BB4_11;
	ld.param.u64 	%rd376, [_Z22eed_hgemm_m8n128k64_v4P6__halfS0_S0_iii_param_0];
	add.s64 	%rd5, %rd16, %rd1;
	shl.b32 	%r151, %r173, 6;
	add.s32 	%r3407, %r3387, %r151;
	mul.wide.s32 	%rd352, %r173, 4;
	add.s64 	%rd6, %rd16, %rd352;
	mul.wide.s32 	%rd353, %r173, 6;
	add.s64 	%rd7, %rd16, %rd353;
	mul.wide.s32 	%rd354, %r173, 8;
	add.s64 	%rd8, %rd16, %rd354;
	mul.wide.s32 	%rd355, %r173, 10;
	add.s64 	%rd9, %rd16, %rd355;
	mul.wide.s32 	%rd356, %r173, 12;
	add.s64 	%rd10, %rd16, %rd356;
	mul.wide.s32 	%rd357, %r173, 14;
	add.s64 	%rd11, %rd16, %rd357;
	mul.wide.u32 	%rd358, %r3394, 2;
	add.s64 	%rd359, %rd358, %rd376;
	add.s64 	%rd379, %rd359, 128;
	neg.s32 	%r3406, %r24;
$L__BB4_8:
	.pragma "nounroll";
	and.b32  	%r161, %r3412, 1;
	xor.b32  	%r3152, %r161, 1;
	shl.b32 	%r3153, %r3412, 6;
	not.b32 	%r3154, %r3153;
	and.b32  	%r3155, %r3154, 64;
	mad.lo.s32 	%r3156, %r3152, 1088, %r3155;
	shl.b32 	%r3157, %r3156, 1;
	mov.u32 	%r3158, smem;
	add.s32 	%r3159, %r3158, %r3157;
	mov.b32 	%r3160, 136;
	wmma.load.a.sync.aligned.row.m8n32k16.shared.f16 	{%r3161, %r3162, %r3163, %r3164, %r3165, %r3166, %r3167, %r3168}, [%r3159], %r3160;
	add.s32 	%r3169, %r3159, 32;
	wmma.load.a.sync.aligned.row.m8n32k16.shared.f16 	{%r3170, %r3171, %r3172, %r3173, %r3174, %r3175, %r3176, %r3177}, [%r3169], %r3160;
	add.s32 	%r3178, %r3159, 64;
	wmma.load.a.sync.aligned.row.m8n32k16.shared.f16 	{%r3179, %r3180, %r3181, %r3182, %r3183, %r3184, %r3185, %r3186}, [%r3178], %r3160;
	add.s32 	%r3187, %r3159, 96;
	wmma.load.a.sync.aligned.row.m8n32k16.shared.f16 	{%r3188, %r3189, %r3190, %r3191, %r3192, %r3193, %r3194, %r3195}, [%r3187], %r3160;
	mad.lo.s32 	%r3196, %r3152, 8704, %r4;
	shl.b32 	%r3197, %r3196, 1;
	add.s32 	%r3198, %r3158, %r3197;
	add.s32 	%r3199, %r3198, 4352;
	wmma.load.b.sync.aligned.row.m8n32k16.shared.f16 	{%r3200, %r3201, %r3202, %r3203, %r3204, %r3205, %r3206, %r3207}, [%r3199], %r3160;
	add.s32 	%r3208, %r3198, 8704;
	wmma.load.b.sync.aligned.row.m8n32k16.shared.f16 	{%r3209, %r3210, %r3211, %r3212, %r3213, %r3214, %r3215, %r3216}, [%r3208], %r3160;
	add.s32 	%r3217, %r3198, 13056;
	wmma.load.b.sync.aligned.row.m8n32k16.shared.f16 	{%r3218, %r3219, %r3220, %r3221, %r3222, %r3223, %r3224, %r3225}, [%r3217], %r3160;
	add.s32 	%r3226, %r3198, 17408;
	wmma.load.b.sync.aligned.row.m8n32k16.shared.f16 	{%r3227, %r3228, %r3229, %r3230, %r3231, %r3232, %r3233, %r3234}, [%r3226], %r3160;
	wmma.mma.sync.aligned.row.row.m8n32k16.f16.f16 {%r3235, %r3236, %r3237, %r3238}, {%r3161, %r3162, %r3163, %r3164, %r3165, %r3166, %r3167, %r3168}, {%r3200, %r3201, %r3202, %r3203, %r3204, %r3205, %r3206, %r3207}, {%r3416, %r3415, %r3414, %r3413};
	wmma.mma.sync.aligned.row.row.m8n32k16.f16.f16 {%r3239, %r3240, %r3241, %r3242}, {%r3170, %r3171, %r3172, %r3173, %r3174, %r3175, %r3176, %r3177}, {%r3209, %r3210, %r3211, %r3212, %r3213, %r3214, %r3215, %r3216}, {%r3235, %r3236, %r3237, %r3238};
	wmma.mma.sync.aligned.row.row.m8n32k16.f16.f16 {%r3243, %r3244, %r3245, %r3246}, {%r3179, %r3180, %r3181, %r3182, %r3183, %r3184, %r3185, %r3186}, {%r3218, %r3219, %r3220, %r3221, %r3222, %r3223, %r3224, %r3225}, {%r3239, %r3240, %r3241, %r3242};
	wmma.mma.sync.aligned.row.row.m8n32k16.f16.f16 {%r3416, %r3415, %r3414, %r3413}, {%r3188, %r3189, %r3190, %r3191, %r3192, %r3193, %r3194, %r3195}, {%r3227, %r3228, %r3229, %r3230, %r3231, %r3232, %r3233, %r3234}, {%r3243, %r3244, %r3245, %r3246};
	setp.eq.b32 	%p8, %r161, 1;
	@%p8 bra 	$L__BB4_10;
	// begin inline asm
	cp.async.ca.shared.global [%r187], [%rd379], 16;

	// end inline asm
	// begin inline asm
	cp.async.ca.shared.global [%r21], [%rd379], 16;

	// end inline asm
$L__BB4_10:
	mul.wide.s32 	%rd370, %r3407, 2;
	mad.lo.s32 	%r3249, %r161, 17408, %r9;
	add.s64 	%rd362, %rd16, %rd370;
	// begin inline asm
	cp.async.ca.shared.global [%r3249], [%rd362], 16;

	// end inline asm
	add.s32 	%r3250, %r3249, 272;
	add.s64 	%rd363, %rd5, %rd370;
	// begin inline asm
	cp.async.ca.shared.global [%r3250], [%rd363], 16;

	// end inline asm
	add.s32 	%r3251, %r3249, 544;
	add.s64 	%rd364, %rd6, %rd370;
	// begin inline asm
	cp.async.ca.shared.global [%r3251], [%rd364], 16;

	// end inline asm
	add.s32 	%r3252, %r3249, 816;
	add.s64 	%rd365, %rd7, %rd370;
	// begin inline asm
	cp.async.ca.shared.global [%r3252], [%rd365], 16;

	// end inline asm
	add.s32 	%r3253, %r3249, 1088;
	add.s64 	%rd366, %rd8, %rd370;
	// begin inline asm
	cp.async.ca.shared.global [%r3253], [%rd366], 16;

	// end inline asm
	add.s32 	%r3254, %r3249, 1360;
	add.s64 	%rd367, %rd9, %rd370;
	// begin inline asm
	cp.async.ca.shared.global [%r3254], [%rd367], 16;

	// end inline asm
	add.s32 	%r3255, %r3249, 1632;
	add.s64 	%rd368, %rd10, %rd370;
	// begin inline asm
	cp.async.ca.shared.global [%r3255], [%rd368], 16;

	// end inline asm
	add.s32 	%r3256, %r3249, 1904;
	add.s64 	%rd369, %rd11, %rd370;
	// begin inline asm
	cp.async.ca.shared.global [%r3256], [%rd369], 16;

	// end inline asm
	// begin inline asm
	cp.async.commit_group;

	// end inline asm
	// begin inline asm
	cp.async.wait_group 0;

	// end inline asm
	bar.sync 	0;
	add.s32 	%r3412, %r3412, 1;
	add.s32 	%r3407, %r3407, %r151;
	add.s64 	%rd379, %rd379, 128;
	add.s32 	%r3406, %r3406, 1;
	setp.ne.s32 	%p9, %r3406, 0;
	@%p9 bra 	$L__BB4_8;
$L__BB4_11:
	ld.param.u64 	%rd377, [_Z22eed_hgemm_m8n128k64_v4P6__halfS0_S0_iii_param_2];
	not.b32 	%r3257, %r22;
	and.b32  	%r3258, %r3257, 1;
	mov.u32 	%r3259, smem;
	mad.lo.s32 	%r3260, %r3258, 2176, %r3259;
	add.s32 	%r3261, %r3260, 128;
	mov.b32 	%r3262, 136;
	wmma.load.a.sync.aligned.row.m8n32k16.shared.f16 	{%r3263, %r3264, %r3265, %r3266, %r3267, %r3268, %r3269, %r3270}, [%r3261], %r3262;
	add.s32 	%r3271, %r3260, 160;
	wmma.load.a.sync.aligned.row.m8n32k16.shared.f16 	{%r3272, %r3273, %r3274, %r3275, %r3276, %r3277, %r3278, %r3279}, [%r3271], %r3262;
	add.s32 	%r3280, %r3260, 192;
	wmma.load.a.sync.aligned.row.m8n32k16.shared.f16 	{%r3281, %r3282, %r3283, %r3284, %r3285, %r3286, %r3287, %r3288}, [%r3280], %r3262;
	add.s32 	%r3289, %r3260, 224;
	wmma.load.a.sync.aligned.row.m8n32k16.shared.f16 	{%r3290, %r3291, %r3292, %r3293, %r3294, %r3295, %r3296, %r3297}, [%r3289], %r3262;
	mad.lo.s32 	%r3298, %r3258, 8704, %r4;
	shl.b32 	%r3299, %r3298, 1;
	add.s32 	%r3300, %r3259, %r3299;
	add.s32 	%r3301, %r3300, 4352;
	wmma.load.b.sync.aligned.row.m8n32k16.shared.f16 	{%r3302, %r3303, %r3304, %r3305, %r3306, %r3307, %r3308, %r3309}, [%r3301], %r3262;
	add.s32 	%r3310, %r3300, 8704;
	wmma.load.b.sync.aligned.row.m8n32k16.shared.f16 	{%r3311, %r3312, %r3313, %r3314, %r3315, %r3316, %r3317, %r3318}, [%r3310], %r3262;
	add.s32 	%r3319, %r3300, 13056;
	wmma.load.b.sync.aligned.row.m8n32k16.shared.f16 	{%r3320, %r3321, %r3322, %r3323, %r3324, %r3325, %r3326, %r3327}, [%r3319], %r3262;
	add.s32 	%r3328, %r3300, 17408;
	wmma.load.b.sync.aligned.row.m8n32k16.shared.f16 	{%r3329, %r3330, %r3331, %r3332, %r3333, %r3334, %r3335, %r3336}, [%r3328], %r3262;
	wmma.mma.sync.aligned.row.row.m8n32k16.f16.f16 {%r3337, %r3338, %r3339, %r3340}, {%r3263, %r3264, %r3265, %r3266, %r3267, %r3268, %r3269, %r3270}, {%r3302, %r3303, %r3304, %r3305, %r3306, %r3307, %r3308, %r3309}, {%r3416, %r3415, %r3414, %r3413};
	wmma.mma.sync.aligned.row.row.m8n32k16.f16.f16 {%r3341, %r3342, %r3343, %r3344}, {%r3272, %r3273, %r3274, %r3275, %r3276, %r3277, %r3278, %r3279}, {%r3311, %r3312, %r3313, %r3314, %r3315, %r3316, %r3317, %r3318}, {%r3337, %r3338, %r3339, %r3340};
	wmma.mma.sync.aligned.row.row.m8n32k16.f16.f16 {%r3345, %r3346, %r3347, %r3348}, {%r3281, %r3282, %r3283, %r3284, %r3285, %r3286, %r3287, %r3288}, {%r3320, %r3321, %r3322, %r3323, %r3324, %r3325, %r3326, %r3327}, {%r3341, %r3342, %r3343, %r3344};
	wmma.mma.sync.aligned.row.row.m8n32k16.f16.f16 {%r3349, %r3350, %r3351, %r3352}, {%r3290, %r3291, %r3292, %r3293, %r3294, %r3295, %r3296, %r3297}, {%r3329, %r3330, %r3331, %r3332, %r3333, %r3334, %r3335, %r3336}, {%r3345, %r3346, %r3347, %r3348};
	add.s32 	%r3353, %r18, %r4;
	mad.lo.s32 	%r3354, %r173, %r17, %r3353;
	cvta.to.global.u64 	%rd371, %rd377;
	mul.wide.s32 	%rd372, %r3354, 2;
	add.s64 	%rd373, %rd371, %rd372;
	wmma.store.d.sync.aligned.row.m8n32k16.global.f16 	[%rd373], {%r3349, %r3350, %r3351, %r3352}, %r173;
$L__BB4_12:
	ret;

}
	// .globl	_Z23eed_hgemm_m8n128k128_v5P6__halfS0_S0_iii
.visible .entry _Z23eed_hgemm_m8n128k128_v5P6__halfS0_S0_iii(
	.param .u64 .ptr .align 1 _Z23eed_hgemm_m8n128k128_v5P6__halfS0_S0_iii_param_0,
	.param .u64 .ptr .align 1 _Z23eed_hgemm_m8n128k128_v5P6__halfS0_S0_iii_param_1,
	.param .u64 .ptr .align 1 _Z23eed_hgemm_m8n128k128_v5P6__halfS0_S0_iii_param_2,
	.param .u32 _Z23eed_hgemm_m8n128k128_v5P6__halfS0_S0_iii_param_3,
	.param .u32 _Z23eed_hgemm_m8n128k128_v5P6__halfS0_S0_iii_param_4,
	.param .u32 _Z23eed_hgemm_m8n128k128_v5P6__halfS0_S0_iii_param_5
)
{
	.reg .pred 	%p<9>;
	.reg .b16 	%rs<2>;
	.reg .b32 	%r<6456>;
	.reg .b32 	%f<2>;
	.reg .b64 	%rd<656>;

	ld.param.u32 	%r160, [_Z23eed_hgemm_m8n128k128_v5P6__halfS0_S0_iii_param_3];
	ld.param.u32 	%r158, [_Z23eed_hgemm_m8n128k128_v5P6__halfS0_S0_iii_param_4];
	ld.param.u32 	%r159, [_Z23eed_hgemm_m8n128k128_v5P6__halfS0_S0_iii_param_5];
	mov.u32 	%r161, %ctaid.z;
	mov.u32 	%r162, %nctaid.x;
	mov.u32 	%r163, %ctaid.x;
	mad.lo.s32 	%r1, %r161, %r162, %r163;
	mov.u32 	%r2, %ctaid.y;
	mov.u32 	%r3, %tid.x;
	shr.s32 	%r164, %r158, 31;
	shr.u32 	%r165, %r164, 25;
	add.s32 	%r166, %r158, %r165;
	shr.s32 	%r167, %r166, 7;
	setp.ge.s32 	%p1, %r1, %r167;
	shr.s32 	%r168, %r160, 31;
	shr.u32 	%r169, %r168, 29;
	add.s32 	%r170, %r160, %r169;
	shr.s32 	%r171, %r170, 3;
	setp.ge.s32 	%p2, %r2, %r171;
	or.pred  	%p3, %p2, %p1;
	@%p3 bra 	$L__BB5_10;
	ld.param.u32 	%r6388, [_Z23eed_hgemm_m8n128k128_v5P6__halfS0_S0_iii_param_4];
	ld.param.u64 	%rd650, [_Z23eed_hgemm_m8n128k128_v5P6__halfS0_S0_iii_param_1];
	ld.param.u64 	%rd647, [_Z23eed_hgemm_m8n128k128_v5P6__halfS0_S0_iii_param_0];
	mov.f32 	%f1, 0f00000000;
	// begin inline asm
	{  cvt.rn.f16.f32 %rs1, %f1;}

	// end inline asm
	mov.b32 	%r6452, {%rs1, %rs1};
	shr.u32 	%r189, %r3, 4;
	shl.b32 	%r190, %r3, 3;
	and.b32  	%r5, %r190, 120;
	and.b32  	%r6, %r3, 1008;
	mad.lo.s32 	%r191, %r189, 136, %r5;
	shl.b32 	%r192, %r191, 1;
	mov.u32 	%r193, smem;
	add.s32 	%r172, %r192, %r193;
	mul.lo.s32 	%r194, %r6, 136;
	or.b32  	%r195, %r194, %r5;
	shl.b32 	%r196, %r195, 1;
	add.s32 	%r197, %r193, %r196;
	add.s32 	%r173, %r197, 4352;
	add.s32 	%r174, %r197, 4624;
	add.s32 	%r175, %r197, 4896;
	add.s32 	%r176, %r197, 5168;
	add.s32 	%r177, %r197, 5440;
	add.s32 	%r178, %r197, 5712;
	add.s32 	%r179, %r197, 5984;
	add.s32 	%r180, %r197, 6256;
	add.s32 	%r181, %r197, 6528;
	add.s32 	%r182, %r197, 6800;
	add.s32 	%r183, %r197, 7072;
	add.s32 	%r184, %r197, 7344;
	add.s32 	%r185, %r197, 7616;
	add.s32 	%r186, %r197, 7888;
	add.s32 	%r187, %r197, 8160;
	add.s32 	%r188, %r197, 8432;
	shl.b32 	%r198, %r2, 3;
	add.s32 	%r199, %r198, %r189;
	shl.b32 	%r7, %r1, 7;
	or.b32  	%r200, %r7, %r5;
	mad.lo.s32 	%r6433, %r159, %r199, %r5;
	mad.lo.s32 	%r6426, %r6388, %r6, %r200;
	mul.wide.s32 	%rd27, %r6433, 2;
	add.s64 	%rd10, %rd647, %rd27;
	// begin inline asm
	cp.async.ca.shared.global [%r172], [%rd10], 16;

	// end inline asm
	mul.wide.s32 	%rd28, %r6426, 2;
	add.s64 	%rd11, %rd650, %rd28;
	// begin inline asm
	cp.async.ca.shared.global [%r173], [%rd11], 16;

	// end inline asm
	mul.wide.s32 	%rd29, %r6388, 2;
	add.s64 	%rd12, %rd11, %rd29;
	// begin inline asm
	cp.async.ca.shared.global [%r174], [%rd12], 16;

	// end inline asm
	add.s64 	%rd13, %rd12, %rd29;
	// begin inline asm
	cp.async.ca.shared.global [%r175], [%rd13], 16;

	// end inline asm
	add.s64 	%rd14, %rd13, %rd29;
	// begin inline asm
	cp.async.ca.shared.global [%r176], [%rd14], 16;

	// end inline asm
	add.s64 	%rd15, %rd14, %rd29;
	// begin inline asm
	cp.async.ca.shared.global [%r177], [%rd15], 16;

	// end inline asm
	add.s64 	%rd16, %rd15, %rd29;
	// begin inline asm
	cp.async.ca.shared.global [%r178], [%rd16], 16;

	// end inline asm
	add.s64 	%rd17, %rd16, %rd29;
	// begin inline asm
	cp.async.ca.shared.global [%r179], [%rd17], 16;

	// end inline asm
	add.s64 	%rd18, %rd17, %rd29;
	// begin inline asm
	cp.async.ca.shared.global [%r180], [%rd18], 16;

	// end inline asm
	add.s64 	%rd19, %rd18, %rd29;
	// begin inline asm
	cp.async.ca.shared.global [%r181], [%rd19], 16;

	// end inline asm
	add.s64 	%rd20, %rd19, %rd29;
	// begin inline asm
	cp.async.ca.shared.global [%r182], [%rd20], 16;

	// end inline asm
	add.s64 	%rd21, %rd20, %rd29;
	// begin inline asm
	cp.async.ca.shared.global [%r183], [%rd21], 16;

	// end inline asm
	add.s64 	%rd22, %rd21, %rd29;
	// begin inline asm
	cp.async.ca.shared.global [%r184], [%rd22], 16;

	// end inline asm
	add.s64 	%rd23, %rd22, %rd29;
	// begin inline asm
	cp.async.ca.shared.global [%r185], [%rd23], 16;

	// end inline asm
	add.s64 	%rd24, %rd23, %rd29;
	// begin inline asm
	cp.async.ca.shared.global [%r186], [%rd24], 16;

	// end inline asm
	add.s64 	%rd25, %rd24, %rd29;
	// begin inline asm
	cp.async.ca.shared.global [%r187], [%rd25], 16;

	// end inline asm
	add.s64 	%rd26, %rd25, %rd29;
	// begin inline asm
	cp.async.ca.shared.global [%r188], [%rd26], 16;

	// end inline asm
	// begin inline asm
	cp.async.commit_group;

	// end inline asm
	// begin inline asm
	cp.async.wait_group 0;

	// end inline asm
	bar.sync 	0;
	shr.s32 	%r201, %r159, 31;
	shr.u32 	%r202, %r201, 25;
	add.s32 	%r203, %r159, %r202;
	shr.s32 	%r10, %r203, 7;
	setp.lt.s32 	%p4, %r159, 256;
	mov.u32 	%r6453, %r6452;
	mov.u32 	%r6454, %r6452;
	mov.u32 	%r6455, %r6452;
	@%p4 bra 	$L__BB5_9;
	max.s32 	%r206, %r10, 2;
	add.s32 	%r11, %r206, -1;
	and.b32  	%r12, %r11, 31;
	setp.lt.u32 	%p5, %r159, 4224;
	mov.b32 	%r6451, 1;
	mov.u32 	%r6453, %r6452;
	mov.u32 	%r6454, %r6452;
	mov.u32 	%r6455, %r6452;
	@%p5 bra 	$L__BB5_6;
	ld.param.u32 	%r6389, [_Z23eed_hgemm_m8n128k128_v5P6__halfS0_S0_iii_param_4];
	ld.param.u64 	%rd648, [_Z23eed_hgemm_m8n128k128_v5P6__halfS0_S0_iii_param_0];
	and.b32  	%r208, %r11, -32;
	neg.s32 	%r6428, %r208;
	or.b32  	%r209, %r6, 4096;
	mad.lo.s32 	%r210, %r6389, %r209, %r7;
	add.s32 	%r6425, %r210, %r5;
	add.s32 	%r211, %r6, 3968;
	mad.lo.s32 	%r212, %r6389, %r211, %r7;
	add.s32 	%r6424, %r212, %r5;
	add.s32 	%r213, %r6, 3840;
	mad.lo.s32 	%r214, %r6389, %r213, %r7;
	add.s32 	%r6423, %r214, %r5;
	add.s32 	%r215, %r6, 3712;
	mad.lo.s32 	%r216, %r6389, %r215, %r7;
	add.s32 	%r6422, %r216, %r5;
	add.s32 	%r217, %r6, 3584;
	mad.lo.s32 	%r218, %r6389, %r217, %r7;
	add.s32 	%r6421, %r218, %r5;
	add.s32 	%r219, %r6, 3456;
	mad.lo.s32 	%r220, %r6389, %r219, %r7;
	add.s32 	%r6420, %r220, %r5;
	add.s32 	%r221, %r6, 3328;
	mad.lo.s32 	%r222, %r6389, %r221, %r7;
	add.s32 	%r6419, %r222, %r5;
	add.s32 	%r223, %r6, 3200;
	mad.lo.s32 	%r224, %r6389, %r223, %r7;
	add.s32 	%r6418, %r224, %r5;
	or.b32  	%r225, %r6, 3072;
	mad.lo.s32 	%r226, %r6389, %r225, %r7;
	add.s32 	%r6417, %r226, %r5;
	add.s32 	%r227, %r6, 2944;
	mad.lo.s32 	%r228, %r6389, %r227, %r7;
	add.s32 	%r6416, %r228, %r5;
	add.s32 	%r229, %r6, 2816;
	mad.lo.s32 	%r230, %r6389, %r229, %r7;
	add.s32 	%r6415, %r230, %r5;
	add.s32 	%r231, %r6, 2688;
	mad.lo.s32 	%r232, %r6389, %r231, %r7;
	add.s32 	%r6414, %r232, %r5;
	add.s32 	%r233, %r6, 2560;
	mad.lo.s32 	%r234, %r6389, %r233, %r7;
	add.s32 	%r6413, %r234, %r5;
	add.s32 	%r235, %r6, 2432;
	mad.lo.s32 	%r236, %r6389, %r235, %r7;
	add.s32 	%r6412, %r236, %r5;
	add.s32 	%r237, %r6, 2304;
	mad.lo.s32 	%r238, %r6389, %r237, %r7;
	add.s32 	%r6411, %r238, %r5;
	add.s32 	%r239, %r6, 2176;
	mad.lo.s32 	%r240, %r6389, %r239, %r7;
	add.s32 	%r6410, %r240, %r5;
	or.b32  	%r241, %r6, 2048;
	mad.lo.s32 	%r242, %r6389, %r241, %r7;
	add.s32 	%r6409, %r242, %r5;
	add.s32 	%r243, %r6, 1920;
	mad.lo.s32 	%r244, %r6389, %r243, %r7;
	add.s32 	%r6408, %r244, %r5;
	add.s32 	%r245, %r6, 1792;
	mad.lo.s32 	%r246, %r6389, %r245, %r7;
	add.s32 	%r6407, %r246, %r5;
	add.s32 	%r247, %r6, 1664;
	mad.lo.s32 	%r248, %r6389, %r247, %r7;
	add.s32 	%r6406, %r248, %r5;
	add.s32 	%r249, %r6, 1536;
	mad.lo.s32 	%r250, %r6389, %r249, %r7;
	add.s32 	%r6405, %r250, %r5;
	add.s32 	%r251, %r6, 1408;
	mad.lo.s32 	%r252, %r6389, %r251, %r7;
	add.s32 	%r6404, %r252, %r5;
	add.s32 	%r253, %r6, 1280;
	mad.lo.s32 	%r254, %r6389, %r253, %r7;
	add.s32 	%r6403, %r254, %r5;
	add.s32 	%r255, %r6, 1152;
	mad.lo.s32 	%r256, %r6389, %r255, %r7;
	add.s32 	%r6402, %r256, %r5;
	or.b32  	%r257, %r6, 1024;
	mad.lo.s32 	%r258, %r6389, %r257, %r7;
	add.s32 	%r6401, %r258, %r5;
	add.s32 	%r259, %r6, 896;
	mad.lo.s32 	%r260, %r6389, %r259, %r7;
	add.s32 	%r6400, %r260, %r5;
	add.s32 	%r261, %r6, 768;
	mad.lo.s32 	%r262, %r6389, %r261, %r7;
	add.s32 	%r6399, %r262, %r5;
	add.s32 	%r263, %r6, 640;
	mad.lo.s32 	%r264, %r6389, %r263, %r7;
	add.s32 	%r6398, %r264, %r5;
	add.s32 	%r265, %r6, 512;
	mad.lo.s32 	%r266, %r6389, %r265, %r7;
	add.s32 	%r6397, %r266, %r5;
	add.s32 	%r267, %r6, 384;
	mad.lo.s32 	%r268, %r6389, %r267, %r7;
	add.s32 	%r6396, %r268, %r5;
	add.s32 	%r269, %r6, 256;
	mad.lo.s32 	%r270, %r6389, %r269, %r7;
	add.s32 	%r6395, %r270, %r5;
	add.s32 	%r271, %r6, 128;
	mad.lo.s32 	%r272, %r6389, %r271, %r7;
	add.s32 	%r6394, %r272, %r5;
	mul.wide.u32 	%rd30, %r6433, 2;
	add.s64 	%rd31, %rd30, %rd648;
	add.s64 	%rd654, %rd31, 4096;
	mov.b32 	%r6427, 0;
	mov.u32 	%r6453, %r6452;
	mov.u32 	%r6454, %r6452;
	mov.u32 	%r6455, %r6452;
$L__BB5_4:
	.pragma "nounroll";
	ld.param.u32 	%r6390, [_Z23eed_hgemm_m8n128k128_v5P6__halfS0_S0_iii_param_4];
	ld.param.u64 	%rd651, [_Z23eed_hgemm_m8n128k128_v5P6__halfS0_S0_iii_param_1];
	mov.u32 	%r817, smem;
	mov.b32 	%r818, 136;
	wmma.load.a.sync.aligned.row.m8n32k16.shared.f16 	{%r819, %r820, %r821, %r822, %r823, %r824, %r825, %r826}, [%r817], %r818;
	add.s32 	%r827, %r817, 32;
	wmma.load.a.sync.aligned.row.m8n32k16.shared.f16 	{%r828, %r829, %r830, %r831, %r832, %r833, %r834, %r835}, [%r827], %r818;
	add.s32 	%r836, %r817, 64;
	wmma.load.a.sync.aligned.row.m8n32k16.shared.f16 	{%r837, %r838, %r839, %r840, %r841, %r842, %r843, %r844}, [%r836], %r818;
	add.s32 	%r845, %r817, 96;
	wmma.load.a.sync.aligned.row.m8n32k16.shared.f16 	{%r846, %r847, %r848, %r849, %r850, %r851, %r852, %r853}, [%r845], %r818;
	add.s32 	%r854, %r817, 128;
	wmma.load.a.sync.aligned.row.m8n32k16.shared.f16 	{%r855, %r856, %r857, %r858, %r859, %r860, %r861, %r862}, [%r854], %r818;
	add.s32 	%r863, %r817, 160;
	wmma.load.a.sync.aligned.row.m8n32k16.shared.f16 	{%r864, %r865, %r866, %r867, %r868, %r869, %r870, %r871}, [%r863], %r818;
	add.s32 	%r872, %r817, 192;
	wmma.load.a.sync.aligned.row.m8n32k16.shared.f16 	{%r873, %r874, %r875, %r876, %r877, %r878, %r879, %r880}, [%r872], %r818;
	add.s32 	%r881, %r817, 224;
	wmma.load.a.sync.aligned.row.m8n32k16.shared.f16 	{%r882, %r883, %r884, %r885, %r886, %r887, %r888, %r889}, [%r881], %r818;
	mov.u32 	%r890, %tid.x;
	add.s32 	%r891, %r817, 4352;
	shl.b32 	%r892, %r890, 1;
	and.b32  	%r893, %r892, 1984;
	add.s32 	%r894, %r891, %r893;
	wmma.load.b.sync.aligned.row.m8n32k16.shared.f16 	{%r895, %r896, %r897, %r898, %r899, %r900, %r901, %r902}, [%r894], %r818;
	add.s32 	%r903, %r894, 4352;
	wmma.load.b.sync.aligned.row.m8n32k16.shared.f16 	{%r904, %r905, %r906, %r907, %r908, %r909, %r910, %r911}, [%r903], %r818;
	add.s32 	%r912, %r894, 8704;
	wmma.load.b.sync.aligned.row.m8n32k16.shared.f16 	{%r913, %r914, %r915, %r916, %r917, %r918, %r919, %r920}, [%r912], %r818;
	add.s32 	%r921, %r894, 13056;
	wmma.load.b.sync.aligned.row.m8n32k16.shared.f16 	{%r922, %r923, %r924, %r925, %r926, %r927, %r928, %r929}, [%r921], %r818;
	add.s32 	%r930, %r894, 17408;
	wmma.load.b.sync.aligned.row.m8n32k16.shared.f16 	{%r931, %r932, %r933, %r934, %r935, %r936, %r937, %r938}, [%r930], %r818;
	add.s32 	%r939, %r894, 21760;
	wmma.load.b.sync.aligned.row.m8n32k16.shared.f16 	{%r940, %r941, %r942, %r943, %r944, %r945, %r946, %r947}, [%r939], %r818;
	add.s32 	%r948, %r894, 26112;
	wmma.load.b.sync.aligned.row.m8n32k16.shared.f16 	{%r949, %r950, %r951, %r952, %r953, %r954, %r955, %r956}, [%r948], %r818;
	add.s32 	%r957, %r894, 30464;
	wmma.load.b.sync.aligned.row.m8n32k16.shared.f16 	{%r958, %r959, %r960, %r961, %r962, %r963, %r964, %r965}, [%r957], %r818;
	wmma.mma.sync.aligned.row.row.m8n32k16.f16.f16 {%r966, %r967, %r968, %r969}, {%r819, %r820, %r821, %r822, %r823, %r824, %r825, %r826}, {%r895, %r896, %r897, %r898, %r899, %r900, %r901, %r902}, {%r6455, %r6454, %r6453, %r6452};
	wmma.mma.sync.aligned.row.row.m8n32k16.f16.f16 {%r970, %r971, %r972, %r973}, {%r828, %r829, %r830, %r831, %r832, %r833, %r834, %r835}, {%r904, %r905, %r906, %r907, %r908, %r909, %r910, %r911}, {%r966, %r967, %r968, %r969};
	wmma.mma.sync.aligned.row.row.m8n32k16.f16.f16 {%r974, %r975, %r976, %r977}, {%r837, %r838, %r839, %r840, %r841, %r842, %r843, %r844}, {%r913, %r914, %r915, %r916, %r917, %r918, %r919, %r920}, {%r970, %r971, %r972, %r973};
	wmma.mma.sync.aligned.row.row.m8n32k16.f16.f16 {%r978, %r979, %r980, %r981}, {%r846, %r847, %r848, %r849, %r850, %r851, %r852, %r853}, {%r922, %r923, %r924, %r925, %r926, %r927, %r928, %r929}, {%r974, %r975, %r976, %r977};
	wmma.mma.sync.aligned.row.row.m8n32k16.f16.f16 {%r982, %r983, %r984, %r985}, {%r855, %r856, %r857, %r858, %r859, %r860, %r861, %r862}, {%r931, %r932, %r933, %r934, %r935, %r936, %r937, %r938}, {%r978, %r979, %r980, %r981};
	wmma.mma.sync.aligned.row.row.m8n32k16.f16.f16 {%r986, %r987, %r988, %r989}, {%r864, %r865, %r866, %r867, %r868, %r869, %r870, %r871}, {%r940, %r941, %r942, %r943, %r944, %r945, %r946, %r947}, {%r982, %r983, %r984, %r985};
	wmma.mma.sync.aligned.row.row.m8n32k16.f16.f16 {%r990, %r991, %r992, %r993}, {%r873, %r874, %r875, %r876, %r877, %r878, %r879, %r880}, {%r949, %r950, %r951, %r952, %r953, %r954, %r955, %r956}, {%r986, %r987, %r988, %r989};
	wmma.mma.sync.aligned.row.row.m8n32k16.f16.f16 {%r994, %r995, %r996, %r997}, {%r882, %r883, %r884, %r885, %r886, %r887, %r888, %r889}, {%r958, %r959, %r960, %r961, %r962, %r963, %r964, %r965}, {%r990, %r991, %r992, %r993};
	add.s64 	%rd32, %rd654, -3840;
	shr.u32 	%r998, %r890, 4;
	shl.b32 	%r999, %r890, 3;
	and.b32  	%r1000, %r999, 120;
	mad.lo.s32 	%r1001, %r998, 136, %r1000;
	shl.b32 	%r1002, %r1001, 1;
	add.s32 	%r1003, %r817, 2176;
	add.s32 	%r783, %r1002, %r1003;
	// begin inline asm
	cp.async.ca.shared.global [%r783], [%rd32], 16;

	// end inline asm
	mul.wide.s32 	%rd576, %r6394, 2;
	add.s64 	%rd33, %rd651, %rd576;
	and.b32  	%r1004, %r890, 1008;
	mul.lo.s32 	%r1005, %r1004, 136;
	or.b32  	%r1006, %r1005, %r1000;
	shl.b32 	%r1007, %r1006, 1;
	add.s32 	%r801, %r1007, %r891;
	add.s32 	%r274, %r801, 34816;
	// begin inline asm
	cp.async.ca.shared.global [%r274], [%rd33], 16;

	// end inline asm
	mul.wide.s32 	%rd577, %r6390, 2;
	add.s64 	%rd34, %rd33, %rd577;
	add.s32 	%r275, %r801, 35088;
	// begin inline asm
	cp.async.ca.shared.global [%r275], [%rd34], 16;

	// end inline asm
	add.s64 	%rd35, %rd34, %rd577;
	add.s32 	%r276, %r801, 35360;
	// begin inline asm
	cp.async.ca.shared.global [%r276], [%rd35], 16;

	// end inline asm
	add.s64 	%rd36, %rd35, %rd577;
	add.s32 	%r277, %r801, 35632;
	// begin inline asm
	cp.async.ca.shared.global [%r277], [%rd36], 16;

	// end inline asm
	add.s64 	%rd37, %rd36, %rd577;
	add.s32 	%r278, %r801, 35904;
	// begin inline asm
	cp.async.ca.shared.global [%r278], [%rd37], 16;

	// end inline asm
	add.s64 	%rd38, %rd37, %rd577;
	add.s32 	%r279, %r801, 36176;
	// begin inline asm
	cp.async.ca.shared.global [%r279], [%rd38], 16;

	// end inline asm
	add.s64 	%rd39, %rd38, %rd577;
	add.s32 	%r280, %r801, 36448;
	// begin inline asm
	cp.async.ca.shared.global [%r280], [%rd39], 16;

	// end inline asm
	add.s64 	%rd40, %rd39, %rd577;
	add.s32 	%r281, %r801, 36720;
	// begin inline asm
	cp.async.ca.shared.global [%r281], [%rd40], 16;

	// end inline asm
	add.s64 	%rd41, %rd40, %rd577;
	add.s32 	%r282, %r801, 36992;
	// begin inline asm
	cp.async.ca.shared.global [%r282], [%rd41], 16;

	// end inline asm
	add.s64 	%rd42, %rd41, %rd577;
	add.s32 	%r283, %r801, 37264;
	// begin inline asm
	cp.async.ca.shared.global [%r283], [%rd42], 16;

	// end inline asm
	add.s64 	%rd43, %rd42, %rd577;
	add.s32 	%r284, %r801, 37536;
	// begin inline asm
	cp.async.ca.shared.global [%r284], [%rd43], 16;

	// end inline asm
	add.s64 	%rd44, %rd43, %rd577;
	add.s32 	%r285, %r801, 37808;
	// begin inline asm
	cp.async.ca.shared.global [%r285], [%rd44], 16;

	// end inline asm
	add.s64 	%rd45, %rd44, %rd577;
	add.s32 	%r286, %r801, 38080;
	// begin inline asm
	cp.async.ca.shared.global [%r286], [%rd45], 16;

	// end inline asm
	add.s64 	%rd46, %rd45, %rd577;
	add.s32 	%r287, %r801, 38352;
	// begin inline asm
	cp.async.ca.shared.global [%r287], [%rd46], 16;

	// end inline asm
	add.s64 	%rd47, %rd46, %rd577;
	add.s32 	%r288, %r801, 38624;
	// begin inline asm
	cp.async.ca.shared.global [%r288], [%rd47], 16;

	// end inline asm
	add.s64 	%rd48, %rd47, %rd577;
	add.s32 	%r289, %r801, 38896;
	// begin inline asm
	cp.async.ca.shared.global [%r289], [%rd48], 16;

	// end inline asm
	// begin inline asm
	cp.async.commit_group;

	// end inline asm
	// begin inline asm
	cp.async.wait_group 0;

	// end inline asm
	bar.sync 	0;
	wmma.load.a.sync.aligned.row.m8n32k16.shared.f16 	{%r1008, %r1009, %r1010, %r1011, %r1012, %r1013, %r1014, %r1015}, [%r1003], %r818;
	add.s32 	%r1016, %r817, 2208;
	wmma.load.a.sync.aligned.row.m8n32k16.shared.f16 	{%r1017, %r1018, %r1019, %r1020, %r1021, %r1022, %r1023, %r1024}, [%r1016], %r818;
	add.s32 	%r1025, %r817, 2240;
	wmma.load.a.sync.aligned.row.m8n32k16.shared.f16 	{%r1026, %r1027, %r1028, %r1029, %r1030, %r1031, %r1032, %r1033}, [%r1025], %r818;
	add.s32 	%r1034, %r817, 2272;
	wmma.load.a.sync.aligned.row.m8n32k16.shared.f16 	{%r1035, %r1036, %r1037, %r1038, %r1039, %r1040, %r1041, %r1042}, [%r1034], %r818;
	add.s32 	%r1043, %r817, 2304;
	wmma.load.a.sync.aligned.row.m8n32k16.shared.f16 	{%r1044, %r1045, %r1046, %r1047, %r1048, %r1049, %r1050, %r1051}, [%r1043], %r818;
	add.s32 	%r1052, %r817, 2336;
	wmma.load.a.sync.aligned.row.m8n32k16.shared.f16 	{%r1053, %r1054, %r1055, %r1056, %r1057, %r1058, %r1059, %r1060}, [%r1052], %r818;
	add.s32 	%r1061, %r817, 2368;
	wmma.load.a.sync.aligned.row.m8n32k16.shared.f16 	{%r1062, %r1063, %r1064, %r1065, %r1066, %r1067, %r1068, %r1069}, [%r1061], %r818;
	add.s32 	%r1070, %r817, 2400;
	wmma.load.a.sync.aligned.row.m8n32k16.shared.f16 	{%r1071, %r1072, %r1073, %r1074, %r1075, %r1076, %r1077, %r1078}, [%r1070], %r818;
	add.s32 	%r1079, %r894, 34816;
	wmma.load.b.sync.aligned.row.m8n32k16.shared.f16 	{%r1080, %r1081, %r1082, %r1083, %r1084, %r1085, %r1086, %r1087}, [%r1079], %r818;
	add.s32 	%r1088, %r894, 39168;
	wmma.load.b.sync.aligned.row.m8n32k16.shared.f16 	{%r1089, %r1090, %r1091, %r1092, %r1093, %r1094, %r1095, %r1096}, [%r1088], %r818;
	add.s32 	%r1097, %r894, 43520;
	wmma.load.b.sync.aligned.row.m8n32k16.shared.f16 	{%r1098, %r1099, %r1100, %r1101, %r1102, %r1103, %r1104, %r1105}, [%r1097], %r818;
	add.s32 	%r1106, %r894, 47872;
	wmma.load.b.sync.aligned.row.m8n32k16.shared.f16 	{%r1107, %r1108, %r1109, %r1110, %r1111, %r1112, %r1113, %r1114}, [%r1106], %r818;
	add.s32 	%r1115, %r894, 52224;
	wmma.load.b.sync.aligned.row.m8n32k16.shared.f16 	{%r1116, %r1117, %r1118, %r1119, %r1120, %r1121, %r1122, %r1123}, [%r1115], %r818;
	add.s32 	%r1124, %r894, 56576;
	wmma.load.b.sync.aligned.row.m8n32k16.shared.f16 	{%r1125, %r1126, %r1127, %r1128, %r1129, %r1130, %r1131, %r1132}, [%r1124], %r818;
	add.s32 	%r1133, %r894, 60928;
	wmma.load.b.sync.aligned.row.m8n32k16.shared.f16 	{%r1134, %r1135, %r1136, %r1137, %r1138, %r1139, %r1140, %r1141}, [%r1133], %r818;
	add.s32 	%r1142, %r894, 65280;
	wmma.load.b.sync.aligned.row.m8n32k16.shared.f16 	{%r1143, %r1144, %r1145, %r1146, %r1147, %r1148, %r1149, %r1150}, [%r1142], %r818;
	wmma.mma.sync.aligned.row.row.m8n32k16.f16.f16 {%r1151, %r1152, %r1153, %r1154}, {%r1008, %r1009, %r1010, %r1011, %r1012, %r1013, %r1014, %r1015}, {%r1080, %r1081, %r1082, %r1083, %r1084, %r1085, %r1086, %r1087}, {%r994, %r995, %r996, %r997};
	wmma.mma.sync.aligned.row.row.m8n32k16.f16.f16 {%r1155, %r1156, %r1157, %r1158}, {%r1017, %r1018, %r1019, %r1020, %r1021, %r1022, %r1023, %r1024}, {%r1089, %r1090, %r1091, %r1092, %r1093, %r1094, %r1095, %r1096}, {%r1151, %r1152, %r1153, %r1154};
	wmma.mma.sync.aligned.row.row.m8n32k16.f16.f16 {%r1159, %r1160, %r1161, %r1162}, {%r1026, %r1027, %r1028, %r1029, %r1030, %r1031, %r1032, %r1033}, {%r1098, %r1099, %r1100, %r1101, %r1102, %r1103, %r1104, %r1105}, {%r1155, %r1156, %r1157, %r1158};
	wmma.mma.sync.aligned.row.row.m8n32k16.f16.f16 {%r1163, %r1164, %r1165, %r1166}, {%r1035, %r1036, %r1037, %r1038, %r1039, %r1040, %r1041, %r1042}, {%r1107, %r1108, %r1109, %r1110, %r1111, %r1112, %r1113, %r1114}, {%r1159, %r1160, %r1161, %r1162};
	wmma.mma.sync.aligned.row.row.m8n32k16.f16.f16 {%r1167, %r1168, %r1169, %r1170}, {%r1044, %r1045, %r1046, %r1047, %r1048, %r1049, %r1050, %r1051}, {%r1116, %r1117, %r1118, %r1119, %r1120, %r1121, %r1122, %r1123}, {%r1163, %r1164, %r1165, %r1166};
	wmma.mma.sync.aligned.row.row.m8n32k16.f16.f16 {%r1171, %r1172, %r1173, %r1174}, {%r1053, %r1054, %r1055, %r1056, %r1057, %r1058, %r1059, %r1060}, {%r1125, %r1126, %r1127, %r1128, %r1129, %r1130, %r1131, %r1132}, {%r1167, %r1168, %r1169, %r1170};
	wmma.mma.sync.aligned.row.row.m8n32k16.f16.f16 {%r1175, %r1176, %r1177, %r1178}, {%r1062, %r1063, %r1064, %r1065, %r1066, %r1067, %r1068, %r1069}, {%r1134, %r1135, %r1136, %r1137, %r1138, %r1139, %r1140, %r1141}, {%r1171, %r1172, %r1173, %r1174};
	wmma.mma.sync.aligned.row.row.m8n32k16.f16.f16 {%r1179, %r1180, %r1181, %r1182}, {%r1071, %r1072, %r1073, %r1074, %r1075, %r1076, %r1077, %r1078}, {%r1143, %r1144, %r1145, %r1146, %r1147, %r1148, %r1149, %r1150}, {%r1175, %r1176, %r1177, %r1178};
	add.s64 	%rd49, %rd654, -3584;
	add.s32 	%r800, %r1002, %r817;
	// begin inline asm
	cp.async.ca.shared.global [%r800], [%rd49], 16;

	// end inline asm
	mul.wide.s32 	%rd578, %r6395, 2;
	add.s64 	%rd50, %rd651, %rd578;
	// begin inline asm
	cp.async.ca.shared.global [%r801], [%rd50], 16;

	// end inline asm
	add.s64 	%rd51, %rd50, %rd577;
	add.s32 	%r292, %r801, 272;
	// begin inline asm
	cp.async.ca.shared.global [%r292], [%rd51], 16;

	// end inline asm
	add.s64 	%rd52, %rd51, %rd577;
	add.s32 	%r293, %r801, 544;
	// begin inline asm
	cp.async.ca.shared.global [%r293], [%rd52], 16;

	// end inline asm
	add.s64 	%rd53, %rd52, %rd577;
	add.s32 	%r294, %r801, 816;
	// begin inline asm
	cp.async.ca.shared.global [%r294], [%rd53], 16;

	// end inline asm
	add.s64 	%rd54, %rd53, %rd577;
	add.s32 	%r295, %r801, 1088;
	// begin inline asm
	cp.async.ca.shared.global [%r295], [%rd54], 16;

	// end inline asm
	add.s64 	%rd55, %rd54, %rd577;
	add.s32 	%r296, %r801, 1360;
	// begin inline asm
	cp.async.ca.shared.global [%r296], [%rd55], 16;

	// end inline asm
	add.s64 	%rd56, %rd55, %rd577;
	add.s32 	%r297, %r801, 1632;
	// begin inline asm
	cp.async.ca.shared.global [%r297], [%rd56], 16;

	// end inline asm
	add.s64 	%rd57, %rd56, %rd577;
	add.s32 	%r298, %r801, 1904;
	// begin inline asm
	cp.async.ca.shared.global [%r298], [%rd57], 16;

	// end inline asm
	add.s64 	%rd58, %rd57, %rd577;
	add.s32 	%r299, %r801, 2176;
	// begin inline asm
	cp.async.ca.shared.global [%r299], [%rd58], 16;

	// end inline asm
	add.s64 	%rd59, %rd58, %rd577;
	add.s32 	%r300, %r801, 2448;
	// begin inline asm
	cp.async.ca.shared.global [%r300], [%rd59], 16;

	// end inline asm
	add.s64 	%rd60, %rd59, %rd577;
	add.s32 	%r301, %r801, 2720;
	// begin inline asm
	cp.async.ca.shared.global [%r301], [%rd60], 16;

	// end inline asm
	add.s64 	%rd61, %rd60, %rd577;
	add.s32 	%r302, %r801, 2992;
	// begin inline asm
	cp.async.ca.shared.global [%r302], [%rd61], 16;

	// end inline asm
	add.s64 	%rd62, %rd61, %rd577;
	add.s32 	%r303, %r801, 3264;
	// begin inline asm
	cp.async.ca.shared.global [%r303], [%rd62], 16;

	// end inline asm
	add.s64 	%rd63, %rd62, %rd577;
	add.s32 	%r304, %r801, 3536;
	// begin inline asm
	cp.async.ca.shared.global [%r304], [%rd63], 16;

	// end inline asm
	add.s64 	%rd64, %rd63, %rd577;
	add.s32 	%r305, %r801, 3808;
	// begin inline asm
	cp.async.ca.shared.global [%r305], [%rd64], 16;

	// end inline asm
	add.s64 	%rd65, %rd64, %rd577;
	add.s32 	%r306, %r801, 4080;
	// begin inline asm
	cp.async.ca.shared.global [%r306], [%rd65], 16;

	// end inline asm
	// begin inline asm
	cp.async.commit_group;

	// end inline asm
	// begin inline asm
	cp.async.wait_group 0;

	// end inline asm
	bar.sync 	0;
	wmma.load.a.sync.aligned.row.m8n32k16.shared.f16 	{%r1183, %r1184, %r1185, %r1186, %r1187, %r1188, %r1189, %r1190}, [%r817], %r818;
	wmma.load.a.sync.aligned.row.m8n32k16.shared.f16 	{%r1191, %r1192, %r1193, %r1194, %r1195, %r1196, %r1197, %r1198}, [%r827], %r818;
	wmma.load.a.sync.aligned.row.m8n32k16.shared.f16 	{%r1199, %r1200, %r1201, %r1202, %r1203, %r1204, %r1205, %r1206}, [%r836], %r818;
	wmma.load.a.sync.aligned.row.m8n32k16.shared.f16 	{%r1207, %r1208, %r1209, %r1210, %r1211, %r1212, %r1213, %r1214}, [%r845], %r818;
	wmma.load.a.sync.aligned.row.m8n32k16.shared.f16 	{%r1215, %r1216, %r1217, %r1218, %r1219, %r1220, %r1221, %r1222}, [%r854], %r818;
	wmma.load.a.sync.aligned.row.m8n32k16.shared.f16 	{%r1223, %r1224, %r1225, %r1226, %r1227, %r1228, %r1229, %r1230}, [%r863], %r818;
	wmma.load.a.sync.aligned.row.m8n32k16.shared.f16 	{%r1231, %r1232, %r1233, %r1234, %r1235, %r1236, %r1237, %r1238}, [%r872], %r818;
	wmma.load.a.sync.aligned.row.m8n32k16.shared.f16 	{%r1239, %r1240, %r1241, %r1242, %r1243, %r1244, %r1245, %r1246}, [%r881], %r818;
	wmma.load.b.sync.aligned.row.m8n32k16.shared.f16 	{%r1247, %r1248, %r1249, %r1250, %r1251, %r1252, %r1253, %r1254}, [%r894], %r818;
	wmma.load.b.sync.aligned.row.m8n32k16.shared.f16 	{%r1255, %r1256, %r1257, %r1258, %r1259, %r1260, %r1261, %r1262}, [%r903], %r818;
	wmma.load.b.sync.aligned.row.m8n32k16.shared.f16 	{%r1263, %r1264, %r1265, %r1266, %r1267, %r1268, %r1269, %r1270}, [%r912], %r818;
	wmma.load.b.sync.aligned.row.m8n32k16.shared.f16 	{%r1271, %r1272, %r1273, %r1274, %r1275, %r1276, %r1277, %r1278}, [%r921], %r818;
	wmma.load.b.sync.aligned.row.m8n32k16.shared.f16 	{%r1279, %r1280, %r1281, %r1282, %r1283, %r1284, %r1285, %r1286}, [%r930], %r818;
	wmma.load.b.sync.aligned.row.m8n32k16.shared.f16 	{%r1287, %r1288, %r1289, %r1290, %r1291, %r1292, %r1293, %r1294}, [%r939], %r818;
	wmma.load.b.sync.aligned.row.m8n32k16.shared.f16 	{%r1295, %r1296, %r1297, %r1298, %r1299, %r1300, %r1301, %r1302}, [%r948], %r818;
	wmma.load.b.sync.aligned.row.m8n32k16.shared.f16 	{%r1303, %r1304, %r1305, %r1306, %r1307, %r1308, %r1309, %r1310}, [%r957], %r818;
	wmma.mma.sync.aligned.row.row.m8n32k16.f16.f16 {%r1311, %r1312, %r1313, %r1314}, {%r1183, %r1184, %r1185, %r1186, %r1187, %r1188, %r1189, %r1190}, {%r1247, %r1248, %r1249, %r1250, %r1251, %r1252, %r1253, %r1254}, {%r1179, %r1180, %r1181, %r1182};
	wmma.mma.sync.aligned.row.row.m8n32k16.f16.f16 {%r1315, %r1316, %r1317, %r1318}, {%r1191, %r1192, %r1193, %r1194, %r1195, %r1196, %r1197, %r1198}, {%r1255, %r1256, %r1257, %r1258, %r1259, %r1260, %r1261, %r1262}, {%r1311, %r1312, %r1313, %r1314};
	wmma.mma.sync.aligned.row.row.m8n32k16.f16.f16 {%r1319, %r1320, %r1321, %r1322}, {%r1199, %r1200, %r1201, %r1202, %r1203, %r1204, %r1205, %r1206}, {%r1263, %r1264, %r1265, %r1266, %r1267, %r1268, %r1269, %r1270}, {%r1315, %r1316, %r1317, %r1318};
	wmma.mma.sync.aligned.row.row.m8n32k16.f16.f16 {%r1323, %r1324, %r1325, %r1326}, {%r1207, %r1208, %r1209, %r1210, %r1211, %r1212, %r1213, %r1214}, {%r1271, %r1272, %r1273, %r1274, %r1275, %r1276, %r1277, %r1278}, {%r1319, %r1320, %r1321, %r1322};
	wmma.mma.sync.aligned.row.row.m8n32k16.f16.f16 {%r1327, %r1328, %r1329, %r1330}, {%r1215, %r1216, %r1217, %r1218, %r1219, %r1220, %r1221, %r1222}, {%r1279, %r1280, %r1281, %r1282, %r1283, %r1284, %r1285, %r1286}, {%r1323, %r1324, %r1325, %r1326};
	wmma.mma.sync.aligned.row.row.m8n32k16.f16.f16 {%r1331, %r1332, %r1333, %r1334}, {%r1223, %r1224, %r1225, %r1226, %r1227, %r1228, %r1229, %r1230}, {%r1287, %r1288, %r1289, %r1290, %r1291, %r1292, %r1293, %r1294}, {%r1327, %r1328, %r1329, %r1330};
	wmma.mma.sync.aligned.row.row.m8n32k16.f16.f16 {%r1335, %r1336, %r1337, %r1338}, {%r1231, %r1232, %r1233, %r1234, %r1235, %r1236, %r1237, %r1238}, {%r1295, %r1296, %r1297, %r1298, %r1299, %r1300, %r1301, %r1302}, {%r1331, %r1332, %r1333, %r1334};
	wmma.mma.sync.aligned.row.row.m8n32k16.f16.f16 {%r1339, %r1340, %r1341, %r1342}, {%r1239, %r1240, %r1241, %r1242, %r1243, %r1244, %r1245, %r1246}, {%r1303, %r1304, %r1305, %r1306, %r1307, %r1308, %r1309, %r1310}, {%r1335, %r1336, %r1337, %r1338};
	add.s64 	%rd66, %rd654, -3328;
	// begin inline asm
	cp.async.ca.shared.global [%r783], [%rd66], 16;

	// end inline asm
	mul.wide.s32 	%rd579, %r6396, 2;
	add.s64 	%rd67, %rd651, %rd579;
	// begin inline asm
	cp.async.ca.shared.global [%r274], [%rd67], 16;

	// end inline asm
	add.s64 	%rd68, %rd67, %rd577;
	// begin inline asm
	cp.async.ca.shared.global [%r275], [%rd68], 16;

	// end inline asm
	add.s64 	%rd69, %rd68, %rd577;
	// begin inline asm
	cp.async.ca.shared.global [%r276], [%rd69], 16;

	// end inline asm
	add.s64 	%rd70, %rd69, %rd577;
	// begin inline asm
	cp.async.ca.shared.global [%r277], [%rd70], 16;

	// end inline asm
	add.s64 	%rd71, %rd70, %rd577;
	// begin inline asm
	cp.async.ca.shared.global [%r278], [%rd71], 16;

	// end inline asm
	add.s64 	%rd72, %rd71, %rd577;
	// begin inline asm
	cp.async.ca.shared.global [%r279], [%rd72], 16;

	// end inline asm
	add.s64 	%rd73, %rd72, %rd577;
	// begin inline asm
	cp.async.ca.shared.global [%r280], [%rd73], 16;

	// end inline asm
	add.s64 	%rd74, %rd73, %rd577;
	// begin inline asm
	cp.async.ca.shared.global [%r281], [%rd74], 16;

	// end inline asm
	add.s64 	%rd75, %rd74, %rd577;
	// begin inline asm
	cp.async.ca.shared.global [%r282], [%rd75], 16;

	// end inline asm
	add.s64 	%rd76, %rd75, %rd577;
	// begin inline asm
	cp.async.ca.shared.global [%r283], [%rd76], 16;

	// end inline asm
	add.s64 	%rd77, %rd76, %rd577;
	// begin inline asm
	cp.async.ca.shared.global [%r284], [%rd77], 16;

	// end inline asm
	add.s64 	%rd78, %rd77, %rd577;
	// begin inline asm
	cp.async.ca.shared.global [%r285], [%rd78], 16;

	// end inline asm
	add.s64 	%rd79, %rd78, %rd577;
	// begin inline asm
	cp.async.ca.shared.global [%r286], [%rd79], 16;

	// end inline asm
	add.s64 	%rd80, %rd79, %rd577;
	// begin inline asm
	cp.async.ca.shared.global [%r287], [%rd80], 16;

	// end inline asm
	add.s64 	%rd81, %rd80, %rd577;
	// begin inline asm
	cp.async.ca.shared.global [%r288], [%rd81], 16;

	// end inline asm
	add.s64 	%rd82, %rd81, %rd577;
	// begin inline asm
	cp.async.ca.shared.global [%r289], [%rd82], 16;

	// end inline asm
	// begin inline asm
	cp.async.commit_group;

	// end inline asm
	// begin inline asm
	cp.async.wait_group 0;

	// end inline asm
	bar.sync 	0;
	wmma.load.a.sync.aligned.row.m8n32k16.shared.f16 	{%r1343, %r1344, %r1345, %r1346, %r1347, %r1348, %r1349, %r1350}, [%r1003], %r818;
	wmma.load.a.sync.aligned.row.m8n32k16.shared.f16 	{%r1351, %r1352, %r1353, %r1354, %r1355, %r1356, %r1357, %r1358}, [%r1016], %r818;
	wmma.load.a.sync.aligned.row.m8n32k16.shared.f16 	{%r1359, %r1360, %r1361, %r1362, %r1363, %r1364, %r1365, %r1366}, [%r1025], %r818;
	wmma.load.a.sync.aligned.row.m8n32k16.shared.f16 	{%r1367, %r1368, %r1369, %r1370, %r1371, %r1372, %r1373, %r1374}, [%r1034], %r818;
	wmma.load.a.sync.aligned.row.m8n32k16.shared.f16 	{%r1375, %r1376, %r1377, %r1378, %r1379, %r1380, %r1381, %r1382}, [%r1043], %r818;
	wmma.load.a.sync.aligned.row.m8n32k16.shared.f16 	{%r1383, %r1384, %r1385, %r1386, %r1387, %r1388, %r1389, %r1390}, [%r1052], %r818;
	wmma.load.a.sync.aligned.row.m8n32k16.shared.f16 	{%r1391, %r1392, %r1393, %r1394, %r1395, %r1396, %r1397, %r1398}, [%r1061], %r818;
	wmma.load.a.sync.aligned.row.m8n32k16.shared.f16 	{%r1399, %r1400, %r1401, %r1402, %r1403, %r1404, %r1405, %r1406}, [%r1070], %r818;
	wmma.load.b.sync.aligned.row.m8n32k16.shared.f16 	{%r1407, %r1408, %r1409, %r1410, %r1411, %r1412, %r1413, %r1414}, [%r1079], %r818;
	wmma.load.b.sync.aligned.row.m8n32k16.shared.f16 	{%r1415, %r1416, %r1417, %r1418, %r1419, %r1420, %r1421, %r1422}, [%r1088], %r818;
	wmma.load.b.sync.aligned.row.m8n32k16.shared.f16 	{%r1423, %r1424, %r1425, %r1426, %r1427, %r1428, %r1429, %r1430}, [%r1097], %r818;
	wmma.load.b.sync.aligned.row.m8n32k16.shared.f16 	{%r1431, %r1432, %r1433, %r1434, %r1435, %r1436, %r1437, %r1438}, [%r1106], %r818;
	wmma.load.b.sync.aligned.row.m8n32k16.shared.f16 	{%r1439, %r1440, %r1441, %r1442, %r1443, %r1444, %r1445, %r1446}, [%r1115], %r818;
	wmma.load.b.sync.aligned.row.m8n32k16.shared.f16 	{%r1447, %r1448, %r1449, %r1450, %r1451, %r1452, %r1453, %r1454}, [%r1124], %r818;
	wmma.load.b.sync.aligned.row.m8n32k16.shared.f16 	{%r1455, %r1456, %r1457, %r1458, %r1459, %r1460, %r1461, %r1462}, [%r1133], %r818;
	wmma.load.b.sync.aligned.row.m8n32k16.shared.f16 	{%r1463, %r1464, %r1465, %r1466, %r1467, %r1468, %r1469, %r1470}, [%r1142], %r818;
	wmma.mma.sync.aligned.row.row.m8n32k16.f16.f16 {%r1471, %r1472, %r1473, %r1474}, {%r1343, %r1344, %r1345, %r1346, %r1347, %r1348, %r1349, %r1350}, {%r1407, %r1408, %r1409, %r1410, %r1411, %r1412, %r1413, %r1414}, {%r1339, %r1340, %r1341, %r1342};
	wmma.mma.sync.aligned.row.row.m8n32k16.f16.f16 {%r1475, %r1476, %r1477, %r1478}, {%r1351, %r1352, %r1353, %r1354, %r1355, %r1356, %r1357, %r1358}, {%r1415, %r1416, %r1417, %r1418, %r1419, %r1420, %r1421, %r1422}, {%r1471, %r1472, %r1473, %r1474};
	wmma.mma.sync.aligned.row.row.m8n32k16.f16.f16 {%r1479, %r1480, %r1481, %r1482}, {%r1359, %r1360, %r1361, %r1362, %r1363, %r1364, %r1365, %r1366}, {%r1423, %r1424, %r1425, %r1426, %r1427, %r1428, %r1429, %r1430}, {%r1475, %r1476, %r1477, %r1478};
	wmma.mma.sync.aligned.row.row.m8n32k16.f16.f16 {%r1483, %r1484, %r1485, %r1486}, {%r1367, %r1368, %r1369, %r1370, %r1371, %r1372, %r1373, %r1374}, {%r1431, %r1432, %r1433, %r1434, %r1435, %r1436, %r1437, %r1438}, {%r1479, %r1480, %r1481, %r1482};
	wmma.mma.sync.aligned.row.row.m8n32k16.f16.f16 {%r1487, %r1488, %r1489, %r1490}, {%r1375, %r1376, %r1377, %r1378, %r1379, %r1380, %r1381, %r1382}, {%r1439, %r1440, %r1441, %r1442, %r1443, %r1444, %r1445, %r1446}, {%r1483, %r1484, %r1485, %r1486};
	wmma.mma.sync.aligned.row.row.m8n32k16.f16.f16 {%r1491, %r1492, %r1493, %r1494}, {%r1383, %r1384, %r1385, %r1386, %r1387, %r1388, %r1389, %r1390}, {%r1447, %r1448, %r1449, %r1450, %r1451, %r1452, %r1453, %r1454}, {%r1487, %r1488, %r1489, %r1490};
	wmma.mma.sync.aligned.row.row.m8n32k16.f16.f16 {%r1495, %r1496, %r1497, %r1498}, {%r1391, %r1392, %r1393, %r1394, %r1395, %r1396, %r1397, %r1398}, {%r1455, %r1456, %r1457, %r1458, %r1459, %r1460, %r1461, %r1462}, {%r1491, %r1492, %r1493, %r1494};
	wmma.mma.sync.aligned.row.row.m8n32k16.f16.f16 {%r1499, %r1500, %r1501, %r1502}, {%r1399, %r1400, %r1401, %r1402, %r1403, %r1404, %r1405, %r1406}, {%r1463, %r1464, %r1465, %r1466, %r1467, %r1468, %r1469, %r1470}, {%r1495, %r1496, %r1497, %r1498};
	add.s64 	%rd83, %rd654, -3072;
	// begin inline asm
	cp.async.ca.shared.global [%r800], [%rd83], 16;

	// end inline asm
	mul.wide.s32 	%rd580, %r6397, 2;
	add.s64 	%rd84, %rd651, %rd580;
	// begin inline asm
	cp.async.ca.shared.global [%r801], [%rd84], 16;

	// end inline asm
	add.s64 	%rd85, %rd84, %rd577;
	// begin inline asm
	cp.async.ca.shared.global [%r292], [%rd85], 16;

	// end inline asm
	add.s64 	%rd86, %rd85, %rd577;
	// begin inline asm
	cp.async.ca.shared.global [%r293], [%rd86], 16;

	// end inline asm
	add.s64 	%rd87, %rd86, %rd577;
	// begin inline asm
	cp.async.ca.shared.global [%r294], [%rd87], 16;

	// end inline asm
	add.s64 	%rd88, %rd87, %rd577;
	// begin inline asm
	cp.async.ca.shared.global [%r295], [%rd88], 16;

	// end inline asm
	add.s64 	%rd89, %rd88, %rd577;
	// begin inline asm
	cp.async.ca.shared.global [%r296], [%rd89], 16;

	// end inline asm
	add.s64 	%rd90, %rd89, %rd577;
	// begin inline asm
	cp.async.ca.shared.global [%r297], [%rd90], 16;

	// end inline asm
	add.s64 	%rd91, %rd90, %rd577;
	// begin inline asm
	cp.async.ca.shared.global [%r298], [%rd91], 16;

	// end inline asm
	add.s64 	%rd92, %rd91, %rd577;
	// begin inline asm
	cp.async.ca.shared.global [%r299], [%rd92], 16;

	// end inline asm
	add.s64 	%rd93, %rd92, %rd577;
	// begin inline asm
	cp.async.ca.shared.global [%r300], [%rd93], 16;

	// end inline asm
	add.s64 	%rd94, %rd93, %rd577;
	// begin inline asm
	cp.async.ca.shared.global [%r301], [%rd94], 16;

	// end inline asm
	add.s64 	%rd95, %rd94, %rd577;
	// begin inline asm
	cp.async.ca.shared.global [%r302], [%rd95], 16;

	// end inline asm
	add.s64 	%rd96, %rd95, %rd577;
	// begin inline asm
	cp.async.ca.shared.global [%r303], [%rd96], 16;

	// end inline asm
	add.s64 	%rd97, %rd96, %rd577;
	// begin inline asm
	cp.async.ca.shared.global [%r304], [%rd97], 16;

	// end inline asm
	add.s64 	%rd98, %rd97, %rd577;
	// begin inline asm
	cp.async.ca.shared.global [%r305], [%rd98], 16;

	// end inline asm
	add.s64 	%rd99, %rd98, %rd577;
	// begin inline asm
	cp.async.ca.shared.global [%r306], [%rd99], 16;

	// end inline asm
	// begin inline asm
	cp.async.commit_group;

	// end inline asm
	// begin inline asm
	cp.async.wait_group 0;

	// end inline asm
	bar.sync 	0;
	wmma.load.a.sync.aligned.row.m8n32k16.shared.f16 	{%r1503, %r1504, %r1505, %r1506, %r1507, %r1508, %r1509, %r1510}, [%r817], %r818;
	wmma.load.a.sync.aligned.row.m8n32k16.shared.f16 	{%r1511, %r1512, %r1513, %r1514, %r1515, %r1516, %r1517, %r1518}, [%r827], %r818;
	wmma.load.a.sync.aligned.row.m8n32k16.shared.f16 	{%r1519, %r1520, %r1521, %r1522, %r1523, %r1524, %r1525, %r1526}, [%r836], %r818;
	wmma.load.a.sync.aligned.row.m8n32k16.shared.f16 	{%r1527, %r1528, %r1529, %r1530, %r1531, %r1532, %r1533, %r1534}, [%r845], %r818;
	wmma.load.a.sync.aligned.row.m8n32k16.shared.f16 	{%r1535, %r1536, %r1537, %r1538, %r1539, %r1540, %r1541, %r1542}, [%r854], %r818;
	wmma.load.a.sync.aligned.row.m8n32k16.shared.f16 	{%r1543, %r1544, %r1545, %r1546, %r1547, %r1548, %r1549, %r1550}, [%r863], %r818;
	wmma.load.a.sync.aligned.row.m8n32k16.shared.f16 	{%r1551, %r1552, %r1553, %r1554, %r1555, %r1556, %r1557, %r1558}, [%r872], %r818;
	wmma.load.a.sync.aligned.row.m8n32k16.shared.f16 	{%r1559, %r1560, %r1561, %r1562, %r1563, %r1564, %r1565, %r1566}, [%r881], %r818;
	wmma.load.b.sync.aligned.row.m8n32k16.shared.f16 	{%r1567, %r1568, %r1569, %r1570, %r1571, %r1572, %r1573, %r1574}, [%r894], %r818;
	wmma.load.b.sync.aligned.row.m8n32k16.shared.f16 	{%r1575, %r1576, %r1577, %r1578, %r1579, %r1580, %r1581, %r1582}, [%r903], %r818;
	wmma.load.b.sync.aligned.row.m8n32k16.shared.f16 	{%r1583, %r1584, %r1585, %r1586, %r1587, %r1588, %r1589, %r1590}, [%r912], %r818;
	wmma.load.b.sync.aligned.row.m8n32k16.shared.f16 	{%r1591, %r1592, %r1593, %r1594, %r1595, %r1596, %r1597, %r1598}, [%r921], %r818;
	wmma.load.b.sync.aligned.row.m8n32k16.shared.f16 	{%r1599, %r1600, %r1601, %r1602, %r1603, %r1604, %r1605, %r1606}, [%r930], %r818;
	wmma.load.b.sync.aligned.row.m8n32k16.shared.f16 	{%r1607, %r1608, %r1609, %r1610, %r1611, %r1612, %r1613, %r1614}, [%r939], %r818;
	wmma.load.b.sync.aligned.row.m8n32k16.shared.f16 	{%r1615, %r1616, %r1617, %r1618, %r1619, %r1620, %r1621, %r1622}, [%r948], %r818;
	wmma.load.b.sync.aligned.row.m8n32k16.shared.f16 	{%r1623, %r1624, %r1625, %r1626, %r1627, %r1628, %r1629, %r1630}, [%r957], %r818;
	wmma.mma.sync.aligned.row.row.m8n32k16.f16.f16 {%r1631, %r1632, %r1633, %r1634}, {%r1503, %r1504, %r1505, %r1506, %r1507, %r1508, %r1509, %r1510}, {%r1567, %r1568, %r1569, %r1570, %r1571, %r1572, %r1573, %r1574}, {%r1499, %r1500, %r1501, %r1502};
	wmma.mma.sync.aligned.row.row.m8n32k16.f16.f16 {%r1635, %r1636, %r1637, %r1638}, {%r1511, %r1512, %r1513, %r1514, %r1515, %r1516, %r1517, %r1518}, {%r1575, %r1576, %r1577, %r1578, %r1579, %r1580, %r1581, %r1582}, {%r1631, %r1632, %r1633, %r1634};
	wmma.mma.sync.aligned.row.row.m8n32k16.f16.f16 {%r1639, %r1640, %r1641, %r1642}, {%r1519, %r1520, %r1521, %r1522, %r1523, %r1524, %r1525, %r1526}, {%r1583, %r1584, %r1585, %r1586, %r1587, %r1588, %r1589, %r1590}, {%r1635, %r1636, %r1637, %r1638};
	wmma.mma.sync.aligned.row.row.m8n32k16.f16.f16 {%r1643, %r1644, %r1645, %r1646}, {%r1527, %r1528, %r1529, %r1530, %r1531, %r1532, %r1533, %r1534}, {%r1591, %r1592, %r1593, %r1594, %r1595, %r1596, %r1597, %r1598}, {%r1639, %r1640, %r1641, %r1642};
	wmma.mma.sync.aligned.row.row.m8n32k16.f16.f16 {%r1647, %r1648, %r1649, %r1650}, {%r1535, %r1536, %r1537, %r1538, %r1539, %r1540, %r1541, %r1542}, {%r1599, %r1600, %r1601, %r1602, %r1603, %r1604, %r1605, %r1606}, {%r1643, %r1644, %r1645, %r1646};
	wmma.mma.sync.aligned.row.row.m8n32k16.f16.f16 {%r1651, %r1652, %r1653, %r1654}, {%r1543, %r1544, %r1545, %r1546, %r1547, %r1548, %r1549, %r1550}, {%r1607, %r1608, %r1609, %r1610, %r1611, %r1612, %r1613, %r1614}, {%r1647, %r1648, %r1649, %r1650};
	wmma.mma.sync.aligned.row.row.m8n32k16.f16.f16 {%r1655, %r1656, %r1657, %r1658}, {%r1551, %r1552, %r1553, %r1554, %r1555, %r1556, %r1557, %r1558}, {%r1615, %r1616, %r1617, %r1618, %r1619, %r1620, %r1621, %r1622}, {%r1651, %r1652, %r1653, %r1654};
	wmma.mma.sync.aligned.row.row.m8n32k16.f16.f16 {%r1659, %r1660, %r1661, %r1662}, {%r1559, %r1560, %r1561, %r1562, %r1563, %r1564, %r1565, %r1566}, {%r1623, %r1624, %r1625, %r1626, %r1627, %r1628, %r1629, %r1630}, {%r1655, %r1656, %r1657, %r1658};
	add.s64 	%rd100, %rd654, -2816;
	// begin inline asm
	cp.async.ca.shared.global [%r783], [%rd100], 16;

	// end inline asm
	mul.wide.s32 	%rd581, %r6398, 2;
	add.s64 	%rd101, %rd651, %rd581;
	// begin inline asm
	cp.async.ca.shared.global [%r274], [%rd101], 16;

	// end inline asm
	add.s64 	%rd102, %rd101, %rd577;
	// begin inline asm
	cp.async.ca.shared.global [%r275], [%rd102], 16;

	// end inline asm
	add.s64 	%rd103, %rd102, %rd577;
	// begin inline asm
	cp.async.ca.shared.global [%r276], [%rd103], 16;

	// end inline asm
	add.s64 	%rd104, %rd103, %rd577;
	// begin inline asm
	cp.async.ca.shared.global [%r277], [%rd104], 16;

	// end inline asm
	add.s64 	%rd105, %rd104, %rd577;
	// begin inline asm
	cp.async.ca.shared.global [%r278], [%rd105], 16;

	// end inline asm
	add.s64 	%rd106, %rd105, %rd577;
	// begin inline asm
	cp.async.ca.shared.global [%r279], [%rd106], 16;

	// end inline asm
	add.s64 	%rd107, %rd106, %rd577;
	// begin inline asm
	cp.async.ca.shared.global [%r280], [%rd107], 16;

	// end inline asm
	add.s64 	%rd108, %rd107, %rd577;
	// begin inline asm
	cp.async.ca.shared.global [%r281], [%rd108], 16;

	// end inline asm
	add.s64 	%rd109, %rd108, %rd577;
	// begin inline asm
	cp.async.ca.shared.global [%r282], [%rd109], 16;

	// end inline asm
	add.s64 	%rd110, %rd109, %rd577;
	// begin inline asm
	cp.async.ca.shared.global [%r283], [%rd110], 16;

	// end inline asm
	add.s64 	%rd111, %rd110, %rd577;
	// begin inline asm
	cp.async.ca.shared.global [%r284], [%rd111], 16;

	// end inline asm
	add.s64 	%rd112, %rd111, %rd577;
	// begin inline asm
	cp.async.ca.shared.global [%r285], [%rd112], 16;

	// end inline asm
	add.s64 	%rd113, %rd112, %rd577;
	// begin inline asm
	cp.async.ca.shared.global [%r286], [%rd113], 16;

	// end inline asm
	add.s64 	%rd114, %rd113, %rd577;
	// begin inline asm
	cp.async.ca.shared.global [%r287], [%rd114], 16;

	// end inline asm
	add.s64 	%rd115, %rd114, %rd577;
	// begin inline asm
	cp.async.ca.shared.global [%r288], [%rd115], 16;

	// end inline asm
	add.s64 	%rd116, %rd115, %rd577;
	// begin inline asm
	cp.async.ca.shared.global [%r289], [%rd116], 16;

	// end inline asm
	// begin inline asm
	cp.async.commit_group;

	// end inline asm
	// begin inline asm
	cp.async.wait_group 0;

	// end inline asm
	bar.sync 	0;
	wmma.load.a.sync.aligned.row.m8n32k16.shared.f16 	{%r1663, %r1664, %r1665, %r1666, %r1667, %r1668, %r1669, %r1670}, [%r1003], %r818;
	wmma.load.a.sync.aligned.row.m8n32k16.shared.f16 	{%r1671, %r1672, %r1673, %r1674, %r1675, %r1676, %r1677, %r1678}, [%r1016], %r818;
	wmma.load.a.sync.aligned.row.m8n32k16.shared.f16 	{%r1679, %r1680, %r1681, %r1682, %r1683, %r1684, %r1685, %r1686}, [%r1025], %r818;
	wmma.load.a.sync.aligned.row.m8n32k16.shared.f16 	{%r1687, %r1688, %r1689, %r1690, %r1691, %r1692, %r1693, %r1694}, [%r1034], %r818;
	wmma.load.a.sync.aligned.row.m8n32k16.shared.f16 	{%r1695, %r1696, %r1697, %r1698, %r1699, %r1700, %r1701, %r1702}, [%r1043], %r818;
	wmma.load.a.sync.aligned.row.m8n32k16.shared.f16 	{%r1703, %r1704, %r1705, %r1706, %r1707, %r1708, %r1709, %r1710}, [%r1052], %r818;
	wmma.load.a.sync.aligned.row.m8n32k16.shared.f16 	{%r1711, %r1712, %r1713, %r1714, %r1715, %r1716, %r1717, %r1718}, [%r1061], %r818;
	wmma.load.a.sync.aligned.row.m8n32k16.shared.f16 	{%r1719, %r1720, %r1721, %r1722, %r1723, %r1724, %r1725, %r1726}, [%r1070], %r818;
	wmma.load.b.sync.aligned.row.m8n32k16.shared.f16 	{%r1727, %r1728, %r1729, %r1730, %r1731, %r1732, %r1733, %r1734}, [%r1079], %r818;
	wmma.load.b.sync.aligned.row.m8n32k16.shared.f16 	{%r1735, %r1736, %r1737, %r1738, %r1739, %r1740, %r1741, %r1742}, [%r1088], %r818;
	wmma.load.b.sync.aligned.row.m8n32k16.shared.f16 	{%r1743, %r1744, %r1745, %r1746, %r1747, %r1748, %r1749, %r1750}, [%r1097], %r818;
	wmma.load.b.sync.aligned.row.m8n32k16.shared.f16 	{%r1751, %r1752, %r1753, %r1754, %r1755, %r1756, %r1757, %r1758}, [%r1106], %r818;
	wmma.load.b.sync.aligned.row.m8n32k16.shared.f16 	{%r1759, %r1760, %r1761, %r1762, %r1763, %r1764, %r1765, %r1766}, [%r1115], %r818;
	wmma.load.b.sync.aligned.row.m8n32k16.shared.f16 	{%r1767, %r1768, %r1769, %r1770, %r1771, %r1772, %r1773, %r1774}, [%r1124], %r818;
	wmma.load.b.sync.aligned.row.m8n32k16.shared.f16 	{%r1775, %r1776, %r1777, %r1778, %r1779, %r1780, %r1781, %r1782}, [%r1133], %r818;
	wmma.load.b.sync.aligned.row.m8n32k16.shared.f16 	{%r1783, %r1784, %r1785, %r1786, %r1787, %r1788, %r1789, %r1790}, [%r1142], %r818;
	wmma.mma.sync.aligned.row.row.m8n32k16.f16.f16 {%r1791, %r1792, %r1793, %r1794}, {%r1663, %r1664, %r1665, %r1666, %r1667, %r1668, %r1669, %r1670}, {%r1727, %r1728, %r1729, %r1730, %r1731, %r1732, %r1733, %r1734}, {%r1659, %r1660, %r1661, %r1662};
	wmma.mma.sync.aligned.row.row.m8n32k16.f16.f16 {%r1795, %r1796, %r1797, %r1798}, {%r1671, %r1672, %r1673, %r1674, %r1675, %r1676, %r1677, %r1678}, {%r1735, %r1736, %r1737, %r1738, %r1739, %r1740, %r1741, %r1742}, {%r1791, %r1792, %r1793, %r1794};
	wmma.mma.sync.aligned.row.row.m8n32k16.f16.f16 {%r1799, %r1800, %r1801, %r1802}, {%r1679, %r1680, %r1681, %r1682, %r1683, %r1684, %r1685, %r1686}, {%r1743, %r1744, %r1745, %r1746, %r1747, %r1748, %r1749, %r1750}, {%r1795, %r1796, %r1797, %r1798};
	wmma.mma.sync.aligned.row.row.m8n32k16.f16.f16 {%r1803, %r1804, %r1805, %r1806}, {%r1687, %r1688, %r1689, %r1690, %r1691, %r1692, %r1693, %r1694}, {%r1751, %r1752, %r1753, %r1754, %r1755, %r1756, %r1757, %r1758}, {%r1799, %r1800, %r1801, %r1802};
	wmma.mma.sync.aligned.row.row.m8n32k16.f16.f16 {%r1807, %r1808, %r1809, %r1810}, {%r1695, %r1696, %r1697, %r1698, %r1699, %r1700, %r1701, %r1702}, {%r1759, %r1760, %r1761, %r1762, %r1763, %r1764, %r1765, %r1766}, {%r1803, %r1804, %r1805, %r1806};
	wmma.mma.sync.aligned.row.row.m8n32k16.f16.f16 {%r1811, %r1812, %r1813, %r1814}, {%r1703, %r1704, %r1705, %r1706, %r1707, %r1708, %r1709, %r1710}, {%r1767, %r1768, %r1769, %r1770, %r1771, %r1772, %r1773, %r1774}, {%r1807, %r1808, %r1809, %r1810};
	wmma.mma.sync.aligned.row.row.m8n32k16.f16.f16 {%r1815, %r1816, %r1817, %r1818}, {%r1711, %r1712, %r1713, %r1714, %r1715, %r1716, %r1717, %r1718}, {%r1775, %r1776, %r1777, %r1778, %r1779, %r1780, %r1781, %r1782}, {%r1811, %r1812, %r1813, %r1814};
	wmma.mma.sync.aligned.row.row.m8n32k16.f16.f16 {%r1819, %r1820, %r1821, %r1822}, {%r1719, %r1720, %r1721, %r1722, %r1723, %r1724, %r1725, %r1726}, {%r1783, %r1784, %r1785, %r1786, %r1787, %r1788, %r1789, %r1790}, {%r1815, %r1816, %r1817, %r1818};
	add.s64 	%rd117, %rd654, -2560;
	// begin inline asm
	cp.async.ca.shared.global [%r800], [%rd117], 16;

	// end inline asm
	mul.wide.s32 	%rd582, %r6399, 2;
	add.s64 	%rd118, %rd651, %rd582;
	// begin inline asm
	cp.async.ca.shared.global [%r801], [%rd118], 16;

	// end inline asm
	add.s64 	%rd119, %rd118, %rd577;
	// begin inline asm
	cp.async.ca.shared.global [%r292], [%rd119], 16;

	// end inline asm
	add.s64 	%rd120, %rd119, %rd577;
	// begin inline asm
	cp.async.ca.shared.global [%r293], [%rd120], 16;

	// end inline asm
	add.s64 	%rd121, %rd120, %rd577;
	// begin inline asm
	cp.async.ca.shared.global [%r294], [%rd121], 16;

	// end inline asm
	add.s64 	%rd122, %rd121, %rd577;
	// begin inline asm
	cp.async.ca.shared.global [%r295], [%rd122], 16;

	// end inline asm
	add.s64 	%rd123, %rd122, %rd577;
	// begin inline asm
	cp.async.ca.shared.global [%r296], [%rd123], 16;

	// end inline asm
	add.s64 	%rd124, %rd123, %rd577;
	// begin inline asm
	cp.async.ca.shared.global [%r297], [%rd124], 16;

	// end inline asm
	add.s64 	%rd125, %rd124, %rd577;
	// begin inline asm
	cp.async.ca.shared.global [%r298], [%rd125], 16;

	// end inline asm
	add.s64 	%rd126, %rd125, %rd577;
	// begin inline asm
	cp.async.ca.shared.global [%r299], [%rd126], 16;

	// end inline asm
	add.s64 	%rd127, %rd126, %rd577;
	// begin inline asm
	cp.async.ca.shared.global [%r300], [%rd127], 16;

	// end inline asm
	add.s64 	%rd128, %rd127, %rd577;
	// begin inline asm
	cp.async.ca.shared.global [%r301], [%rd128], 16;

	// end inline asm
	add.s64 	%rd129, %rd128, %rd577;
	// begin inline asm
	cp.async.ca.shared.global [%r302], [%rd129], 16;

	// end inline asm
	add.s64 	%rd130, %rd129, %rd577;
	// begin inline asm
	cp.async.ca.shared.global [%r303], [%rd130], 16;

	// end inline asm
	add.s64 	%rd131, %rd130, %rd577;
	// begin inline asm
	cp.async.ca.shared.global [%r304], [%rd131], 16;

	// end inline asm
	add.s64 	%rd132, %rd131, %rd577;
	// begin inline asm
	cp.async.ca.shared.global [%r305], [%rd132], 16;

	// end inline asm
	add.s64 	%rd133, %rd132, %rd577;
	// begin inline asm
	cp.async.ca.shared.global [%r306], [%rd133], 16;

	// end inline asm
	// begin inline asm
	cp.async.commit_group;

	// end inline asm
	// begin inline asm
	cp.async.wait_group 0;

	// end inline asm
	bar.sync 	0;
	wmma.load.a.sync.aligned.row.m8n32k16.shared.f16 	{%r1823, %r1824, %r1825, %r1826, %r1827, %r1828, %r1829, %r1830}, [%r817], %r818;
	wmma.load.a.sync.aligned.row.m8n32k16.shared.f16 	{%r1831, %r1832, %r1833, %r1834, %r1835, %r1836, %r1837, %r1838}, [%r827], %r818;
	wmma.load.a.sync.aligned.row.m8n32k16.shared.f16 	{%r1839, %r1840, %r1841, %r1842, %r1843, %r1844, %r1845, %r1846}, [%r836], %r818;
	wmma.load.a.sync.aligned.row.m8n32k16.shared.f16 	{%r1847, %r1848, %r1849, %r1850, %r1851, %r1852, %r1853, %r1854}, [%r845], %r818;
	wmma.load.a.sync.aligned.row.m8n32k16.shared.f16 	{%r1855, %r1856, %r1857, %r1858, %r1859, %r1860, %r1861, %r1862}, [%r854], %r818;
	wmma.load.a.sync.aligned.row.m8n32k16.shared.f16 	{%r1863, %r1864, %r1865, %r1866, %r1867, %r1868, %r1869, %r1870}, [%r863], %r818;
	wmma.load.a.sync.aligned.row.m8n32k16.shared.f16 	{%r1871, %r1872, %r1873, %r1874, %r1875, %r1876, %r1877, %r1878}, [%r872], %r818;
	wmma.load.a.sync.aligned.row.m8n32k16.shared.f16 	{%r1879, %r1880, %r1881, %r1882, %r1883, %r1884, %r1885, %r1886}, [%r881], %r818;
	wmma.load.b.sync.aligned.row.m8n32k16.shared.f16 	{%r1887, %r1888, %r1889, %r1890, %r1891, %r1892, %r1893, %r1894}, [%r894], %r818;
	wmma.load.b.sync.aligned.row.m8n32k16.shared.f16 	{%r1895, %r1896, %r1897, %r1898, %r1899, %r1900, %r1901, %r1902}, [%r903], %r818;
	wmma.load.b.sync.aligned.row.m8n32k16.shared.f16 	{%r1903, %r1904, %r1905, %r1906, %r1907, %r1908, %r1909, %r1910}, [%r912], %r818;
	wmma.load.b.sync.aligned.row.m8n32k16.shared.f16 	{%r1911, %r1912, %r1913, %r1914, %r1915, %r1916, %r1917, %r1918}, [%r921], %r818;
	wmma.load.b.sync.aligned.row.m8n32k16.shared.f16 	{%r1919, %r1920, %r1921, %r1922, %r1923, %r1924, %r1925, %r1926}, [%r930], %r818;
	wmma.load.b.sync.aligned.row.m8n32k16.shared.f16 	{%r1927, %r1928, %r1929, %r1930, %r1931, %r1932, %r1933, %r1934}, [%r939], %r818;
	wmma.load.b.sync.aligned.row.m8n32k16.shared.f16 	{%r1935, %r1936, %r1937, %r1938, %r1939, %r1940, %r1941, %r1942}, [%r948], %r818;
	wmma.load.b.sync.aligned.row.m8n32k16.shared.f16 	{%r1943, %r1944, %r1945, %r1946, %r1947, %r1948, %r1949, %r1950}, [%r957], %r818;
	wmma.mma.sync.aligned.row.row.m8n32k16.f16.f16 {%r1951, %r1952, %r1953, %r1954}, {%r1823, %r1824, %r1825, %r1826, %r1827, %r1828, %r1829, %r1830}, {%r1887, %r1888, %r1889, %r1890, %r1891, %r1892, %r1893, %r1894}, {%r1819, %r1820, %r1821, %r1822};
	wmma.mma.sync.aligned.row.row.m8n32k16.f16.f16 {%r1955, %r1956, %r1957, %r1958}, {%r1831, %r1832, %r1833, %r1834, %r1835, %r1836, %r1837, %r1838}, {%r1895, %r1896, %r1897, %r1898, %r1899, %r1900, %r1901, %r1902}, {%r1951, %r1952, %r1953, %r1954};
	wmma.mma.sync.aligned.row.row.m8n32k16.f16.f16 {%r1959, %r1960, %r1961, %r1962}, {%r1839, %r1840, %r1841, %r1842, %r1843, %r1844, %r1845, %r1846}, {%r1903, %r1904, %r1905, %r1906, %r1907, %r1908, %r1909, %r1910}, {%r1955, %r1956, %r1957, %r1958};
	wmma.mma.sync.aligned.row.row.m8n32k16.f16.f16 {%r1963, %r1964, %r1965, %r1966}, {%r1847, %r1848, %r1849, %r1850, %r1851, %r1852, %r1853, %r1854}, {%r1911, %r1912, %r1913, %r1914, %r1915, %r1916, %r1917, %r1918}, {%r1959, %r1960, %r1961, %r1962};
	wmma.mma.sync.aligned.row.row.m8n32k16.f16.f16 {%r1967, %r1968, %r1969, %r1970}, {%r1855, %r1856, %r1857, %r1858, %r1859, %r1860, %r1861, %r1862}, {%r1919, %r1920, %r1921, %r1922, %r1923, %r1924, %r1925, %r1926}, {%r1963, %r1964, %r1965, %r1966};
	wmma.mma.sync.aligned.row.row.m8n32k16.f16.f16 {%r1971, %r1972, %r1973, %r1974}, {%r1863, %r1864, %r1865, %r1866, %r1867, %r1868, %r1869, %r1870}, {%r1927, %r1928, %r1929, %r1930, %r1931, %r1932, %r1933, %r1934}, {%r1967, %r1968, %r1969, %r1970};
	wmma.mma.sync.aligned.row.row.m8n32k16.f16.f16 {%r1975, %r1976, %r1977, %r1978}, {%r1871, %r1872, %r1873, %r1874, %r1875, %r1876, %r1877, %r1878}, {%r1935, %r1936, %r1937, %r1938, %r1939, %r1940, %r1941, %r1942}, {%r1971, %r1972, %r1973, %r1974};
	wmma.mma.sync.aligned.row.row.m8n32k16.f16.f16 {%r1979, %r1980, %r1981, %r1982}, {%r1879, %r1880, %r1881, %r1882, %r1883, %r1884, %r1885, %r1886}, {%r1943, %r1944, %r1945, %r1946, %r1947, %r1948, %r1949, %r1950}, {%r1975, %r1976, %r1977, %r1978};
	add.s64 	%rd134, %rd654, -2304;
	// begin inline asm
	cp.async.ca.shared.global [%r783], [%rd134], 16;

	// end inline asm
	mul.wide.s32 	%rd583, %r6400, 2;
	add.s64 	%rd135, %rd651, %rd583;
	// begin inline asm
	cp.async.ca.shared.global [%r274], [%rd135], 16;

	// end inline asm
	add.s64 	%rd136, %rd135, %rd577;
	// begin inline asm
	cp.async.ca.shared.global [%r275], [%rd136], 16;

	// end inline asm
	add.s64 	%rd137, %rd136, %rd577;
	// begin inline asm
	cp.async.ca.shared.global [%r276], [%rd137], 16;

	// end inline asm
	add.s64 	%rd138, %rd137, %rd577;
	// begin inline asm
	cp.async.ca.shared.global [%r277], [%rd138], 16;

	// end inline asm
	add.s64 	%rd139, %rd138, %rd577;
	// begin inline asm
	cp.async.ca.shared.global [%r278], [%rd139], 16;

	// end inline asm
	add.s64 	%rd140, %rd139, %rd577;
	// begin inline asm
	cp.async.ca.shared.global [%r279], [%rd140], 16;

	// end inline asm
	add.s64 	%rd141, %rd140, %rd577;
	// begin inline asm
	cp.async.ca.shared.global [%r280], [%rd141], 16;

	// end inline asm
	add.s64 	%rd142, %rd141, %rd577;
	// begin inline asm
	cp.async.ca.shared.global [%r281], [%rd142], 16;

	// end inline asm
	add.s64 	%rd143, %rd142, %rd577;
	// begin inline asm
	cp.async.ca.shared.global [%r282], [%rd143], 16;

	// end inline asm
	add.s64 	%rd144, %rd143, %rd577;
	// begin inline asm
	cp.async.ca.shared.global [%r283], [%rd144], 16;

	// end inline asm
	add.s64 	%rd145, %rd144, %rd577;
	// begin inline asm
	cp.async.ca.shared.global [%r284], [%rd145], 16;

	// end inline asm
	add.s64 	%rd146, %rd145, %rd577;
	// begin inline asm
	cp.async.ca.shared.global [%r285], [%rd146], 16;

	// end inline asm
	add.s64 	%rd147, %rd146, %rd577;
	// begin inline asm
	cp.async.ca.shared.global [%r286], [%rd147], 16;

	// end inline asm
	add.s64 	%rd148, %rd147, %rd577;
	// begin inline asm
	cp.async.ca.shared.global [%r287], [%rd148], 16;

	// end inline asm
	add.s64 	%rd149, %rd148, %rd577;
	// begin inline asm
	cp.async.ca.shared.global [%r288], [%rd149], 16;

	// end inline asm
	add.s64 	%rd150, %rd149, %rd577;
	// begin inline asm
	cp.async.ca.shared.global [%r289], [%rd150], 16;

	// end inline asm
	// begin inline asm
	cp.async.commit_group;

	// end inline asm
	// begin inline asm
	cp.async.wait_group 0;

	// end inline asm
	bar.sync 	0;
	wmma.load.a.sync.aligned.row.m8n32k16.shared.f16 	{%r1983, %r1984, %r1985, %r1986, %r1987, %r1988, %r1989, %r1990}, [%r1003], %r818;
	wmma.load.a.sync.aligned.row.m8n32k16.shared.f16 	{%r1991, %r1992, %r1993, %r1994, %r1995, %r1996, %r1997, %r1998}, [%r1016], %r818;
	wmma.load.a.sync.aligned.row.m8n32k16.shared.f16 	{%r1999, %r2000, %r2001, %r2002, %r2003, %r2004, %r2005, %r2006}, [%r1025], %r818;
	wmma.load.a.sync.aligned.row.m8n32k16.shared.f16 	{%r2007, %r2008, %r2009, %r2010, %r2011, %r2012, %r2013, %r2014}, [%r1034], %r818;
	wmma.load.a.sync.aligned.row.m8n32k16.shared.f16 	{%r2015, %r2016, %r2017, %r2018, %r2019, %r2020, %r2021, %r2022}, [%r1043], %r818;
	wmma.load.a.sync.aligned.row.m8n32k16.shared.f16 	{%r2023, %r2024, %r2025, %r2026, %r2027, %r2028, %r2029, %r2030}, [%r1052], %r818;
	wmma.load.a.sync.aligned.row.m8n32k16.shared.f16 	{%r2031, %r2032, %r2033, %r2034, %r2035, %r2036, %r2037, %r2038}, [%r1061], %r818;
	wmma.load.a.sync.aligned.row.m8n32k16.shared.f16 	{%r2039, %r2040, %r2041, %r2042, %r2043, %r2044, %r2045, %r2046}, [%r1070], %r818;
	wmma.load.b.sync.aligned.row.m8n32k16.shared.f16 	{%r2047, %r2048, %r2049, %r2050, %r2051, %r2052, %r2053, %r2054}, [%r1079], %r818;
	wmma.load.b.sync.aligned.row.m8n32k16.shared.f16 	{%r2055, %r2056, %r2057, %r2058, %r2059, %r2060, %r2061, %r2062}, [%r1088], %r818;
	wmma.load.b.sync.aligned.row.m8n32k16.shared.f16 	{%r2063, %r2064, %r2065, %r2066, %r2067, %r2068, %r2069, %r2070}, [%r1097], %r818;
	wmma.load.b.sync.aligned.row.m8n32k16.shared.f16 	{%r2071, %r2072, %r2073, %r2074, %r2075, %r2076, %r2077, %r2078}, [%r1106], %r818;
	wmma.load.b.sync.aligned.row.m8n32k16.shared.f16 	{%r2079, %r2080, %r2081, %r2082, %r2083, %r2084, %r2085, %r2086}, [%r1115], %r818;
	wmma.load.b.sync.aligned.row.m8n32k16.shared.f16 	{%r2087, %r2088, %r2089, %r2090, %r2091, %r2092, %r2093, %r2094}, [%r1124], %r818;
	wmma.load.b.sync.aligned.row.m8n32k16.shared.f16 	{%r2095, %r2096, %r2097, %r2098, %r2099, %r2100, %r2101, %r2102}, [%r1133], %r818;
	wmma.load.b.sync.aligned.row.m8n32k16.shared.f16 	{%r2103, %r2104, %r2105, %r2106, %r2107, %r2108, %r2109, %r2110}, [%r1142], %r818;
	wmma.mma.sync.aligned.row.row.m8n32k16.f16.f16 {%r2111, %r2112, %r2113, %r2114}, {%r1983, %r1984, %r1985, %r1986, %r1987, %r1988, %r1989, %r1990}, {%r2047, %r2048, %r2049, %r2050, %r2051, %r2052, %r2053, %r2054}, {%r1979, %r1980, %r1981, %r1982};
	wmma.mma.sync.aligned.row.row.m8n32k16.f16.f16 {%r2115, %r2116, %r2117, %r2118}, {%r1991, %r1992, %r1993, %r1994, %r1995, %r1996, %r1997, %r1998}, {%r2055, %r2056, %r2057, %r2058, %r2059, %r2060, %r2061, %r2062}, {%r2111, %r2112, %r2113, %r2114};
	wmma.mma.sync.aligned.row.row.m8n32k16.f16.f16 {%r2119, %r2120, %r2121, %r2122}, {%r1999, %r2000, %r2001, %r2002, %r2003, %r2004, %r2005, %r2006}, {%r2063, %r2064, %r2065, %r2066, %r2067, %r2068, %r2069, %r2070}, {%r2115, %r2116, %r2117, %r2118};
	wmma.mma.sync.aligned.row.row.m8n32k16.f16.f16 {%r2123, %r2124, %r2125, %r2126}, {%r2007, %r2008, %r2009, %r2010, %r2011, %r2012, %r2013, %r2014}, {%r2071, %r2072, %r2073, %r2074, %r2075, %r2076, %r2077, %r2078}, {%r2119, %r2120, %r2121, %r2122};
	wmma.mma.sync.aligned.row.row.m8n32k16.f16.f16 {%r2127, %r2128, %r2129, %r2130}, {%r2015, %r2016, %r2017, %r2018, %r2019, %r2020, %r2021, %r2022}, {%r2079, %r2080, %r2081, %r2082, %r2083, %r2084, %r2085, %r2086}, {%r2123, %r2124, %r2125, %r2126};
	wmma.mma.sync.aligned.row.row.m8n32k16.f16.f16 {%r2131, %r2132, %r2133, %r2134}, {%r2023, %r2024, %r2025, %r2026, %r2027, %r2028, %r2029, %r2030}, {%r2087, %r2088, %r2089, %r2090, %r2091, %r2092, %r2093, %r2094}, {%r2127, %r2128, %r2129, %r2130};
	wmma.mma.sync.aligned.row.row.m8n32k16.f16.f16 {%r2135, %r2136, %r2137, %r2138}, {%r2031, %r2032, %r2033, %r2034, %r2035, %r2036, %r2037, %r2038}, {%r2095, %r2096, %r2097, %r2098, %r2099, %r2100, %r2101, %r2102}, {%r2131, %r2132, %r2133, %r2134};
	wmma.mma.sync.aligned.row.row.m8n32k16.f16.f16 {%r2139, %r2140, %r2141, %r2142}, {%r2039, %r2040, %r2041, %r2042, %r2043, %r2044, %r2045, %r2046}, {%r2103, %r2104, %r2105, %r2106, %r2107, %r2108, %r2109, %r2110}, {%r2135, %r2136, %r2137, %r2138};
	add.s64 	%rd151, %rd654, -2048;
	// begin inline asm
	cp.async.ca.shared.global [%r800], [%rd151], 16;

	// end inline asm
	mul.wide.s32 	%rd584, %r6401, 2;
	add.s64 	%rd152, %rd651, %rd584;
	// begin inline asm
	cp.async.ca.shared.global [%r801], [%rd152], 16;

	// end inline asm
	add.s64 	%rd153, %rd152, %rd577;
	// begin inline asm
	cp.async.ca.shared.global [%r292], [%rd153], 16;

	// end inline asm
	add.s64 	%rd154, %rd153, %rd577;
	// begin inline asm
	cp.async.ca.shared.global [%r293], [%rd154], 16;

	// end inline asm
	add.s64 	%rd155, %rd154, %rd577;
	// begin inline asm
	cp.async.ca.shared.global [%r294], [%rd155], 16;

	// end inline asm
	add.s64 	%rd156, %rd155, %rd577;
	// begin inline asm
	cp.async.ca.shared.global [%r295], [%rd156], 16;

	// end inline asm
	add.s64 	%rd157, %rd156, %rd577;
	// begin inline asm
	cp.async.ca.shared.global [%r296], [%rd157], 16;

	// end inline asm
	add.s64 	%rd158, %rd157, %rd577;
	// begin inline asm
	cp.async.ca.shared.global [%r297], [%rd158], 16;

	// end inline asm
	add.s64 	%rd159, %rd158, %rd577;
	// begin inline asm
	cp.async.ca.shared.global [%r298], [%rd159], 16;

	// end inline asm
	add.s64 	%rd160, %rd159, %rd577;
	// begin inline asm
	cp.async.ca.shared.global [%r299], [%rd160], 16;

	// end inline asm
	add.s64 	%rd161, %rd160, %rd577;
	// begin inline asm
	cp.async.ca.shared.global [%r300], [%rd161], 16;

	// end inline asm
	add.s64 	%rd162, %rd161, %rd577;
	// begin inline asm
	cp.async.ca.shared.global [%r301], [%rd162], 16;

	// end inline asm
	add.s64 	%rd163, %rd162, %rd577;
	// begin inline asm
	cp.async.ca.shared.global [%r302], [%rd163], 16;

	// end inline asm
	add.s64 	%rd164, %rd163, %rd577;
	// begin inline asm
	cp.async.ca.shared.global [%r303], [%rd164], 16;

	// end inline asm
	add.s64 	%rd165, %rd164, %rd577;
	// begin inline asm
	cp.async.ca.shared.global [%r304], [%rd165], 16;

	// end inline asm
	add.s64 	%rd166, %rd165, %rd577;
	// begin inline asm
	cp.async.ca.shared.global [%r305], [%rd166], 16;

	// end inline asm
	add.s64 	%rd167, %rd166, %rd577;
	// begin inline asm
	cp.async.ca.shared.global [%r306], [%rd167], 16;

	// end inline asm
	// begin inline asm
	cp.async.commit_group;

	// end inline asm
	// begin inline asm
	cp.async.wait_group 0;

	// end inline asm
	bar.sync 	0;
	wmma.load.a.sync.aligned.row.m8n32k16.shared.f16 	{%r2143, %r2144, %r2145, %r2146, %r2147, %r2148, %r2149, %r2150}, [%r817], %r818;
	wmma.load.a.sync.aligned.row.m8n32k16.shared.f16 	{%r2151, %r2152, %r2153, %r2154, %r2155, %r2156, %r2157, %r2158}, [%r827], %r818;
	wmma.load.a.sync.aligned.row.m8n32k16.shared.f16 	{%r2159, %r2160, %r2161, %r2162, %r2163, %r2164, %r2165, %r2166}, [%r836], %r818;
	wmma.load.a.sync.aligned.row.m8n32k16.shared.f16 	{%r2167, %r2168, %r2169, %r2170, %r2171, %r2172, %r2173, %r2174}, [%r845], %r818;
	wmma.load.a.sync.aligned.row.m8n32k16.shared.f16 	{%r2175, %r2176, %r2177, %r2178, %r2179, %r2180, %r2181, %r2182}, [%r854], %r818;
	wmma.load.a.sync.aligned.row.m8n32k16.shared.f16 	{%r2183, %r2184, %r2185, %r2186, %r2187, %r2188, %r2189, %r2190}, [%r863], %r818;
	wmma.load.a.sync.aligned.row.m8n32k16.shared.f16 	{%r2191, %r2192, %r2193, %r2194, %r2195, %r2196, %r2197, %r2198}, [%r872], %r818;
	wmma.load.a.sync.aligned.row.m8n32k16.shared.f16 	{%r2199, %r2200, %r2201, %r2202, %r2203, %r2204, %r2205, %r2206}, [%r881], %r818;
	wmma.load.b.sync.aligned.row.m8n32k16.shared.f16 	{%r2207, %r2208, %r2209, %r2210, %r2211, %r2212, %r2213, %r2214}, [%r894], %r818;
	wmma.load.b.sync.aligned.row.m8n32k16.shared.f16 	{%r2215, %r2216, %r2217, %r2218, %r2219, %r2220, %r2221, %r2222}, [%r903], %r818;
	wmma.load.b.sync.aligned.row.m8n32k16.shared.f16 	{%r2223, %r2224, %r2225, %r2226, %r2227, %r2228, %r2229, %r2230}, [%r912], %r818;
	wmma.load.b.sync.aligned.row.m8n32k16.shared.f16 	{%r2231, %r2232, %r2233, %r2234, %r2235, %r2236, %r2237, %r2238}, [%r921], %r818;
	wmma.load.b.sync.aligned.row.m8n32k16.shared.f16 	{%r2239, %r2240, %r2241, %r2242, %r2243, %r2244, %r2245, %r2246}, [%r930], %r818;
	wmma.load.b.sync.aligned.row.m8n32k16.shared.f16 	{%r2247, %r2248, %r2249, %r2250, %r2251, %r2252, %r2253, %r2254}, [%r939], %r818;
	wmma.load.b.sync.aligned.row.m8n32k16.shared.f16 	{%r2255, %r2256, %r2257, %r2258, %r2259, %r2260, %r2261, %r2262}, [%r948], %r818;
	wmma.load.b.sync.aligned.row.m8n32k16.shared.f16 	{%r2263, %r2264, %r2265, %r2266, %r2267, %r2268, %r2269, %r2270}, [%r957], %r818;
	wmma.mma.sync.aligned.row.row.m8n32k16.f16.f16 {%r2271, %r2272, %r2273, %r2274}, {%r2143, %r2144, %r2145, %r2146, %r2147, %r2148, %r2149, %r2150}, {%r2207, %r2208, %r2209, %r2210, %r2211, %r2212, %r2213, %r2214}, {%r2139, %r2140, %r2141, %r2142};
	wmma.mma.sync.aligned.row.row.m8n32k16.f16.f16 {%r2275, %r2276, %r2277, %r2278}, {%r2151, %r2152, %r2153, %r2154, %r2155, %r2156, %r2157, %r2158}, {%r2215, %r2216, %r2217, %r2218, %r2219, %r2220, %r2221, %r2222}, {%r2271, %r2272, %r2273, %r2274};
	wmma.mma.sync.aligned.row.row.m8n32k16.f16.f16 {%r2279, %r2280, %r2281, %r2282}, {%r2159, %r2160, %r2161, %r2162, %r2163, %r2164, %r2165, %r2166}, {%r2223, %r2224, %r2225, %r2226, %r2227, %r2228, %r2229, %r2230}, {%r2275, %r2276, %r2277, %r2278};
	wmma.mma.sync.aligned.row.row.m8n32k16.f16.f16 {%r2283, %r2284, %r2285, %r2286}, {%r2167, %r2168, %r2169, %r2170, %r2171, %r2172, %r2173, %r2174}, {%r2231, %r2232, %r2233, %r2234, %r2235, %r2236, %r2237, %r2238}, {%r2279, %r2280, %r2281, %r2282};
	wmma.mma.sync.aligned.row.row.m8n32k16.f16.f16 {%r2287, %r2288, %r2289, %r2290}, {%r2175, %r2176, %r2177, %r2178, %r2179, %r2180, %r2181, %r2182}, {%r2239, %r2240, %r2241, %r2242, %r2243, %r2244, %r2245, %r2246}, {%r2283, %r2284, %r2285, %r2286};
	wmma.mma.sync.aligned.row.row.m8n32k16.f16.f16 {%r2291, %r2292, %r2293, %r2294}, {%r2183, %r2184, %r2185, %r2186, %r2187, %r2188, %r2189, %r2190}, {%r2247, %r2248, %r2249, %r2250, %r2251, %r2252, %r2253, %r2254}, {%r2287, %r2288, %r2289, %r2290};
	wmma.mma.sync.aligned.row.row.m8n32k16.f16.f16 {%r2295, %r2296, %r2297, %r2298}, {%r2191, %r2192, %r2193, %r2194, %r2195, %r2196, %r2197, %r2198}, {%r2255, %r2256, %r2257, %r2258, %r2259, %r2260, %r2261, %r2262}, {%r2291, %r2292, %r2293, %r2294};
	wmma.mma.sync.aligned.row.row.m8n32k16.f16.f16 {%r2299, %r2300, %r2301, %r2302}, {%r2199, %r2200, %r2201, %r2202, %r2203, %r2204, %r2205, %r2206}, {%r2263, %r2264, %r2265, %r2266, %r2267, %r2268, %r2269, %r2270}, {%r2295, %r2296, %r2297, %r2298};
	add.s64 	%rd168, %rd654, -1792;
	// begin inline asm
	cp.async.ca.shared.global [%r783], [%rd168], 16;

	// end inline asm
	mul.wide.s32 	%rd585, %r6402, 2;
	add.s64 	%rd169, %rd651, %rd585;
	// begin inline asm
	cp.async.ca.shared.global [%r274], [%rd169], 16;

	// end inline asm
	add.s64 	%rd170, %rd169, %rd577;
	// begin inline asm
	cp.async.ca.shared.global [%r275], [%rd170], 16;

	// end inline asm
	add.s64 	%rd171, %rd170, %rd577;
	// begin inline asm
	cp.async.ca.shared.global [%r276], [%rd171], 16;

	// end inline asm
	add.s64 	%rd172, %rd171, %rd577;
	// begin inline asm
	cp.async.ca.shared.global [%r277], [%rd172], 16;

	// end inline asm
	add.s64 	%rd173, %rd172, %rd577;
	// begin inline asm
	cp.async.ca.shared.global [%r278], [%rd173], 16;

	// end inline asm
	add.s64 	%rd174, %rd173, %rd577;
	// begin inline asm
	cp.async.ca.shared.global [%r279], [%rd174], 16;

	// end inline asm
	add.s64 	%rd175, %rd174, %rd577;
	// begin inline asm
	cp.async.ca.shared.global [%r280], [%rd175], 16;

	// end inline asm
	add.s64 	%rd176, %rd175, %rd577;
	// begin inline asm
	cp.async.ca.shared.global [%r281], [%rd176], 16;

	// end inline asm
	add.s64 	%rd177, %rd176, %rd577;
	// begin inline asm
	cp.async.ca.shared.global [%r282], [%rd177], 16;

	// end inline asm
	add.s64 	%rd178, %rd177, %rd577;
	// begin inline asm
	cp.async.ca.shared.global [%r283], [%rd178], 16;

	// end inline asm
	add.s64 	%rd179, %rd178, %rd577;
	// begin inline asm
	cp.async.ca.shared.global [%r284], [%rd179], 16;

	// end inline asm
	add.s64 	%rd180, %rd179, %rd577;
	// begin inline asm
	cp.async.ca.shared.global [%r285], [%rd180], 16;

	// end inline asm
	add.s64 	%rd181, %rd180, %rd577;
	// begin inline asm
	cp.async.ca.shared.global [%r286], [%rd181], 16;

	// end inline asm
	add.s64 	%rd182, %rd181, %rd577;
	// begin inline asm
	cp.async.ca.shared.global [%r287], [%rd182], 16;

	// end inline asm
	add.s64 	%rd183, %rd182, %rd577;
	// begin inline asm
	cp.async.ca.shared.global [%r288], [%rd183], 16;

	// end inline asm
	add.s64 	%rd184, %rd183, %rd577;
	// begin inline asm
	cp.async.ca.shared.global [%r289], [%rd184], 16;

	// end inline asm
	// begin inline asm
	cp.async.commit_group;

	// end inline asm
	// begin inline asm
	cp.async.wait_group 0;

	// end inline asm
	bar.sync 	0;
	wmma.load.a.sync.aligned.row.m8n32k16.shared.f16 	{%r2303, %r2304, %r2305, %r2306, %r2307, %r2308, %r2309, %r2310}, [%r1003], %r818;
	wmma.load.a.sync.aligned.row.m8n32k16.shared.f16 	{%r2311, %r2312, %r2313, %r2314, %r2315, %r2316, %r2317, %r2318}, [%r1016], %r818;
	wmma.load.a.sync.aligned.row.m8n32k16.shared.f16 	{%r2319, %r2320, %r2321, %r2322, %r2323, %r2324, %r2325, %r2326}, [%r1025], %r818;
	wmma.load.a.sync.aligned.row.m8n32k16.shared.f16 	{%r2327, %r2328, %r2329, %r2330, %r2331, %r2332, %r2333, %r2334}, [%r1034], %r818;
	wmma.load.a.sync.aligned.row.m8n32k16.shared.f16 	{%r2335, %r2336, %r2337, %r2338, %r2339, %r2340, %r2341, %r2342}, [%r1043], %r818;
	wmma.load.a.sync.aligned.row.m8n32k16.shared.f16 	{%r2343, %r2344, %r2345, %r2346, %r2347, %r2348, %r2349, %r2350}, [%r1052], %r818;
	wmma.load.a.sync.aligned.row.m8n32k16.shared.f16 	{%r2351, %r2352, %r2353, %r2354, %r2355, %r2356, %r2357, %r2358}, [%r1061], %r818;
	wmma.load.a.sync.aligned.row.m8n32k16.shared.f16 	{%r2359, %r2360, %r2361, %r2362, %r2363, %r2364, %r2365, %r2366}, [%r1070], %r818;
	wmma.load.b.sync.aligned.row.m8n32k16.shared.f16 	{%r2367, %r2368, %r2369, %r2370, %r2371, %r2372, %r2373, %r2374}, [%r1079], %r818;
	wmma.load.b.sync.aligned.row.m8n32k16.shared.f16 	{%r2375, %r2376, %r2377, %r2378, %r2379, %r2380, %r2381, %r2382}, [%r1088], %r818;
	wmma.load.b.sync.aligned.row.m8n32k16.shared.f16 	{%r2383, %r2384, %r2385, %r2386, %r2387, %r2388, %r2389, %r2390}, [%r1097], %r818;
	wmma.load.b.sync.aligned.row.m8n32k16.shared.f16 	{%r2391, %r2392, %r2393, %r2394, %r2395, %r2396, %r2397, %r2398}, [%r1106], %r818;
	wmma.load.b.sync.aligned.row.m8n32k16.shared.f16 	{%r2399, %r2400, %r2401, %r2402, %r2403, %r2404, %r2405, %r2406}, [%r1115], %r818;
	wmma.load.b.sync.aligned.row.m8n32k16.shared.f16 	{%r2407, %r2408, %r2409, %r2410, %r2411, %r2412, %r2413, %r2414}, [%r1124], %r818;
	wmma.load.b.sync.aligned.row.m8n32k16.shared.f16 	{%r2415, %r2416, %r2417, %r2418, %r2419, %r2420, %r2421, %r2422}, [%r1133], %r818;
	wmma.load.b.sync.aligned.row.m8n32k16.shared.f16 	{%r2423, %r2424, %r2425, %r2426, %r2427, %r2428, %r2429, %r2430}, [%r1142], %r818;
	wmma.mma.sync.aligned.row.row.m8n32k16.f16.f16 {%r2431, %r2432, %r2433, %r2434}, {%r2303, %r2304, %r2305, %r2306, %r2307, %r2308, %r2309, %r2310}, {%r2367, %r2368, %r2369, %r2370, %r2371, %r2372, %r2373, %r2374}, {%r2299, %r2300, %r2301, %r2302};
	wmma.mma.sync.aligned.row.row.m8n32k16.f16.f16 {%r2435, %r2436, %r2437, %r2438}, {%r2311, %r2312, %r2313, %r2314, %r2315, %r2316, %r2317, %r2318}, {%r2375, %r2376, %r2377, %r2378, %r2379, %r2380, %r2381, %r2382}, {%r2431, %r2432, %r2433, %r2434};
	wmma.mma.sync.aligned.row.row.m8n32k16.f16.f16 {%r2439, %r2440, %r2441, %r2442}, {%r2319, %r2320, %r2321, %r2322, %r2323, %r2324, %r2325, %r2326}, {%r2383, %r2384, %r2385, %r2386, %r2387, %r2388, %r2389, %r2390}, {%r2435, %r2436, %r2437, %r2438};
	wmma.mma.sync.aligned.row.row.m8n32k16.f16.f16 {%r2443, %r2444, %r2445, %r2446}, {%r2327, %r2328, %r2329, %r2330, %r2331, %r2332, %r2333, %r2334}, {%r2391, %r2392, %r2393, %r2394, %r2395, %r2396, %r2397, %r2398}, {%r2439, %r2440, %r2441, %r2442};
	wmma.mma.sync.aligned.row.row.m8n32k16.f16.f16 {%r2447, %r2448, %r2449, %r2450}, {%r2335, %r2336, %r2337, %r2338, %r2339, %r2340, %r2341, %r2342}, {%r2399, %r2400, %r2401, %r2402, %r2403, %r2404, %r2405, %r2406}, {%r2443, %r2444, %r2445, %r2446};
	wmma.mma.sync.aligned.row.row.m8n32k16.f16.f16 {%r2451, %r2452, %r2453, %r2454}, {%r2343, %r2344, %r2345, %r2346, %r2347, %r2348, %r2349, %r2350}, {%r2407, %r2408, %r2409, %r2410, %r2411, %r2412, %r2413, %r2414}, {%r2447, %r2448, %r2449, %r2450};
	wmma.mma.sync.aligned.row.row.m8n32k16.f16.f16 {%r2455, %r2456, %r2457, %r2458}, {%r2351, %r2352, %r2353, %r2354, %r2355, %r2356, %r2357, %r2358}, {%r2415, %r2416, %r2417, %r2418, %r2419, %r2420, %r2421, %r2422}, {%r2451, %r2452, %r2453, %r2454};
	wmma.mma.sync.aligned.row.row.m8n32k16.f16.f16 {%r2459, %r2460, %r2461, %r2462}, {%r2359, %r2360, %r2361, %r2362, %r2363, %r2364, %r2365, %r2366}, {%r2423, %r2424, %r2425, %r2426, %r2427, %r2428, %r2429, %r2430}, {%r2455, %r2456, %r2457, %r2458};
	add.s64 	%rd185, %rd654, -1536;
	// begin inline asm
	cp.async.ca.shared.global [%r800], [%rd185], 16;

	// end inline asm
	mul.wide.s32 	%rd586, %r6403, 2;
	add.s64 	%rd186, %rd651, %rd586;
	// begin inline asm
	cp.async.ca.shared.global [%r801], [%rd186], 16;

	// end inline asm
	add.s64 	%rd187, %rd186, %rd577;
	// begin inline asm
	cp.async.ca.shared.global [%r292], [%rd187], 16;

	// end inline asm
	add.s64 	%rd188, %rd187, %rd577;
	// begin inline asm
	cp.async.ca.shared.global [%r293], [%rd188], 16;

	// end inline asm
	add.s64 	%rd189, %rd188, %rd577;
	// begin inline asm
	cp.async.ca.shared.global [%r294], [%rd189], 16;

	// end inline asm
	add.s64 	%rd190, %rd189, %rd577;
	// begin inline asm
	cp.async.ca.shared.global [%r295], [%rd190], 16;

	// end inline asm
	add.s64 	%rd191, %rd190, %rd577;
	// begin inline asm
	cp.async.ca.shared.global [%r296], [%rd191], 16;

	// end inline asm
	add.s64 	%rd192, %rd191, %rd577;
	// begin inline asm
	cp.async.ca.shared.global [%r297], [%rd192], 16;

	// end inline asm
	add.s64 	%rd193, %rd192, %rd577;
	// begin inline asm
	cp.async.ca.shared.global [%r298], [%rd193], 16;

	// end inline asm
	add.s64 	%rd194, %rd193, %rd577;
	// begin inline asm
	cp.async.ca.shared.global [%r299], [%rd194], 16;

	// end inline asm
	add.s64 	%rd195, %rd194, %rd577;
	// begin inline asm
	cp.async.ca.shared.global [%r300], [%rd195], 16;

	// end inline asm
	add.s64 	%rd196, %rd195, %rd577;
	// begin inline asm
	cp.async.ca.shared.global [%r301], [%rd196], 16;

	// end inline asm
	add.s64 	%rd197, %rd196, %rd577;
	// begin inline asm
	cp.async.ca.shared.global [%r302], [%rd197], 16;

	// end inline asm
	add.s64 	%rd198, %rd197, %rd577;
	// begin inline asm
	cp.async.ca.shared.global [%r303], [%rd198], 16;

	// end inline asm
	add.s64 	%rd199, %rd198, %rd577;
	// begin inline asm
	cp.async.ca.shared.global [%r304], [%rd199], 16;

	// end inline asm
	add.s64 	%rd200, %rd199, %rd577;
	// begin inline asm
	cp.async.ca.shared.global [%r305], [%rd200], 16;

	// end inline asm
	add.s64 	%rd201, %rd200, %rd577;
	// begin inline asm
	cp.async.ca.shared.global [%r306], [%rd201], 16;

	// end inline asm
	// begin inline asm
	cp.async.commit_group;

	// end inline asm
	// begin inline asm
	cp.async.wait_group 0;

	// end inline asm
	bar.sync 	0;
	wmma.load.a.sync.aligned.row.m8n32k16.shared.f16 	{%r2463, %r2464, %r2465, %r2466, %r2467, %r2468, %r2469, %r2470}, [%r817], %r818;
	wmma.load.a.sync.aligned.row.m8n32k16.shared.f16 	{%r2471, %r2472, %r2473, %r2474, %r2475, %r2476, %r2477, %r2478}, [%r827], %r818;
	wmma.load.a.sync.aligned.row.m8n32k16.shared.f16 	{%r2479, %r2480, %r2481, %r2482, %r2483, %r2484, %r2485, %r2486}, [%r836], %r818;
	wmma.load.a.sync.aligned.row.m8n32k16.shared.f16 	{%r2487, %r2488, %r2489, %r2490, %r2491, %r2492, %r2493, %r2494}, [%r845], %r818;
	wmma.load.a.sync.aligned.row.m8n32k16.shared.f16 	{%r2495, %r2496, %r2497, %r2498, %r2499, %r2500, %r2501, %r2502}, [%r854], %r818;
	wmma.load.a.sync.aligned.row.m8n32k16.shared.f16 	{%r2503, %r2504, %r2505, %r2506, %r2507, %r2508, %r2509, %r2510}, [%r863], %r818;
	wmma.load.a.sync.aligned.row.m8n32k16.shared.f16 	{%r2511, %r2512, %r2513, %r2514, %r2515, %r2516, %r2517, %r2518}, [%r872], %r818;
	wmma.load.a.sync.aligned.row.m8n32k16.shared.f16 	{%r2519, %r2520, %r2521, %r2522, %r2523, %r2524, %r2525, %r2526}, [%r881], %r818;
	wmma.load.b.sync.aligned.row.m8n32k16.shared.f16 	{%r2527, %r2528, %r2529, %r2530, %r2531, %r2532, %r2533, %r2534}, [%r894], %r818;
	wmma.load.b.sync.aligned.row.m8n32k16.shared.f16 	{%r2535, %r2536, %r2537, %r2538, %r2539, %r2540, %r2541, %r2542}, [%r903], %r818;
	wmma.load.b.sync.aligned.row.m8n32k16.shared.f16 	{%r2543, %r2544, %r2545, %r2546, %r2547, %r2548, %r2549, %r2550}, [%r912], %r818;
	wmma.load.b.sync.aligned.row.m8n32k16.shared.f16 	{%r2551, %r2552, %r2553, %r2554, %r2555, %r2556, %r2557, %r2558}, [%r921], %r818;
	wmma.load.b.sync.aligned.row.m8n32k16.shared.f16 	{%r2559, %r2560, %r2561, %r2562, %r2563, %r2564, %r2565, %r2566}, [%r930], %r818;
	wmma.load.b.sync.aligned.row.m8n32k16.shared.f16 	{%r2567, %r2568, %r2569, %r2570, %r2571, %r2572, %r2573, %r2574}, [%r939], %r818;
	wmma.load.b.sync.aligned.row.m8n32k16.shared.f16 	{%r2575, %r2576, %r2577, %r2578, %r2579, %r2580, %r2581, %r2582}, [%r948], %r818;
	wmma.load.b.sync.aligned.row.m8n32k16.shared.f16 	{%r2583, %r2584, %r2585, %r2586, %r2587, %r2588, %r2589, %r2590}, [%r957], %r818;
	wmma.mma.sync.aligned.row.row.m8n32k16.f16.f16 {%r2591, %r2592, %r2593, %r2594}, {%r2463, %r2464, %r2465, %r2466, %r2467, %r2468, %r2469, %r2470}, {%r2527, %r2528, %r2529, %r2530, %r2531, %r2532, %r2533, %r2534}, {%r2459, %r2460, %r2461, %r2462};
	wmma.mma.sync.aligned.row.row.m8n32k16.f16.f16 {%r2595, %r2596, %r2597, %r2598}, {%r2471, %r2472, %r2473, %r2474, %r2475, %r2476, %r2477, %r2478}, {%r2535, %r2536, %r2537, %r2538, %r2539, %r2540, %r2541, %r2542}, {%r2591, %r2592, %r2593, %r2594};
	wmma.mma.sync.aligned.row.row.m8n32k16.f16.f16 {%r2599, %r2600, %r2601, %r2602}, {%r2479, %r2480, %r2481, %r2482, %r2483, %r2484, %r2485, %r2486}, {%r2543, %r2544, %r2545, %r2546, %r2547, %r2548, %r2549, %r2550}, {%r2595, %r2596, %r2597, %r2598};
	wmma.mma.sync.aligned.row.row.m8n32k16.f16.f16 {%r2603, %r2604, %r2605, %r2606}, {%r2487, %r2488, %r2489, %r2490, %r2491, %r2492, %r2493, %r2494}, {%r2551, %r2552, %r2553, %r2554, %r2555, %r2556, %r2557, %r2558}, {%r2599, %r2600, %r2601, %r2602};
	wmma.mma.sync.aligned.row.row.m8n32k16.f16.f16 {%r2607, %r2608, %r2609, %r2610}, {%r2495, %r2496, %r2497, %r2498, %r2499, %r2500, %r2501, %r2502}, {%r2559, %r2560, %r2561, %r2562, %r2563, %r2564, %r2565, %r2566}, {%r2603, %r2604, %r2605, %r2606};
	wmma.mma.sync.aligned.row.row.m8n32k16.f16.f16 {%r2611, %r2612, %r2613, %r2614}, {%r2503, %r2504, %r2505, %r2506, %r2507, %r2508, %r2509, %r2510}, {%r2567, %r2568, %r2569, %r2570, %r2571, %r2572, %r2573, %r2574}, {%r2607, %r2608, %r2609, %r2610};
	wmma.mma.sync.aligned.row.row.m8n32k16.f16.f16 {%r2615, %r2616, %r2617, %r2618}, {%r2511, %r2512, %r2513, %r2514, %r2515, %r2516, %r2517, %r2518}, {%r2575, %r2576, %r2577, %r2578, %r2579, %r2580, %r2581, %r2582}, {%r2611, %r2612, %r2613, %r2614};
	wmma.mma.sync.aligned.row.row.m8n32k16.f16.f16 {%r2619, %r2620, %r2621, %r2622}, {%r2519, %r2520, %r2521, %r2522, %r2523, %r2524, %r2525, %r2526}, {%r2583, %r2584, %r2585, %r2586, %r2587, %r2588, %r2589, %r2590}, {%r2615, %r2616, %r2617, %r2618};
	add.s64 	%rd202, %rd654, -1280;
	// begin inline asm
	cp.async.ca.shared.global [%r783], [%rd202], 16;

	// end inline asm
	mul.wide.s32 	%rd587, %r6404, 2;
	add.s64 	%rd203, %rd651, %rd587;
	// begin inline asm
	cp.async.ca.shared.global [%r274], [%rd203], 16;

	// end inline asm
	add.s64 	%rd204, %rd203, %rd577;
	// begin inline asm
	cp.async.ca.shared.global [%r275], [%rd204], 16;

	// end inline asm
	add.s64 	%rd205, %rd204, %rd577;
	// begin inline asm
	cp.async.ca.shared.global [%r276], [%rd205], 16;

	// end inline asm
	add.s64 	%rd206, %rd205, %rd577;
	// begin inline asm
	cp.async.ca.shared.global [%r277], [%rd206], 16;

	// end inline asm
	add.s64 	%rd207, %rd206, %rd577;
	// begin inline asm
	cp.async.ca.shared.global [%r278], [%rd207], 16;

	// end inline asm
	add.s64 	%rd208, %rd207, %rd577;
	// begin inline asm
	cp.async.ca.shared.global [%r279], [%rd208], 16;

	// end inline asm
	add.s64 	%rd209, %rd208, %rd577;
	// begin inline asm
	cp.async.ca.shared.global [%r280], [%rd209], 16;

	// end inline asm
	add.s64 	%rd210, %rd209, %rd577;
	// begin inline asm
	cp.async.ca.shared.global [%r281], [%rd210], 16;

	// end inline asm
	add.s64 	%rd211, %rd210, %rd577;
	// begin inline asm
	cp.async.ca.shared.global [%r282], [%rd211], 16;

	// end inline asm
	add.s64 	%rd212, %rd211, %rd577;
	// begin inline asm
	cp.async.ca.shared.global [%r283], [%rd212], 16;

	// end inline asm
	add.s64 	%rd213, %rd212, %rd577;
	// begin inline asm
	cp.async.ca.shared.global [%r284], [%rd213], 16;

	// end inline asm
	add.s64 	%rd214, %rd213, %rd577;
	// begin inline asm
	cp.async.ca.shared.global [%r285], [%rd214], 16;

	// end inline asm
	add.s64 	%rd215, %rd214, %rd577;
	// begin inline asm
	cp.async.ca.shared.global [%r286], [%rd215], 16;

	// end inline asm
	add.s64 	%rd216, %rd215, %rd577;
	// begin inline asm
	cp.async.ca.shared.global [%r287], [%rd216], 16;

	// end inline asm
	add.s64 	%rd217, %rd216, %rd577;
	// begin inline asm
	cp.async.ca.shared.global [%r288], [%rd217], 16;

	// end inline asm
	add.s64 	%rd218, %rd217, %rd577;
	// begin inline asm
	cp.async.ca.shared.global [%r289], [%rd218], 16;

	// end inline asm
	// begin inline asm
	cp.async.commit_group;

	// end inline asm
	// begin inline asm
	cp.async.wait_group 0;

	// end inline asm
	bar.sync 	0;
	wmma.load.a.sync.aligned.row.m8n32k16.shared.f16 	{%r2623, %r2624, %r2625, %r2626, %r2627, %r2628, %r2629, %r2630}, [%r1003], %r818;
	wmma.load.a.sync.aligned.row.m8n32k16.shared.f16 	{%r2631, %r2632, %r2633, %r2634, %r2635, %r2636, %r2637, %r2638}, [%r1016], %r818;
	wmma.load.a.sync.aligned.row.m8n32k16.shared.f16 	{%r2639, %r2640, %r2641, %r2642, %r2643, %r2644, %r2645, %r2646}, [%r1025], %r818;
	wmma.load.a.sync.aligned.row.m8n32k16.shared.f16 	{%r2647, %r2648, %r2649, %r2650, %r2651, %r2652, %r2653, %r2654}, [%r1034], %r818;
	wmma.load.a.sync.aligned.row.m8n32k16.shared.f16 	{%r2655, %r2656, %r2657, %r2658, %r2659, %r2660, %r2661, %r2662}, [%r1043], %r818;
	wmma.load.a.sync.aligned.row.m8n32k16.shared.f16 	{%r2663, %r2664, %r2665, %r2666, %r2667, %r2668, %r2669, %r2670}, [%r1052], %r818;
	wmma.load.a.sync.aligned.row.m8n32k16.shared.f16 	{%r2671, %r2672, %r2673, %r2674, %r2675, %r2676, %r2677, %r2678}, [%r1061], %r818;
	wmma.load.a.sync.aligned.row.m8n32k16.shared.f16 	{%r2679, %r2680, %r2681, %r2682, %r2683, %r2684, %r2685, %r2686}, [%r1070], %r818;
	wmma.load.b.sync.aligned.row.m8n32k16.shared.f16 	{%r2687, %r2688, %r2689, %r2690, %r2691, %r2692, %r2693, %r2694}, [%r1079], %r818;
	wmma.load.b.sync.aligned.row.m8n32k16.shared.f16 	{%r2695, %r2696, %r2697, %r2698, %r2699, %r2700, %r2701, %r2702}, [%r1088], %r818;
	wmma.load.b.sync.aligned.row.m8n32k16.shared.f16 	{%r2703, %r2704, %r2705, %r2706, %r2707, %r2708, %r2709, %r2710}, [%r1097], %r818;
	wmma.load.b.sync.aligned.row.m8n32k16.shared.f16 	{%r2711, %r2712, %r2713, %r2714, %r2715, %r2716, %r2717, %r2718}, [%r1106], %r818;
	wmma.load.b.sync.aligned.row.m8n32k16.shared.f16 	{%r2719, %r2720, %r2721, %r2722, %r2723, %r2724, %r2725, %r2726}, [%r1115], %r818;
	wmma.load.b.sync.aligned.row.m8n32k16.shared.f16 	{%r2727, %r2728, %r2729, %r2730, %r2731, %r2732, %r2733, %r2734}, [%r1124], %r818;
	wmma.load.b.sync.aligned.row.m8n32k16.shared.f16 	{%r2735, %r2736, %r2737, %r2738, %r2739, %r2740, %r2741, %r2742}, [%r1133], %r818;
	wmma.load.b.sync.aligned.row.m8n32k16.shared.f16 	{%r2743, %r2744, %r2745, %r2746, %r2747, %r2748, %r2749, %r2750}, [%r1142], %r818;
	wmma.mma.sync.aligned.row.row.m8n32k16.f16.f16 {%r2751, %r2752, %r2753, %r2754}, {%r2623, %r2624, %r2625, %r2626, %r2627, %r2628, %r2629, %r2630}, {%r2687, %r2688, %r2689, %r2690, %r2691, %r2692, %r2693, %r2694}, {%r2619, %r2620, %r2621, %r2622};
	wmma.mma.sync.aligned.row.row.m8n32k16.f16.f16 {%r2755, %r2756, %r2757, %r2758}, {%r2631, %r2632, %r2633, %r2634, %r2635, %r2636, %r2637, %r2638}, {%r2695, %r2696, %r2697, %r2698, %r2699, %r2700, %r2701, %r2702}, {%r2751, %r2752, %r2753, %r2754};
	wmma.mma.sync.aligned.row.row.m8n32k16.f16.f16 {%r2759, %r2760, %r2761, %r2762}, {%r2639, %r2640, %r2641, %r2642, %r2643, %r2644, %r2645, %r2646}, {%r2703, %r2704, %r2705, %r2706, %r2707, %r2708, %r2709, %r2710}, {%r2755, %r2756, %r2757, %r2758};
	wmma.mma.sync.aligned.row.row.m8n32k16.f16.f16 {%r2763, %r2764, %r2765, %r2766}, {%r2647, %r2648, %r2649, %r2650, %r2651, %r2652, %r2653, %r2654}, {%r2711, %r2712, %r2713, %r2714, %r2715, %r2716, %r2717, %r2718}, {%r2759, %r2760, %r2761, %r2762};
	wmma.mma.sync.aligned.row.row.m8n32k16.f16.f16 {%r2767, %r2768, %r2769, %r2770}, {%r2655, %r2656, %r2657, %r2658, %r2659, %r2660, %r2661, %r2662}, {%r2719, %r2720, %r2721, %r2722, %r2723, %r2724, %r2725, %r2726}, {%r2763, %r2764, %r2765, %r2766};
	wmma.mma.sync.aligned.row.row.m8n32k16.f16.f16 {%r2771, %r2772, %r2773, %r2774}, {%r2663, %r2664, %r2665, %r2666, %r2667, %r2668, %r2669, %r2670}, {%r2727, %r2728, %r2729, %r2730, %r2731, %r2732, %r2733, %r2734}, {%r2767, %r2768, %r2769, %r2770};
	wmma.mma.sync.aligned.row.row.m8n32k16.f16.f16 {%r2775, %r2776, %r2777, %r2778}, {%r2671, %r2672, %r2673, %r2674, %r2675, %r2676, %r2677, %r2678}, {%r2735, %r2736, %r2737, %r2738, %r2739, %r2740, %r2741, %r2742}, {%r2771, %r2772, %r2773, %r2774};
	wmma.mma.sync.aligned.row.row.m8n32k16.f16.f16 {%r2779, %r2780, %r2781, %r2782}, {%r2679, %r2680, %r2681, %r2682, %r2683, %r2684, %r2685, %r2686}, {%r2743, %r2744, %r2745, %r2746, %r2747, %r2748, %r2749, %r2750}, {%r2775, %r2776, %r2777, %r2778};
	add.s64 	%rd219, %rd654, -1024;
	// begin inline asm
	cp.async.ca.shared.global [%r800], [%rd219], 16;

	// end inline asm
	mul.wide.s32 	%rd588, %r6405, 2;
	add.s64 	%rd220, %rd651, %rd588;
	// begin inline asm
	cp.async.ca.shared.global [%r801], [%rd220], 16;

	// end inline asm
	add.s64 	%rd221, %rd220, %rd577;
	// begin inline asm
	cp.async.ca.shared.global [%r292], [%rd221], 16;

	// end inline asm
	add.s64 	%rd222, %rd221, %rd577;
	// begin inline asm
	cp.async.ca.shared.global [%r293], [%rd222], 16;

	// end inline asm
	add.s64 	%rd223, %rd222, %rd577;
	// begin inline asm
	cp.async.ca.shared.global [%r294], [%rd223], 16;

	// end inline asm
	add.s64 	%rd224, %rd223, %rd577;
	// begin inline asm
	cp.async.ca.shared.global [%r295], [%rd224], 16;

	// end inline asm
	add.s64 	%rd225, %rd224, %rd577;
	// begin inline asm
	cp.async.ca.shared.global [%r296], [%rd225], 16;

	// end inline asm
	add.s64 	%rd226, %rd225, %rd577;
	// begin inline asm
	cp.async.ca.shared.global [%r297], [%rd226], 16;

	// end inline asm
	add.s64 	%rd227, %rd226, %rd577;
	// begin inline asm
	cp.async.ca.shared.global [%r298], [%rd227], 16;

	// end inline asm
	add.s64 	%rd228, %rd227, %rd577;
	// begin inline asm
	cp.async.ca.shared.global [%r299], [%rd228], 16;

	// end inline asm
	add.s64 	%rd229, %rd228, %rd577;
	// begin inline asm
	cp.async.ca.shared.global [%r300], [%rd229], 16;

	// end inline asm
	add.s64 	%rd230, %rd229, %rd577;
	// begin inline asm
	cp.async.ca.shared.global [%r301], [%rd230], 16;

	// end inline asm
	add.s64 	%rd231, %rd230, %rd577;
	// begin inline asm
	cp.async.ca.shared.global [%r302], [%rd231], 16;

	// end inline asm
	add.s64 	%rd232, %rd231, %rd577;
	// begin inline asm
	cp.async.ca.shared.global [%r303], [%rd232], 16;

	// end inline asm
	add.s64 	%rd233, %rd232, %rd577;
	// begin inline asm
	cp.async.ca.shared.global [%r304], [%rd233], 16;

	// end inline asm
	add.s64 	%rd234, %rd233, %rd577;
	// begin inline asm
	cp.async.ca.shared.global [%r305], [%rd234], 16;

	// end inline asm
	add.s64 	%rd235, %rd234, %rd577;
	// begin inline asm
	cp.async.ca.shared.global [%r306], [%rd235], 16;

	// end inline asm
	// begin inline asm
	cp.async.commit_group;

	// end inline asm
	// begin inline asm
	cp.async.wait_group 0;

	// end inline asm
	bar.sync 	0;
	wmma.load.a.sync.aligned.row.m8n32k16.shared.f16 	{%r2783, %r2784, %r2785, %r2786, %r2787, %r2788, %r2789, %r2790}, [%r817], %r818;
	wmma.load.a.sync.aligned.row.m8n32k16.shared.f16 	{%r2791, %r2792, %r2793, %r2794, %r2795, %r2796, %r2797, %r2798}, [%r827], %r818;
	wmma.load.a.sync.aligned.row.m8n32k16.shared.f16 	{%r2799, %r2800, %r2801, %r2802, %r2803, %r2804, %r2805, %r2806}, [%r836], %r818;
	wmma.load.a.sync.aligned.row.m8n32k16.shared.f16 	{%r2807, %r2808, %r2809, %r2810, %r2811, %r2812, %r2813, %r2814}, [%r845], %r818;
	wmma.load.a.sync.aligned.row.m8n32k16.shared.f16 	{%r2815, %r2816, %r2817, %r2818, %r2819, %r2820, %r2821, %r2822}, [%r854], %r818;
	wmma.load.a.sync.aligned.row.m8n32k16.shared.f16 	{%r2823, %r2824, %r2825, %r2826, %r2827, %r2828, %r2829, %r2830}, [%r863], %r818;
	wmma.load.a.sync.aligned.row.m8n32k16.shared.f16 	{%r2831, %r2832, %r2833, %r2834, %r2835, %r2836, %r2837, %r2838}, [%r872], %r818;
	wmma.load.a.sync.aligned.row.m8n32k16.shared.f16 	{%r2839, %r2840, %r2841, %r2842, %r2843, %r2844, %r2845, %r2846}, [%r881], %r818;
	wmma.load.b.sync.aligned.row.m8n32k16.shared.f16 	{%r2847, %r2848, %r2849, %r2850, %r2851, %r2852, %r2853, %r2854}, [%r894], %r818;
	wmma.load.b.sync.aligned.row.m8n32k16.shared.f16 	{%r2855, %r2856, %r2857, %r2858, %r2859, %r2860, %r2861, %r2862}, [%r903], %r818;
	wmma.load.b.sync.aligned.row.m8n32k16.shared.f16 	{%r2863, %r2864, %r2865, %r2866, %r2867, %r2868, %r2869, %r2870}, [%r912], %r818;
	wmma.load.b.sync.aligned.row.m8n32k16.shared.f16 	{%r2871, %r2872, %r2873, %r2874, %r2875, %r2876, %r2877, %r2878}, [%r921], %r818;
	wmma.load.b.sync.aligned.row.m8n32k16.shared.f16 	{%r2879, %r2880, %r2881, %r2882, %r2883, %r2884, %r2885, %r2886}, [%r930], %r818;
	wmma.load.b.sync.aligned.row.m8n32k16.shared.f16 	{%r2887, %r2888, %r2889, %r2890, %r2891, %r2892, %r2893, %r2894}, [%r939], %r818;
	wmma.load.b.sync.aligned.row.m8n32k16.shared.f16 	{%r2895, %r2896, %r2897, %r2898, %r2899, %r2900, %r2901, %r2902}, [%r948], %r818;
	wmma.load.b.sync.aligned.row.m8n32k16.shared.f16 	{%r2903, %r2904, %r2905, %r2906, %r2907, %r2908, %r2909, %r2910}, [%r957], %r818;
	wmma.mma.sync.aligned.row.row.m8n32k16.f16.f16 {%r2911, %r2912, %r2913, %r2914}, {%r2783, %r2784, %r2785, %r2786, %r2787, %r2788, %r2789, %r2790}, {%r2847, %r2848, %r2849, %r2850, %r2851, %r2852, %r2853, %r2854}, {%r2779, %r2780, %r2781, %r2782};
	wmma.mma.sync.aligned.row.row.m8n32k16.f16.f16 {%r2915, %r2916, %r2917, %r2918}, {%r2791, %r2792, %r2793, %r2794, %r2795, %r2796, %r2797, %r2798}, {%r2855, %r2856, %r2857, %r2858, %r2859, %r2860, %r2861, %r2862}, {%r2911, %r2912, %r2913, %r2914};
	wmma.mma.sync.aligned.row.row.m8n32k16.f16.f16 {%r2919, %r2920, %r2921, %r2922}, {%r2799, %r2800, %r2801, %r2802, %r2803, %r2804, %r2805, %r2806}, {%r2863, %r2864, %r2865, %r2866, %r2867, %r2868, %r2869, %r2870}, {%r2915, %r2916, %r2917, %r2918};
	wmma.mma.sync.aligned.row.row.m8n32k16.f16.f16 {%r2923, %r2924, %r2925, %r2926}, {%r2807, %r2808, %r2809, %r2810, %r2811, %r2812, %r2813, %r2814}, {%r2871, %r2872, %r2873, %r2874, %r2875, %r2876, %r2877, %r2878}, {%r2919, %r2920, %r2921, %r2922};
	wmma.mma.sync.aligned.row.row.m8n32k16.f16.f16 {%r2927, %r2928, %r2929, %r2930}, {%r2815, %r2816, %r2817, %r2818, %r2819, %r2820, %r2821, %r2822}, {%r2879, %r2880, %r2881, %r2882, %r2883, %r2884, %r2885, %r2886}, {%r2923, %r2924, %r2925, %r2926};
	wmma.mma.sync.aligned.row.row.m8n32k16.f16.f16 {%r2931, %r2932, %r2933, %r2934}, {%r2823, %r2824, %r2825, %r2826, %r2827, %r2828, %r2829, %r2830}, {%r2887, %r2888, %r2889, %r2890, %r2891, %r2892, %r2893, %r2894}, {%r2927, %r2928, %r2929, %r2930};
	wmma.mma.sync.aligned.row.row.m8n32k16.f16.f16 {%r2935, %r2936, %r2937, %r2938}, {%r2831, %r2832, %r2833, %r2834, %r2835, %r2836, %r2837, %r2838}, {%r2895, %r2896, %r2897, %r2898, %r2899, %r2900, %r2901, %r2902}, {%r2931, %r2932, %r2933, %r2934};
	wmma.mma.sync.aligned.row.row.m8n32k16.f16.f16 {%r2939, %r2940, %r2941, %r2942}, {%r2839, %r2840, %r2841, %r2842, %r2843, %r2844, %r2845, %r2846}, {%r2903, %r2904, %r2905, %r2906, %r2907, %r2908, %r2909, %r2910}, {%r2935, %r2936, %r2937, %r2938};
	add.s64 	%rd236, %rd654, -768;
	// begin inline asm
	cp.async.ca.shared.global [%r783], [%rd236], 16;

	// end inline asm
	mul.wide.s32 	%rd589, %r6406, 2;
	add.s64 	%rd237, %rd651, %rd589;
	// begin inline asm
	cp.async.ca.shared.global [%r274], [%rd237], 16;

	// end inline asm
	add.s64 	%rd238, %rd237, %rd577;
	// begin inline asm
	cp.async.ca.shared.global [%r275], [%rd238], 16;

	// end inline asm
	add.s64 	%rd239, %rd238, %rd577;
	// begin inline asm
	cp.async.ca.shared.global [%r276], [%rd239], 16;

	// end inline asm
	add.s64 	%rd240, %rd239, %rd577;
	// begin inline asm
	cp.async.ca.shared.global [%r277], [%rd240], 16;

	// end inline asm
	add.s64 	%rd241, %rd240, %rd577;
	// begin inline asm
	cp.async.ca.shared.global [%r278], [%rd241], 16;

	// end inline asm
	add.s64 	%rd242, %rd241, %rd577;
	// begin inline asm
	cp.async.ca.shared.global [%r279], [%rd242], 16;

	// end inline asm
	add.s64 	%rd243, %rd242, %rd577;
	// begin inline asm
	cp.async.ca.shared.global [%r280], [%rd243], 16;

	// end inline asm
	add.s64 	%rd244, %rd243, %rd577;
	// begin inline asm
	cp.async.ca.shared.global [%r281], [%rd244], 16;

	// end inline asm
	add.s64 	%rd245, %rd244, %rd577;
	// begin inline asm
	cp.async.ca.shared.global [%r282], [%rd245], 16;

	// end inline asm
	add.s64 	%rd246, %rd245, %rd577;
	// begin inline asm
	cp.async.ca.shared.global [%r283], [%rd246], 16;

	// end inline asm
	add.s64 	%rd247, %rd246, %rd577;
	// begin inline asm
	cp.async.ca.shared.global [%r284], [%rd247], 16;

	// end inline asm
	add.s64 	%rd248, %rd247, %rd577;
	// begin inline asm
	cp.async.ca.shared.global [%r285], [%rd248], 16;

	// end inline asm
	add.s64 	%rd249, %rd248, %rd577;
	// begin inline asm
	cp.async.ca.shared.global [%r286], [%rd249], 16;

	// end inline asm
	add.s64 	%rd250, %rd249, %rd577;
	// begin inline asm
	cp.async.ca.shared.global [%r287], [%rd250], 16;

	// end inline asm
	add.s64 	%rd251, %rd250, %rd577;
	// begin inline asm
	cp.async.ca.shared.global [%r288], [%rd251], 16;

	// end inline asm
	add.s64 	%rd252, %rd251, %rd577;
	// begin inline asm
	cp.async.ca.shared.global [%r289], [%rd252], 16;

	// end inline asm
	// begin inline asm
	cp.async.commit_group;

	// end inline asm
	// begin inline asm
	cp.async.wait_group 0;

	// end inline asm
	bar.sync 	0;
	wmma.load.a.sync.aligned.row.m8n32k16.shared.f16 	{%r2943, %r2944, %r2945, %r2946, %r2947, %r2948, %r2949, %r2950}, [%r1003], %r818;
	wmma.load.a.sync.aligned.row.m8n32k16.shared.f16 	{%r2951, %r2952, %r2953, %r2954, %r2955, %r2956, %r2957, %r2958}, [%r1016], %r818;
	wmma.load.a.sync.aligned.row.m8n32k16.shared.f16 	{%r2959, %r2960, %r2961, %r2962, %r2963, %r2964, %r2965, %r2966}, [%r1025], %r818;
	wmma.load.a.sync.aligned.row.m8n32k16.shared.f16 	{%r2967, %r2968, %r2969, %r2970, %r2971, %r2972, %r2973, %r2974}, [%r1034], %r818;
	wmma.load.a.sync.aligned.row.m8n32k16.shared.f16 	{%r2975, %r2976, %r2977, %r2978, %r2979, %r2980, %r2981, %r2982}, [%r1043], %r818;
	wmma.load.a.sync.aligned.row.m8n32k16.shared.f16 	{%r2983, %r2984, %r2985, %r2986, %r2987, %r2988, %r2989, %r2990}, [%r1052], %r818;
	wmma.load.a.sync.aligned.row.m8n32k16.shared.f16 	{%r2991, %r2992, %r2993, %r2994, %r2995, %r2996, %r2997, %r2998}, [%r1061], %r818;
	wmma.load.a.sync.aligned.row.m8n32k16.shared.f16 	{%r2999, %r3000, %r3001, %r3002, %r3003, %r3004, %r3005, %r3006}, [%r1070], %r818;
	wmma.load.b.sync.aligned.row.m8n32k16.shared.f16 	{%r3007, %r3008, %r3009, %r3010, %r3011, %r3012, %r3013, %r3014}, [%r1079], %r818;
	wmma.load.b.sync.aligned.row.m8n32k16.shared.f16 	{%r3015, %r3016, %r3017, %r3018, %r3019, %r3020, %r3021, %r3022}, [%r1088], %r818;
	wmma.load.b.sync.aligned.row.m8n32k16.shared.f16 	{%r3023, %r3024, %r3025, %r3026, %r3027, %r3028, %r3029, %r3030}, [%r1097], %r818;
	wmma.load.b.sync.aligned.row.m8n32k16.shared.f16 	{%r3031, %r3032, %r3033, %r3034, %r3035, %r3036, %r3037, %r3038}, [%r1106], %r818;
	wmma.load.b.sync.aligned.row.m8n32k16.shared.f16 	{%r3039, %r3040, %r3041, %r3042, %r3043, %r3044, %r3045, %r3046}, [%r1115], %r818;
	wmma.load.b.sync.aligned.row.m8n32k16.shared.f16 	{%r3047, %r3048, %r3049, %r3050, %r3051, %r3052, %r3053, %r3054}, [%r1124], %r818;
	wmma.load.b.sync.aligned.row.m8n32k16.shared.f16 	{%r3055, %r3056, %r3057, %r3058, %r3059, %r3060, %r3061, %r3062}, [%r1133], %r818;
	wmma.load.b.sync.aligned.row.m8n32k16.shared.f16 	{%r3063, %r3064, %r3065, %r3066, %r3067, %r3068, %r3069, %r3070}, [%r1142], %r818;
	wmma.mma.sync.aligned.row.row.m8n32k16.f16.f16 {%r3071, %r3072, %r3073, %r3074}, {%r2943, %r2944, %r2945, %r2946, %r2947, %r2948, %r2949, %r2950}, {%r3007, %r3008, %r3009, %r3010, %r3011, %r3012, %r3013, %r3014}, {%r2939, %r2940, %r2941, %r2942};
	wmma.mma.sync.aligned.row.row.m8n32k16.f16.f16 {%r3075, %r3076, %r3077, %r3078}, {%r2951, %r2952, %r2953, %r2954, %r2955, %r2956, %r2957, %r2958}, {%r3015, %r3016, %r3017, %r3018, %r3019, %r3020, %r3021, %r3022}, {%r3071, %r3072, %r3073, %r3074};
	wmma.mma.sync.aligned.row.row.m8n32k16.f16.f16 {%r3079, %r3080, %r3081, %r3082}, {%r2959, %r2960, %r2961, %r2962, %r2963, %r2964, %r2965, %r2966}, {%r3023, %r3024, %r3025, %r3026, %r3027, %r3028, %r3029, %r3030}, {%r3075, %r3076, %r3077, %r3078};
	wmma.mma.sync.aligned.row.row.m8n32k16.f16.f16 {%r3083, %r3084, %r3085, %r3086}, {%r2967, %r2968, %r2969, %r2970, %r2971, %r2972, %r2973, %r2974}, {%r3031, %r3032, %r3033, %r3034, %r3035, %r3036, %r3037, %r3038}, {%r3079, %r3080, %r3081, %r3082};
	wmma.mma.sync.aligned.row.row.m8n32k16.f16.f16 {%r3087, %r3088, %r3089, %r3090}, {%r2975, %r2976, %r2977, %r2978, %r2979, %r2980, %r2981, %r2982}, {%r3039, %r3040, %r3041, %r3042, %r3043, %r3044, %r3045, %r3046}, {%r3083, %r3084, %r3085, %r3086};
	wmma.mma.sync.aligned.row.row.m8n32k16.f16.f16 {%r3091, %r3092, %r3093, %r3094}, {%r2983, %r2984, %r2985, %r2986, %r2987, %r2988, %r2989, %r2990}, {%r3047, %r3048, %r3049, %r3050, %r3051, %r3052, %r3053, %r3054}, {%r3087, %r3088, %r3089, %r3090};
	wmma.mma.sync.aligned.row.row.m8n32k16.f16.f16 {%r3095, %r3096, %r3097, %r3098}, {%r2991, %r2992, %r2993, %r2994, %r2995, %r2996, %r2997, %r2998}, {%r3055, %r3056, %r3057, %r3058, %r3059, %r3060, %r3061, %r3062}, {%r3091, %r3092, %r3093, %r3094};
	wmma.mma.sync.aligned.row.row.m8n32k16.f16.f16 {%r3099, %r3100, %r3101, %r3102}, {%r2999, %r3000, %r3001, %r3002, %r3003, %r3004, %r3005, %r3006}, {%r3063, %r3064, %r3065, %r3066, %r3067, %r3068, %r3069, %r3070}, {%r3095, %r3096, %r3097, %r3098};
	add.s64 	%rd253, %rd654, -512;
	// begin inline asm
	cp.async.ca.shared.global [%r800], [%rd253], 16;

	// end inline asm
	mul.wide.s32 	%rd590, %r6407, 2;
	add.s64 	%rd254, %rd651, %rd590;
	// begin inline asm
	cp.async.ca.shared.global [%r801], [%rd254], 16;

	// end inline asm
	add.s64 	%rd255, %rd254, %rd577;
	// begin inline asm
	cp.async.ca.shared.global [%r292], [%rd255], 16;

	// end inline asm
	add.s64 	%rd256, %rd255, %rd577;
	// begin inline asm
	cp.async.ca.shared.global [%r293], [%rd256], 16;

	// end inline asm
	add.s64 	%rd257, %rd256, %rd577;
	// begin inline asm
	cp.async.ca.shared.global [%r294], [%rd257], 16;

	// end inline asm
	add.s64 	%rd258, %rd257, %rd577;
	// begin inline asm
	cp.async.ca.shared.global [%r295], [%rd258], 16;

	// end inline asm
	add.s64 	%rd259, %rd258, %rd577;
	// begin inline asm
	cp.async.ca.shared.global [%r296], [%rd259], 16;

	// end inline asm
	add.s64 	%rd260, %rd259, %rd577;
	// begin inline asm
	cp.async.ca.shared.global [%r297], [%rd260], 16;

	// end inline asm
	add.s64 	%rd261, %rd260, %rd577;
	// begin inline asm
	cp.async.ca.shared.global [%r298], [%rd261], 16;

	// end inline asm
	add.s64 	%rd262, %rd261, %rd577;
	// begin inline asm
	cp.async.ca.shared.global [%r299], [%rd262], 16;

	// end inline asm
	add.s64 	%rd263, %rd262, %rd577;
	// begin inline asm
	cp.async.ca.shared.global [%r300], [%rd263], 16;

	// end inline asm
	add.s64 	%rd264, %rd263, %rd577;
	// begin inline asm
	cp.async.ca.shared.global [%r301], [%rd264], 16;

	// end inline asm
	add.s64 	%rd265, %rd264, %rd577;
	// begin inline asm
	cp.async.ca.shared.global [%r302], [%rd265], 16;

	// end inline asm
	add.s64 	%rd266, %rd265, %rd577;
	// begin inline asm
	cp.async.ca.shared.global [%r303], [%rd266], 16;

	// end inline asm
	add.s64 	%rd267, %rd266, %rd577;
	// begin inline asm
	cp.async.ca.shared.global [%r304], [%rd267], 16;

	// end inline asm
	add.s64 	%rd268, %rd267, %rd577;
	// begin inline asm
	cp.async.ca.shared.global [%r305], [%rd268], 16;

	// end inline asm
	add.s64 	%rd269, %rd268, %rd577;
	// begin inline asm
	cp.async.ca.shared.global [%r306], [%rd269], 16;

	// end inline asm
	// begin inline asm
	cp.async.commit_group;

	// end inline asm
	// begin inline asm
	cp.async.wait_group 0;

	// end inline asm
	bar.sync 	0;
	wmma.load.a.sync.aligned.row.m8n32k16.shared.f16 	{%r3103, %r3104, %r3105, %r3106, %r3107, %r3108, %r3109, %r3110}, [%r817], %r818;
	wmma.load.a.sync.aligned.row.m8n32k16.shared.f16 	{%r3111, %r3112, %r3113, %r3114, %r3115, %r3116, %r3117, %r3118}, [%r827], %r818;
	wmma.load.a.sync.aligned.row.m8n32k16.shared.f16 	{%r3119, %r3120, %r3121, %r3122, %r3123, %r3124, %r3125, %r3126}, [%r836], %r818;
	wmma.load.a.sync.aligned.row.m8n32k16.shared.f16 	{%r3127, %r3128, %r3129, %r3130, %r3131, %r3132, %r3133, %r3134}, [%r845], %r818;
	wmma.load.a.sync.aligned.row.m8n32k16.shared.f16 	{%r3135, %r3136, %r3137, %r3138, %r3139, %r3140, %r3141, %r3142}, [%r854], %r818;
	wmma.load.a.sync.aligned.row.m8n32k16.shared.f16 	{%r3143, %r3144, %r3145, %r3146, %r3147, %r3148, %r3149, %r3150}, [%r863], %r818;
	wmma.load.a.sync.aligned.row.m8n32k16.shared.f16 	{%r3151, %r3152, %r3153, %r3154, %r3155, %r3156, %r3157, %r3158}, [%r872], %r818;
	wmma.load.a.sync.aligned.row.m8n32k16.shared.f16 	{%r3159, %r3160, %r3161, %r3162, %r3163, %r3164, %r3165, %r3166}, [%r881], %r818;
	wmma.load.b.sync.aligned.row.m8n32k16.shared.f16 	{%r3167, %r3168, %r3169, %r3170, %r3171, %r3172, %r3173, %r3174}, [%r894], %r818;
	wmma.load.b.sync.aligned.row.m8n32k16.shared.f16 	{%r3175, %r3176, %r3177, %r3178, %r3179, %r3180, %r3181, %r3182}, [%r903], %r818;
	wmma.load.b.sync.aligned.row.m8n32k16.shared.f16 	{%r3183, %r3184, %r3185, %r3186, %r3187, %r3188, %r3189, %r3190}, [%r912], %r818;
	wmma.load.b.sync.aligned.row.m8n32k16.shared.f16 	{%r3191, %r3192, %r3193, %r3194, %r3195, %r3196, %r3197, %r3198}, [%r921], %r818;
	wmma.load.b.sync.aligned.row.m8n32k16.shared.f16 	{%r3199, %r3200, %r3201, %r3202, %r3203, %r3204, %r3205, %r3206}, [%r930], %r818;
	wmma.load.b.sync.aligned.row.m8n32k16.shared.f16 	{%r3207, %r3208, %r3209, %r3210, %r3211, %r3212, %r3213, %r3214}, [%r939], %r818;
	wmma.load.b.sync.aligned.row.m8n32k16.shared.f16 	{%r3215, %r3216, %r3217, %r3218, %r3219, %r3220, %r3221, %r3222}, [%r948], %r818;
	wmma.load.b.sync.aligned.row.m8n32k16.shared.f16 	{%r3223, %r3224, %r3225, %r3226, %r3227, %r3228, %r3229, %r3230}, [%r957], %r818;
	wmma.mma.sync.aligned.row.row.m8n32k16.f16.f16 {%r3231, %r3232, %r3233, %r3234}, {%r3103, %r3104, %r3105, %r3106, %r3107, %r3108, %r3109, %r3110}, {%r3167, %r3168, %r3169, %r3170, %r3171, %r3172, %r3173, %r3174}, {%r3099, %r3100, %r3101, %r3102};
	wmma.mma.sync.aligned.row.row.m8n32k16.f16.f16 {%r3235, %r3236, %r3237, %r3238}, {%r3111, %r3112, %r3113, %r3114, %r3115, %r3116, %r3117, %r3118}, {%r3175, %r3176, %r3177, %r3178, %r3179, %r3180, %r3181, %r3182}, {%r3231, %r3232, %r3233, %r3234};
	wmma.mma.sync.aligned.row.row.m8n32k16.f16.f16 {%r3239, %r3240, %r3241, %r3242}, {%r3119, %r3120, %r3121, %r3122, %r3123, %r3124, %r3125, %r3126}, {%r3183, %r3184, %r3185, %r3186, %r3187, %r3188, %r3189, %r3190}, {%r3235, %r3236, %r3237, %r3238};
	wmma.mma.sync.aligned.row.row.m8n32k16.f16.f16 {%r3243, %r3244, %r3245, %r3246}, {%r3127, %r3128, %r3129, %r3130, %r3131, %r3132, %r3133, %r3134}, {%r3191, %r3192, %r3193, %r3194, %r3195, %r3196, %r3197, %r3198}, {%r3239, %r3240, %r3241, %r3242};
	wmma.mma.sync.aligned.row.row.m8n32k16.f16.f16 {%r3247, %r3248, %r3249, %r3250}, {%r3135, %r3136, %r3137, %r3138, %r3139, %r3140, %r3141, %r3142}, {%r3199, %r3200, %r3201, %r3202, %r3203, %r3204, %r3205, %r3206}, {%r3243, %r3244, %r3245, %r3246};
	wmma.mma.sync.aligned.row.row.m8n32k16.f16.f16 {%r3251, %r3252, %r3253, %r3254}, {%r3143, %r3144, %r3145, %r3146, %r3147, %r3148, %r3149, %r3150}, {%r3207, %r3208, %r3209, %r3210, %r3211, %r3212, %r3213, %r3214}, {%r3247, %r3248, %r3249, %r3250};
	wmma.mma.sync.aligned.row.row.m8n32k16.f16.f16 {%r3255, %r3256, %r3257, %r3258}, {%r3151, %r3152, %r3153, %r3154, %r3155, %r3156, %r3157, %r3158}, {%r3215, %r3216, %r3217, %r3218, %r3219, %r3220, %r3221, %r3222}, {%r3251, %r3252, %r3253, %r3254};
	wmma.mma.sync.aligned.row.row.m8n32k16.f16.f16 {%r3259, %r3260, %r3261, %r3262}, {%r3159, %r3160, %r3161, %r3162, %r3163, %r3164, %r3165, %r3166}, {%r3223, %r3224, %r3225, %r3226, %r3227, %r3228, %r3229, %r3230}, {%r3255, %r3256, %r3257, %r3258};
	add.s64 	%rd270, %rd654, -256;
	// begin inline asm
	cp.async.ca.shared.global [%r783], [%rd270], 16;

	// end inline asm
	mul.wide.s32 	%rd591, %r6408, 2;
	add.s64 	%rd271, %rd651, %rd591;
	// begin inline asm
	cp.async.ca.shared.global [%r274], [%rd271], 16;

	// end inline asm
	add.s64 	%rd272, %rd271, %rd577;
	// begin inline asm
	cp.async.ca.shared.global [%r275], [%rd272], 16;

	// end inline asm
	add.s64 	%rd273, %rd272, %rd577;
	// begin inline asm
	cp.async.ca.shared.global [%r276], [%rd273], 16;

	// end inline asm
	add.s64 	%rd274, %rd273, %rd577;
	// begin inline asm
	cp.async.ca.shared.global [%r277], [%rd274], 16;

	// end inline asm
	add.s64 	%rd275, %rd274, %rd577;
	// begin inline asm
	cp.async.ca.shared.global [%r278], [%rd275], 16;

	// end inline asm
	add.s64 	%rd276, %rd275, %rd577;
	// begin inline asm
	cp.async.ca.shared.global [%r279], [%rd276], 16;

	// end inline asm
	add.s64 	%rd277, %rd276, %rd577;
	// begin inline asm
	cp.async.ca.shared.global [%r280], [%rd277], 16;

	// end inline asm
	add.s64 	%rd278, %rd277, %rd577;
	// begin inline asm
	cp.async.ca.shared.global [%r281], [%rd278], 16;

	// end inline asm
	add.s64 	%rd279, %rd278, %rd577;
	// begin inline asm
	cp.async.ca.shared.global [%r282], [%rd279], 16;

	// end inline asm
	add.s64 	%rd280, %rd279, %rd577;
	// begin inline asm
	cp.async.ca.shared.global [%r283], [%rd280], 16;

	// end inline asm
	add.s64 	%rd281, %rd280, %rd577;
	// begin inline asm
	cp.async.ca.shared.global [%r284], [%rd281], 16;

	// end inline asm
	add.s64 	%rd282, %rd281, %rd577;
	// begin inline asm
	cp.async.ca.shared.global [%r285], [%rd282], 16;

	// end inline asm
	add.s64 	%rd283, %rd282, %rd577;
	// begin inline asm
	cp.async.ca.shared.global [%r286], [%rd283], 16;

	// end inline asm
	add.s64 	%rd284, %rd283, %rd577;
	// begin inline asm
	cp.async.ca.shared.global [%r287], [%rd284], 16;

	// end inline asm
	add.s64 	%rd285, %rd284, %rd577;
	// begin inline asm
	cp.async.ca.shared.global [%r288], [%rd285], 16;

	// end inline asm
	add.s64 	%rd286, %rd285, %rd577;
	// begin inline asm
	cp.async.ca.shared.global [%r289], [%rd286], 16;

	// end inline asm
	// begin inline asm
	cp.async.commit_group;

	// end inline asm
	// begin inline asm
	cp.async.wait_group 0;

	// end inline asm
	bar.sync 	0;
	wmma.load.a.sync.aligned.row.m8n32k16.shared.f16 	{%r3263, %r3264, %r3265, %r3266, %r3267, %r3268, %r3269, %r3270}, [%r1003], %r818;
	wmma.load.a.sync.aligned.row.m8n32k16.shared.f16 	{%r3271, %r3272, %r3273, %r3274, %r3275, %r3276, %r3277, %r3278}, [%r1016], %r818;
	wmma.load.a.sync.aligned.row.m8n32k16.shared.f16 	{%r3279, %r3280, %r3281, %r3282, %r3283, %r3284, %r3285, %r3286}, [%r1025], %r818;
	wmma.load.a.sync.aligned.row.m8n32k16.shared.f16 	{%r3287, %r3288, %r3289, %r3290, %r3291, %r3292, %r3293, %r3294}, [%r1034], %r818;
	wmma.load.a.sync.aligned.row.m8n32k16.shared.f16 	{%r3295, %r3296, %r3297, %r3298, %r3299, %r3300, %r3301, %r3302}, [%r1043], %r818;
	wmma.load.a.sync.aligned.row.m8n32k16.shared.f16 	{%r3303, %r3304, %r3305, %r3306, %r3307, %r3308, %r3309, %r3310}, [%r1052], %r818;
	wmma.load.a.sync.aligned.row.m8n32k16.shared.f16 	{%r3311, %r3312, %r3313, %r3314, %r3315, %r3316, %r3317, %r3318}, [%r1061], %r818;
	wmma.load.a.sync.aligned.row.m8n32k16.shared.f16 	{%r3319, %r3320, %r3321, %r3322, %r3323, %r3324, %r3325, %r3326}, [%r1070], %r818;
	wmma.load.b.sync.aligned.row.m8n32k16.shared.f16 	{%r3327, %r3328, %r3329, %r3330, %r3331, %r3332, %r3333, %r3334}, [%r1079], %r818;
	wmma.load.b.sync.aligned.row.m8n32k16.shared.f16 	{%r3335, %r3336, %r3337, %r3338, %r3339, %r3340, %r3341, %r3342}, [%r1088], %r818;
	wmma.load.b.sync.aligned.row.m8n32k16.shared.f16 	{%r3343, %r3344, %r3345, %r3346, %r3347, %r3348, %r3349, %r3350}, [%r1097], %r818;
	wmma.load.b.sync.aligned.row.m8n32k16.shared.f16 	{%r3351, %r3352, %r3353, %r3354, %r3355, %r3356, %r3357, %r3358}, [%r1106], %r818;
	wmma.load.b.sync.aligned.row.m8n32k16.shared.f16 	{%r3359, %r3360, %r3361, %r3362, %r3363, %r3364, %r3365, %r3366}, [%r1115], %r818;
	wmma.load.b.sync.aligned.row.m8n32k16.shared.f16 	{%r3367, %r3368, %r3369, %r3370, %r3371, %r3372, %r3373, %r3374}, [%r1124], %r818;
	wmma.load.b.sync.aligned.row.m8n32k16.shared.f16 	{%r3375, %r3376, %r3377, %r3378, %r3379, %r3380, %r3381, %r3382}, [%r1133], %r818;
	wmma.load.b.sync.aligned.row.m8n32k16.shared.f16 	{%r3383, %r3384, %r3385, %r3386, %r3387, %r3388, %r3389, %r3390}, [%r1142], %r818;
	wmma.mma.sync.aligned.row.row.m8n32k16.f16.f16 {%r3391, %r3392, %r3393, %r3394}, {%r3263, %r3264, %r3265, %r3266, %r3267, %r3268, %r3269, %r3270}, {%r3327, %r3328, %r3329, %r3330, %r3331, %r3332, %r3333, %r3334}, {%r3259, %r3260, %r3261, %r3262};
	wmma.mma.sync.aligned.row.row.m8n32k16.f16.f16 {%r3395, %r3396, %r3397, %r3398}, {%r3271, %r3272, %r3273, %r3274, %r3275, %r3276, %r3277, %r3278}, {%r3335, %r3336, %r3337, %r3338, %r3339, %r3340, %r3341, %r3342}, {%r3391, %r3392, %r3393, %r3394};
	wmma.mma.sync.aligned.row.row.m8n32k16.f16.f16 {%r3399, %r3400, %r3401, %r3402}, {%r3279, %r3280, %r3281, %r3282, %r3283, %r3284, %r3285, %r3286}, {%r3343, %r3344, %r3345, %r3346, %r3347, %r3348, %r3349, %r3350}, {%r3395, %r3396, %r3397, %r3398};
	wmma.mma.sync.aligned.row.row.m8n32k16.f16.f16 {%r3403, %r3404, %r3405, %r3406}, {%r3287, %r3288, %r3289, %r3290, %r3291, %r3292, %r3293, %r3294}, {%r3351, %r3352, %r3353, %r3354, %r3355, %r3356, %r3357, %r3358}, {%r3399, %r3400, %r3401, %r3402};
	wmma.mma.sync.aligned.row.row.m8n32k16.f16.f16 {%r3407, %r3408, %r3409, %r3410}, {%r3295, %r3296, %r3297, %r3298, %r3299, %r3300, %r3301, %r3302}, {%r3359, %r3360, %r3361, %r3362, %r3363, %r3364, %r3365, %r3366}, {%r3403, %r3404, %r3405, %r3406};
	wmma.mma.sync.aligned.row.row.m8n32k16.f16.f16 {%r3411, %r3412, %r3413, %r3414}, {%r3303, %r3304, %r3305, %r3306, %r3307, %r3308, %r3309, %r3310}, {%r3367, %r3368, %r3369, %r3370, %r3371, %r3372, %r3373, %r3374}, {%r3407, %r3408, %r3409, %r3410};
	wmma.mma.sync.aligned.row.row.m8n32k16.f16.f16 {%r3415, %r3416, %r3417, %r3418}, {%r3311, %r3312, %r3313, %r3314, %r3315, %r3316, %r3317, %r3318}, {%r3375, %r3376, %r3377, %r3378, %r3379, %r3380, %r3381, %r3382}, {%r3411, %r3412, %r3413, %r3414};
	wmma.mma.sync.aligned.row.row.m8n32k16.f16.f16 {%r3419, %r3420, %r3421, %r3422}, {%r3319, %r3320, %r3321, %r3322, %r3323, %r3324, %r3325, %r3326}, {%r3383, %r3384, %r3385, %r3386, %r3387, %r3388, %r3389, %r3390}, {%r3415, %r3416, %r3417, %r3418};
	// begin inline asm
	cp.async.ca.shared.global [%r800], [%rd654], 16;

	// end inline asm
	mul.wide.s32 	%rd592, %r6409, 2;
	add.s64 	%rd288, %rd651, %rd592;
	// begin inline asm
	cp.async.ca.shared.global [%r801], [%rd288], 16;

	// end inline asm
	add.s64 	%rd289, %rd288, %rd577;
	// begin inline asm
	cp.async.ca.shared.global [%r292], [%rd289], 16;

	// end inline asm
	add.s64 	%rd290, %rd289, %rd577;
	// begin inline asm
	cp.async.ca.shared.global [%r293], [%rd290], 16;

	// end inline asm
	add.s64 	%rd291, %rd290, %rd577;
	// begin inline asm
	cp.async.ca.shared.global [%r294], [%rd291], 16;

	// end inline asm
	add.s64 	%rd292, %rd291, %rd577;
	// begin inline asm
	cp.async.ca.shared.global [%r295], [%rd292], 16;

	// end inline asm
	add.s64 	%rd293, %rd292, %rd577;
	// begin inline asm
	cp.async.ca.shared.global [%r296], [%rd293], 16;

	// end inline asm
	add.s64 	%rd294, %rd293, %rd577;
	// begin inline asm
	cp.async.ca.shared.global [%r297], [%rd294], 16;

	// end inline asm
	add.s64 	%rd295, %rd294, %rd577;
	// begin inline asm
	cp.async.ca.shared.global [%r298], [%rd295], 16;

	// end inline asm
	add.s64 	%rd296, %rd295, %rd577;
	// begin inline asm
	cp.async.ca.shared.global [%r299], [%rd296], 16;

	// end inline asm
	add.s64 	%rd297, %rd296, %rd577;
	// begin inline asm
	cp.async.ca.shared.global [%r300], [%rd297], 16;

	// end inline asm
	add.s64 	%rd298, %rd297, %rd577;
	// begin inline asm
	cp.async.ca.shared.global [%r301], [%rd298], 16;

	// end inline asm
	add.s64 	%rd299, %rd298, %rd577;
	// begin inline asm
	cp.async.ca.shared.global [%r302], [%rd299], 16;

	// end inline asm
	add.s64 	%rd300, %rd299, %rd577;
	// begin inline asm
	cp.async.ca.shared.global [%r303], [%rd300], 16;

	// end inline asm
	add.s64 	%rd301, %rd300, %rd577;
	// begin inline asm
	cp.async.ca.shared.global [%r304], [%rd301], 16;

	// end inline asm
	add.s64 	%rd302, %rd301, %rd577;
	// begin inline asm
	cp.async.ca.shared.global [%r305], [%rd302], 16;

	// end inline asm
	add.s64 	%rd303, %rd302, %rd577;
	// begin inline asm
	cp.async.ca.shared.global [%r306], [%rd303], 16;

	// end inline asm
	// begin inline asm
	cp.async.commit_group;

	// end inline asm
	// begin inline asm
	cp.async.wait_group 0;

	// end inline asm
	bar.sync 	0;
	wmma.load.a.sync.aligned.row.m8n32k16.shared.f16 	{%r3423, %r3424, %r3425, %r3426, %r3427, %r3428, %r3429, %r3430}, [%r817], %r818;
	wmma.load.a.sync.aligned.row.m8n32k16.shared.f16 	{%r3431, %r3432, %r3433, %r3434, %r3435, %r3436, %r3437, %r3438}, [%r827], %r818;
	wmma.load.a.sync.aligned.row.m8n32k16.shared.f16 	{%r3439, %r3440, %r3441, %r3442, %r3443, %r3444, %r3445, %r3446}, [%r836], %r818;
	wmma.load.a.sync.aligned.row.m8n32k16.shared.f16 	{%r3447, %r3448, %r3449, %r3450, %r3451, %r3452, %r3453, %r3454}, [%r845], %r818;
	wmma.load.a.sync.aligned.row.m8n32k16.shared.f16 	{%r3455, %r3456, %r3457, %r3458, %r3459, %r3460, %r3461, %r3462}, [%r854], %r818;
	wmma.load.a.sync.aligned.row.m8n32k16.shared.f16 	{%r3463, %r3464, %r3465, %r3466, %r3467, %r3468, %r3469, %r3470}, [%r863], %r818;
	wmma.load.a.sync.aligned.row.m8n32k16.shared.f16 	{%r3471, %r3472, %r3473, %r3474, %r3475, %r3476, %r3477, %r3478}, [%r872], %r818;
	wmma.load.a.sync.aligned.row.m8n32k16.shared.f16 	{%r3479, %r3480, %r3481, %r3482, %r3483, %r3484, %r3485, %r3486}, [%r881], %r818;
	wmma.load.b.sync.aligned.row.m8n32k16.shared.f16 	{%r3487, %r3488, %r3489, %r3490, %r3491, %r3492, %r3493, %r3494}, [%r894], %r818;
	wmma.load.b.sync.aligned.row.m8n32k16.shared.f16 	{%r3495, %r3496, %r3497, %r3498, %r3499, %r3500, %r3501, %r3502}, [%r903], %r818;
	wmma.load.b.sync.aligned.row.m8n32k16.shared.f16 	{%r3503, %r3504, %r3505, %r3506, %r3507, %r3508, %r3509, %r3510}, [%r912], %r818;
	wmma.load.b.sync.aligned.row.m8n32k16.shared.f16 	{%r3511, %r3512, %r3513, %r3514, %r3515, %r3516, %r3517, %r3518}, [%r921], %r818;
	wmma.load.b.sync.aligned.row.m8n32k16.shared.f16 	{%r3519, %r3520, %r3521, %r3522, %r3523, %r3524, %r3525, %r3526}, [%r930], %r818;
	wmma.load.b.sync.aligned.row.m8n32k16.shared.f16 	{%r3527, %r3528, %r3529, %r3530, %r3531, %r3532, %r3533, %r3534}, [%r939], %r818;
	wmma.load.b.sync.aligned.row.m8n32k16.shared.f16 	{%r3535, %r3536, %r3537, %r3538, %r3539, %r3540, %r3541, %r3542}, [%r948], %r818;
	wmma.load.b.sync.aligned.row.m8n32k16.shared.f16 	{%r3543, %r3544, %r3545, %r3546, %r3547, %r3548, %r3549, %r3550}, [%r957], %r818;
	wmma.mma.sync.aligned.row.row.m8n32k16.f16.f16 {%r3551, %r3552, %r3553, %r3554}, {%r3423, %r3424, %r3425, %r3426, %r3427, %r3428, %r3429, %r3430}, {%r3487, %r3488, %r3489, %r3490, %r3491, %r3492, %r3493, %r3494}, {%r3419, %r3420, %r3421, %r3422};
	wmma.mma.sync.aligned.row.row.m8n32k16.f16.f16 {%r3555, %r3556, %r3557, %r3558}, {%r3431, %r3432, %r3433, %r3434, %r3435, %r3436, %r3437, %r3438}, {%r3495, %r3496, %r3497, %r3498, %r3499, %r3500, %r3501, %r3502}, {%r3551, %r3552, %r3553, %r3554};
	wmma.mma.sync.aligned.row.row.m8n32k16.f16.f16 {%r3559, %r3560, %r3561, %r3562}, {%r3439, %r3440, %r3441, %r3442, %r3443, %r3444, %r3445, %r3446}, {%r3503, %r3504, %r3505, %r3506, %r3507, %r3508, %r3509, %r3510}, {%r3555, %r3556, %r3557, %r3558};
	wmma.mma.sync.aligned.row.row.m8n32k16.f16.f16 {%r3563, %r3564, %r3565, %r3566}, {%r3447, %r3448, %r3449, %r3450, %r3451, %r3452, %r3453, %r3454}, {%r3511, %r3512, %r3513, %r3514, %r3515, %r3516, %r3517, %r3518}, {%r3559, %r3560, %r3561, %r3562};
	wmma.mma.sync.aligned.row.row.m8n32k16.f16.f16 {%r3567, %r3568, %r3569, %r3570}, {%r3455, %r3456, %r3457, %r3458, %r3459, %r3460, %r3461, %r3462}, {%r3519, %r3520, %r3521, %r3522, %r3523, %r3524, %r3525, %r3526}, {%r3563, %r3564, %r3565, %r3566};
	wmma.mma.sync.aligned.row.row.m8n32k16.f16.f16 {%r3571, %r3572, %r3573, %r3574}, {%r3463, %r3464, %r3465, %r3466, %r3467, %r3468, %r3469, %r3470}, {%r3527, %r3528, %r3529, %r3530, %r3531, %r3532, %r3533, %r3534}, {%r3567, %r3568, %r3569, %r3570};
	wmma.mma.sync.aligned.row.row.m8n32k16.f16.f16 {%r3575, %r3576, %r3577, %r3578}, {%r3471, %r3472, %r3473, %r3474, %r3475, %r3476, %r3477, %r3478}, {%r3535, %r3536, %r3537, %r3538, %r3539, %r3540, %r3541, %r3542}, {%r3571, %r3572, %r3573, %r3574};
	wmma.mma.sync.aligned.row.row.m8n32k16.f16.f16 {%r3579, %r3580, %r3581, %r3582}, {%r3479, %r3480, %r3481, %r3482, %r3483, %r3484, %r3485, %r3486}, {%r3543, %r3544, %r3545, %r3546, %r3547, %r3548, %r3549, %r3550}, {%r3575, %r3576, %r3577, %r3578};
	add.s64 	%rd304, %rd654, 256;
	// begin inline asm
	cp.async.ca.shared.global [%r783], [%rd304], 16;

	// end inline asm
	mul.wide.s32 	%rd593, %r6410, 2;
	add.s64 	%rd305, %rd651, %rd593;
	// begin inline asm
	cp.async.ca.shared.global [%r274], [%rd305], 16;

	// end inline asm
	add.s64 	%rd306, %rd305, %rd577;
	// begin inline asm
	cp.async.ca.shared.global [%r275], [%rd306], 16;

	// end inline asm
	add.s64 	%rd307, %rd306, %rd577;
	// begin inline asm
	cp.async.ca.shared.global [%r276], [%rd307], 16;

	// end inline asm
	add.s64 	%rd308, %rd307, %rd577;
	// begin inline asm
	cp.async.ca.shared.global [%r277], [%rd308], 16;

	// end inline asm
	add.s64 	%rd309, %rd308, %rd577;
	// begin inline asm
	cp.async.ca.shared.global [%r278], [%rd309], 16;

	// end inline asm
	add.s64 	%rd310, %rd309, %rd577;
	// begin inline asm
	cp.async.ca.shared.global [%r279], [%rd310], 16;

	// end inline asm
	add.s64 	%rd311, %rd310, %rd577;
	// begin inline asm
	cp.async.ca.shared.global [%r280], [%rd311], 16;

	// end inline asm
	add.s64 	%rd312, %rd311, %rd577;
	// begin inline asm
	cp.async.ca.shared.global [%r281], [%rd312], 16;

	// end inline asm
	add.s64 	%rd313, %rd312, %rd577;
	// begin inline asm
	cp.async.ca.shared.global [%r282], [%rd313], 16;

	// end inline asm
	add.s64 	%rd314, %rd313, %rd577;
	// begin inline asm
	cp.async.ca.shared.global [%r283], [%rd314], 16;

	// end inline asm
	add.s64 	%rd315, %rd314, %rd577;
	// begin inline asm
	cp.async.ca.shared.global [%r284], [%rd315], 16;

	// end inline asm
	add.s64 	%rd316, %rd315, %rd577;
	// begin inline asm
	cp.async.ca.shared.global [%r285], [%rd316], 16;

	// end inline asm
	add.s64 	%rd317, %rd316, %rd577;
	// begin inline asm
	cp.async.ca.shared.global [%r286], [%rd317], 16;

	// end inline asm
	add.s64 	%rd318, %rd317, %rd577;
	// begin inline asm
	cp.async.ca.shared.global [%r287], [%rd318], 16;

	// end inline asm
	add.s64 	%rd319, %rd318, %rd577;
	// begin inline asm
	cp.async.ca.shared.global [%r288], [%rd319], 16;

	// end inline asm
	add.s64 	%rd320, %rd319, %rd577;
	// begin inline asm
	cp.async.ca.shared.global [%r289], [%rd320], 16;

	// end inline asm
	// begin inline asm
	cp.async.commit_group;

	// end inline asm
	// begin inline asm
	cp.async.wait_group 0;

	// end inline asm
	bar.sync 	0;
	wmma.load.a.sync.aligned.row.m8n32k16.shared.f16 	{%r3583, %r3584, %r3585, %r3586, %r3587, %r3588, %r3589, %r3590}, [%r1003], %r818;
	wmma.load.a.sync.aligned.row.m8n32k16.shared.f16 	{%r3591, %r3592, %r3593, %r3594, %r3595, %r3596, %r3597, %r3598}, [%r1016], %r818;
	wmma.load.a.sync.aligned.row.m8n32k16.shared.f16 	{%r3599, %r3600, %r3601, %r3602, %r3603, %r3604, %r3605, %r3606}, [%r1025], %r818;
	wmma.load.a.sync.aligned.row.m8n32k16.shared.f16 	{%r3607, %r3608, %r3609, %r3610, %r3611, %r3612, %r3613, %r3614}, [%r1034], %r818;
	wmma.load.a.sync.aligned.row.m8n32k16.shared.f16 	{%r3615, %r3616, %r3617, %r3618, %r3619, %r3620, %r3621, %r3622}, [%r1043], %r818;
	wmma.load.a.sync.aligned.row.m8n32k16.shared.f16 	{%r3623, %r3624, %r3625, %r3626, %r3627, %r3628, %r3629, %r3630}, [%r1052], %r818;
	wmma.load.a.sync.aligned.row.m8n32k16.shared.f16 	{%r3631, %r3632, %r3633, %r3634, %r3635, %r3636, %r3637, %r3638}, [%r1061], %r818;
	wmma.load.a.sync.aligned.row.m8n32k16.shared.f16 	{%r3639, %r3640, %r3641, %r3642, %r3643, %r3644, %r3645, %r3646}, [%r1070], %r818;
	wmma.load.b.sync.aligned.row.m8n32k16.shared.f16 	{%r3647, %r3648, %r3649, %r3650, %r3651, %r3652, %r3653, %r3654}, [%r1079], %r818;
	wmma.load.b.sync.aligned.row.m8n32k16.shared.f16 	{%r3655, %r3656, %r3657, %r3658, %r3659, %r3660, %r3661, %r3662}, [%r1088], %r818;
	wmma.load.b.sync.aligned.row.m8n32k16.shared.f16 	{%r3663, %r3664, %r3665, %r3666, %r3667, %r3668, %r3669, %r3670}, [%r1097], %r818;
	wmma.load.b.sync.aligned.row.m8n32k16.shared.f16 	{%r3671, %r3672, %r3673, %r3674, %r3675, %r3676, %r3677, %r3678}, [%r1106], %r818;
	wmma.load.b.sync.aligned.row.m8n32k16.shared.f16 	{%r3679, %r3680, %r3681, %r3682, %r3683, %r3684, %r3685, %r3686}, [%r1115], %r818;
	wmma.load.b.sync.aligned.row.m8n32k16.shared.f16 	{%r3687, %r3688, %r3689, %r3690, %r3691, %r3692, %r3693, %r3694}, [%r1124], %r818;
	wmma.load.b.sync.aligned.row.m8n32k16.shared.f16 	{%r3695, %r3696, %r3697, %r3698, %r3699, %r3700, %r3701, %r3702}, [%r1133], %r818;
	wmma.load.b.sync.aligned.row.m8n32k16.shared.f16 	{%r3703, %r3704, %r3705, %r3706, %r3707, %r3708, %r3709, %r3710}, [%r1142], %r818;
	wmma.mma.sync.aligned.row.row.m8n32k16.f16.f16 {%r3711, %r3712, %r3713, %r3714}, {%r3583, %r3584, %r3585, %r3586, %r3587, %r3588, %r3589, %r3590}, {%r3647, %r3648, %r3649, %r3650, %r3651, %r3652, %r3653, %r3654}, {%r3579, %r3580, %r3581, %r3582};
	wmma.mma.sync.aligned.row.row.m8n32k16.f16.f16 {%r3715, %r3716, %r3717, %r3718}, {%r3591, %r3592, %r3593, %r3594, %r3595, %r3596, %r3597, %r3598}, {%r3655, %r3656, %r3657, %r3658, %r3659, %r3660, %r3661, %r3662}, {%r3711, %r3712, %r3713, %r3714};
	wmma.mma.sync.aligned.row.row.m8n32k16.f16.f16 {%r3719, %r3720, %r3721, %r3722}, {%r3599, %r3600, %r3601, %r3602, %r3603, %r3604, %r3605, %r3606}, {%r3663, %r3664, %r3665, %r3666, %r3667, %r3668, %r3669, %r3670}, {%r3715, %r3716, %r3717, %r3718};
	wmma.mma.sync.aligned.row.row.m8n32k16.f16.f16 {%r3723, %r3724, %r3725, %r3726}, {%r3607, %r3608, %r3609, %r3610, %r3611, %r3612, %r3613, %r3614}, {%r3671, %r3672, %r3673, %r3674, %r3675, %r3676, %r3677, %r3678}, {%r3719, %r3720, %r3721, %r3722};
	wmma.mma.sync.aligned.row.row.m8n32k16.f16.f16 {%r3727, %r3728, %r3729, %r3730}, {%r3615, %r3616, %r3617, %r3618, %r3619, %r3620, %r3621, %r3622}, {%r3679, %r3680, %r3681, %r3682, %r3683, %r3684, %r3685, %r3686}, {%r3723, %r3724, %r3725, %r3726};
	wmma.mma.sync.aligned.row.row.m8n32k16.f16.f16 {%r3731, %r3732, %r3733, %r3734}, {%r3623, %r3624, %r3625, %r3626, %r3627, %r3628, %r3629, %r3630}, {%r3687, %r3688, %r3689, %r3690, %r3691, %r3692, %r3693, %r3694}, {%r3727, %r3728, %r3729, %r3730};
	wmma.mma.sync.aligned.row.row.m8n32k16.f16.f16 {%r3735, %r3736, %r3737, %r3738}, {%r3631, %r3632, %r3633, %r3634, %r3635, %r3636, %r3637, %r3638}, {%r3695, %r3696, %r3697, %r3698, %r3699, %r3700, %r3701, %r3702}, {%r3731, %r3732, %r3733, %r3734};
	wmma.mma.sync.aligned.row.row.m8n32k16.f16.f16 {%r3739, %r3740, %r3741, %r3742}, {%r3639, %r3640, %r3641, %r3642, %r3643, %r3644, %r3645, %r3646}, {%r3703, %r3704, %r3705, %r3706, %r3707, %r3708, %r3709, %r3710}, {%r3735, %r3736, %r3737, %r3738};
	add.s64 	%rd321, %rd654, 512;
	// begin inline asm
	cp.async.ca.shared.global [%r800], [%rd321], 16;

	// end inline asm
	mul.wide.s32 	%rd594, %r6411, 2;
	add.s64 	%rd322, %rd651, %rd594;
	// begin inline asm
	cp.async.ca.shared.global [%r801], [%rd322], 16;

	// end inline asm
	add.s64 	%rd323, %rd322, %rd577;
	// begin inline asm
	cp.async.ca.shared.global [%r292], [%rd323], 16;

	// end inline asm
	add.s64 	%rd324, %rd323, %rd577;
	// begin inline asm
	cp.async.ca.shared.global [%r293], [%rd324], 16;

	// end inline asm
	add.s64 	%rd325, %rd324, %rd577;
	// begin inline asm
	cp.async.ca.shared.global [%r294], [%rd325], 16;

	// end inline asm
	add.s64 	%rd326, %rd325, %rd577;
	// begin inline asm
	cp.async.ca.shared.global [%r295], [%rd326], 16;

	// end inline asm
	add.s64 	%rd327, %rd326, %rd577;
	// begin inline asm
	cp.async.ca.shared.global [%r296], [%rd327], 16;

	// end inline asm
	add.s64 	%rd328, %rd327, %rd577;
	// begin inline asm
	cp.async.ca.shared.global [%r297], [%rd328], 16;

	// end inline asm
	add.s64 	%rd329, %rd328, %rd577;
	// begin inline asm
	cp.async.ca.shared.global [%r298], [%rd329], 16;

	// end inline asm
	add.s64 	%rd330, %rd329, %rd577;
	// begin inline asm
	cp.async.ca.shared.global [%r299], [%rd330], 16;

	// end inline asm
	add.s64 	%rd331, %rd330, %rd577;
	// begin inline asm
	cp.async.ca.shared.global [%r300], [%rd331], 16;

	// end inline asm
	add.s64 	%rd332, %rd331, %rd577;
	// begin inline asm
	cp.async.ca.shared.global [%r301], [%rd332], 16;

	// end inline asm
	add.s64 	%rd333, %rd332, %rd577;
	// begin inline asm
	cp.async.ca.shared.global [%r302], [%rd333], 16;

	// end inline asm
	add.s64 	%rd334, %rd333, %rd577;
	// begin inline asm
	cp.async.ca.shared.global [%r303], [%rd334], 16;

	// end inline asm
	add.s64 	%rd335, %rd334, %rd577;
	// begin inline asm
	cp.async.ca.shared.global [%r304], [%rd335], 16;

	// end inline asm
	add.s64 	%rd336, %rd335, %rd577;
	// begin inline asm
	cp.async.ca.shared.global [%r305], [%rd336], 16;

	// end inline asm
	add.s64 	%rd337, %rd336, %rd577;
	// begin inline asm
	cp.async.ca.shared.global [%r306], [%rd337], 16;

	// end inline asm
	// begin inline asm
	cp.async.commit_group;

	// end inline asm
	// begin inline asm
	cp.async.wait_group 0;

	// end inline asm
	bar.sync 	0;
	wmma.load.a.sync.aligned.row.m8n32k16.shared.f16 	{%r3743, %r3744, %r3745, %r3746, %r3747, %r3748, %r3749, %r3750}, [%r817], %r818;
	wmma.load.a.sync.aligned.row.m8n32k16.shared.f16 	{%r3751, %r3752, %r3753, %r3754, %r3755, %r3756, %r3757, %r3758}, [%r827], %r818;
	wmma.load.a.sync.aligned.row.m8n32k16.shared.f16 	{%r3759, %r3760, %r3761, %r3762, %r3763, %r3764, %r3765, %r3766}, [%r836], %r818;
	wmma.load.a.sync.aligned.row.m8n32k16.shared.f16 	{%r3767, %r3768, %r3769, %r3770, %r3771, %r3772, %r3773, %r3774}, [%r845], %r818;
	wmma.load.a.sync.aligned.row.m8n32k16.shared.f16 	{%r3775, %r3776, %r3777, %r3778, %r3779, %r3780, %r3781, %r3782}, [%r854], %r818;
	wmma.load.a.sync.aligned.row.m8n32k16.shared.f16 	{%r3783, %r3784, %r3785, %r3786, %r3787, %r3788, %r3789, %r3790}, [%r863], %r818;
	wmma.load.a.sync.aligned.row.m8n32k16.shared.f16 	{%r3791, %r3792, %r3793, %r3794, %r3795, %r3796, %r3797, %r3798}, [%r872], %r818;
	wmma.load.a.sync.aligned.row.m8n32k16.shared.f16 	{%r3799, %r3800, %r3801, %r3802, %r3803, %r3804, %r3805, %r3806}, [%r881], %r818;
	wmma.load.b.sync.aligned.row.m8n32k16.shared.f16 	{%r3807, %r3808, %r3809, %r3810, %r3811, %r3812, %r3813, %r3814}, [%r894], %r818;
	wmma.load.b.sync.aligned.row.m8n32k16.shared.f16 	{%r3815, %r3816, %r3817, %r3818, %r3819, %r3820, %r3821, %r3822}, [%r903], %r818;
	wmma.load.b.sync.aligned.row.m8n32k16.shared.f16 	{%r3823, %r3824, %r3825, %r3826, %r3827, %r3828, %r3829, %r3830}, [%r912], %r818;
	wmma.load.b.sync.aligned.row.m8n32k16.shared.f16 	{%r3831, %r3832, %r3833, %r3834, %r3835, %r3836, %r3837, %r3838}, [%r921], %r818;
	wmma.load.b.sync.aligned.row.m8n32k16.shared.f16 	{%r3839, %r3840, %r3841, %r3842, %r3843, %r3844, %r3845, %r3846}, [%r930], %r818;
	wmma.load.b.sync.aligned.row.m8n32k16.shared.f16 	{%r3847, %r3848, %r3849, %r3850, %r3851, %r3852, %r3853, %r3854}, [%r939], %r818;
	wmma.load.b.sync.aligned.row.m8n32k16.shared.f16 	{%r3855, %r3856, %r3857, %r3858, %r3859, %r3860, %r3861, %r3862}, [%r948], %r818;
	wmma.load.b.sync.aligned.row.m8n32k16.shared.f16 	{%r3863, %r3864, %r3865, %r3866, %r3867, %r3868, %r3869, %r3870}, [%r957], %r818;
	wmma.mma.sync.aligned.row.row.m8n32k16.f16.f16 {%r3871, %r3872, %r3873, %r3874}, {%r3743, %r3744, %r3745, %r3746, %r3747, %r3748, %r3749, %r3750}, {%r3807, %r3808, %r3809, %r3810, %r3811, %r3812, %r3813, %r3814}, {%r3739, %r3740, %r3741, %r3742};
	wmma.mma.sync.aligned.row.row.m8n32k16.f16.f16 {%r3875, %r3876, %r3877, %r3878}, {%r3751, %r3752, %r3753, %r3754, %r3755, %r3756, %r3757, %r3758}, {%r3815, %r3816, %r3817, %r3818, %r3819, %r3820, %r3821, %r3822}, {%r3871, %r3872, %r3873, %r3874};
	wmma.mma.sync.aligned.row.row.m8n32k16.f16.f16 {%r3879, %r3880, %r3881, %r3882}, {%r3759, %r3760, %r3761, %r3762, %r3763, %r3764, %r3765, %r3766}, {%r3823, %r3824, %r3825, %r3826, %r3827, %r3828, %r3829, %r3830}, {%r3875, %r3876, %r3877, %r3878};
	wmma.mma.sync.aligned.row.row.m8n32k16.f16.f16 {%r3883, %r3884, %r3885, %r3886}, {%r3767, %r3768, %r3769, %r3770, %r3771, %r3772, %r3773, %r3774}, {%r3831, %r3832, %r3833, %r3834, %r3835, %r3836, %r3837, %r3838}, {%r3879, %r3880, %r3881, %r3882};
	wmma.mma.sync.aligned.row.row.m8n32k16.f16.f16 {%r3887, %r3888, %r3889, %r3890}, {%r3775, %r3776, %r3777, %r3778, %r3779, %r3780, %r3781, %r3782}, {%r3839, %r3840, %r3841, %r3842, %r3843, %r3844, %r3845, %r3846}, {%r3883, %r3884, %r3885, %r3886};
	wmma.mma.sync.aligned.row.row.m8n32k16.f16.f16 {%r3891, %r3892, %r3893, %r3894}, {%r3783, %r3784, %r3785, %r3786, %r3787, %r3788, %r3789, %r3790}, {%r3847, %r3848, %r3849, %r3850, %r3851, %r3852, %r3853, %r3854}, {%r3887, %r3888, %r3889, %r3890};
	wmma.mma.sync.aligned.row.row.m8n32k16.f16.f16 {%r3895, %r3896, %r3897, %r3898}, {%r3791, %r3792, %r3793, %r3794, %r3795, %r3796, %r3797, %r3798}, {%r3855, %r3856, %r3857, %r3858, %r3859, %r3860, %r3861, %r3862}, {%r3891, %r3892, %r3893, %r3894};
	wmma.mma.sync.aligned.row.row.m8n32k16.f16.f16 {%r3899, %r3900, %r3901, %r3902}, {%r3799, %r3800, %r3801, %r3802, %r3803, %r3804, %r3805, %r3806}, {%r3863, %r3864, %r3865, %r3866, %r3867, %r3868, %r3869, %r3870}, {%r3895, %r3896, %r3897, %r3898};
	add.s64 	%rd338, %rd654, 768;
	// begin inline asm
	cp.async.ca.shared.global [%r783], [%rd338], 16;

	// end inline asm
	mul.wide.s32 	%rd595, %r6412, 2;
	add.s64 	%rd339, %rd651, %rd595;
	// begin inline asm
	cp.async.ca.shared.global [%r274], [%rd339], 16;

	// end inline asm
	add.s64 	%rd340, %rd339, %rd577;
	// begin inline asm
	cp.async.ca.shared.global [%r275], [%rd340], 16;

	// end inline asm
	add.s64 	%rd341, %rd340, %rd577;
	// begin inline asm
	cp.async.ca.shared.global [%r276], [%rd341], 16;

	// end inline asm
	add.s64 	%rd342, %rd341, %rd577;
	// begin inline asm
	cp.async.ca.shared.global [%r277], [%rd342], 16;

	// end inline asm
	add.s64 	%rd343, %rd342, %rd577;
	// begin inline asm
	cp.async.ca.shared.global [%r278], [%rd343], 16;

	// end inline asm
	add.s64 	%rd344, %rd343, %rd577;
	// begin inline asm
	cp.async.ca.shared.global [%r279], [%rd344], 16;

	// end inline asm
	add.s64 	%rd345, %rd344, %rd577;
	// begin inline asm
	cp.async.ca.shared.global [%r280], [%rd345], 16;

	// end inline asm
	add.s64 	%rd346, %rd345, %rd577;
	// begin inline asm
	cp.async.ca.shared.global [%r281], [%rd346], 16;

	// end inline asm
	add.s64 	%rd347, %rd346, %rd577;
	// begin inline asm
	cp.async.ca.shared.global [%r282], [%rd347], 16;

	// end inline asm
	add.s64 	%rd348, %rd347, %rd577;
	// begin inline asm
	cp.async.ca.shared.global [%r283], [%rd348], 16;

	// end inline asm
	add.s64 	%rd349, %rd348, %rd577;
	// begin inline asm
	cp.async.ca.shared.global [%r284], [%rd349], 16;

	// end inline asm
	add.s64 	%rd350, %rd349, %rd577;
	// begin inline asm
	cp.async.ca.shared.global [%r285], [%rd350], 16;

	// end inline asm
	add.s64 	%rd351, %rd350, %rd577;
	// begin inline asm
	cp.async.ca.shared.global [%r286], [%rd351], 16;

	// end inline asm
	add.s64 	%rd352, %rd351, %rd577;
	// begin inline asm
	cp.async.ca.shared.global [%r287], [%rd352], 16;

	// end inline asm
	add.s64 	%rd353, %rd352, %rd577;
	// begin inline asm
	cp.async.ca.shared.global [%r288], [%rd353], 16;

	// end inline asm
	add.s64 	%rd354, %rd353, %rd577;
	// begin inline asm
	cp.async.ca.shared.global [%r289], [%rd354], 16;

	// end inline asm
	// begin inline asm
	cp.async.commit_group;

	// end inline asm
	// begin inline asm
	cp.async.wait_group 0;

	// end inline asm
	bar.sync 	0;
	wmma.load.a.sync.aligned.row.m8n32k16.shared.f16 	{%r3903, %r3904, %r3905, %r3906, %r3907, %r3908, %r3909, %r3910}, [%r1003], %r818;
	wmma.load.a.sync.aligned.row.m8n32k16.shared.f16 	{%r3911, %r3912, %r3913, %r3914, %r3915, %r3916, %r3917, %r3918}, [%r1016], %r818;
	wmma.load.a.sync.aligned.row.m8n32k16.shared.f16 	{%r3919, %r3920, %r3921, %r3922, %r3923, %r3924, %r3925, %r3926}, [%r1025], %r818;
	wmma.load.a.sync.aligned.row.m8n32k16.shared.f16 	{%r3927, %r3928, %r3929, %r3930, %r3931, %r3932, %r3933, %r3934}, [%r1034], %r818;
	wmma.load.a.sync.aligned.row.m8n32k16.shared.f16 	{%r3935, %r3936, %r3937, %r3938, %r3939, %r3940, %r3941, %r3942}, [%r1043], %r818;
	wmma.load.a.sync.aligned.row.m8n32k16.shared.f16 	{%r3943, %r3944, %r3945, %r3946, %r3947, %r3948, %r3949, %r3950}, [%r1052], %r818;
	wmma.load.a.sync.aligned.row.m8n32k16.shared.f16 	{%r3951, %r3952, %r3953, %r3954, %r3955, %r3956, %r3957, %r3958}, [%r1061], %r818;
	wmma.load.a.sync.aligned.row.m8n32k16.shared.f16 	{%r3959, %r3960, %r3961, %r3962, %r3963, %r3964, %r3965, %r3966}, [%r1070], %r818;
	wmma.load.b.sync.aligned.row.m8n32k16.shared.f16 	{%r3967, %r3968, %r3969, %r3970, %r3971, %r3972, %r3973, %r3974}, [%r1079], %r818;
	wmma.load.b.sync.aligned.row.m8n32k16.shared.f16 	{%r3975, %r3976, %r3977, %r3978, %r3979, %r3980, %r3981, %r3982}, [%r1088], %r818;
	wmma.load.b.sync.aligned.row.m8n32k16.shared.f16 	{%r3983, %r3984, %r3985, %r3986, %r3987, %r3988, %r3989, %r3990}, [%r1097], %r818;
	wmma.load.b.sync.aligned.row.m8n32k16.shared.f16 	{%r3991, %r3992, %r3993, %r3994, %r3995, %r3996, %r3997, %r3998}, [%r1106], %r818;
	wmma.load.b.sync.aligned.row.m8n32k16.shared.f16 	{%r3999, %r4000, %r4001, %r4002, %r4003, %r4004, %r4005, %r4006}, [%r1115], %r818;
	wmma.load.b.sync.aligned.row.m8n32k16.shared.f16 	{%r4007, %r4008, %r4009, %r4010, %r4011, %r4012, %r4013, %r4014}, [%r1124], %r818;
	wmma.load.b.sync.aligned.row.m8n32k16.shared.f16 	{%r4015, %r4016, %r4017, %r4018, %r4019, %r4020, %r4021, %r4022}, [%r1133], %r818;
	wmma.load.b.sync.aligned.row.m8n32k16.shared.f16 	{%r4023, %r4024, %r4025, %r4026, %r4027, %r4028, %r4029, %r4030}, [%r1142], %r818;
	wmma.mma.sync.aligned.row.row.m8n32k16.f16.f16 {%r4031, %r4032, %r4033, %r4034}, {%r3903, %r3904, %r3905, %r3906, %r3907, %r3908, %r3909, %r3910}, {%r3967, %r3968, %r3969, %r3970, %r3971, %r3972, %r3973, %r3974}, {%r3899, %r3900, %r3901, %r3902};
	wmma.mma.sync.aligned.row.row.m8n32k16.f16.f16 {%r4035, %r4036, %r4037, %r4038}, {%r3911, %r3912, %r3913, %r3914, %r3915, %r3916, %r3917, %r3918}, {%r3975, %r3976, %r3977, %r3978, %r3979, %r3980, %r3981, %r3982}, {%r4031, %r4032, %r4033, %r4034};
	wmma.mma.sync.aligned.row.row.m8n32k16.f16.f16 {%r4039, %r4040, %r4041, %r4042}, {%r3919, %r3920, %r3921, %r3922, %r3923, %r3924, %r3925, %r3926}, {%r3983, %r3984, %r3985, %r3986, %r3987, %r3988, %r3989, %r3990}, {%r4035, %r4036, %r4037, %r4038};
	wmma.mma.sync.aligned.row.row.m8n32k16.f16.f16 {%r4043, %r4044, %r4045, %r4046}, {%r3927, %r3928, %r3929, %r3930, %r3931, %r3932, %r3933, %r3934}, {%r3991, %r3992, %r3993, %r3994, %r3995, %r3996, %r3997, %r3998}, {%r4039, %r4040, %r4041, %r4042};
	wmma.mma.sync.aligned.row.row.m8n32k16.f16.f16 {%r4047, %r4048, %r4049, %r4050}, {%r3935, %r3936, %r3937, %r3938, %r3939, %r3940, %r3941, %r3942}, {%r3999, %r4000, %r4001, %r4002, %r4003, %r4004, %r4005, %r4006}, {%r4043, %r4044, %r4045, %r4046};
	wmma.mma.sync.aligned.row.row.m8n32k16.f16.f16 {%r4051, %r4052, %r4053, %r4054}, {%r3943, %r3944, %r3945, %r3946, %r3947, %r3948, %r3949, %r3950}, {%r4007, %r4008, %r4009, %r4010, %r4011, %r4012, %r4013, %r4014}, {%r4047, %r4048, %r4049, %r4050};
	wmma.mma.sync.aligned.row.row.m8n32k16.f16.f16 {%r4055, %r4056, %r4057, %r4058}, {%r3951, %r3952, %r3953, %r3954, %r3955, %r3956, %r3957, %r3958}, {%r4015, %r4016, %r4017, %r4018, %r4019, %r4020, %r4021, %r4022}, {%r4051, %r4052, %r4053, %r4054};
	wmma.mma.sync.aligned.row.row.m8n32k16.f16.f16 {%r4059, %r4060, %r4061, %r4062}, {%r3959, %r3960, %r3961, %r3962, %r3963, %r3964, %r3965, %r3966}, {%r4023, %r4024, %r4025, %r4026, %r4027, %r4028, %r4029, %r4030}, {%r4055, %r4056, %r4057, %r4058};
	add.s64 	%rd355, %rd654, 1024;
	// begin inline asm
	cp.async.ca.shared.global [%r800], [%rd355], 16;

	// end inline asm
	mul.wide.s32 	%rd596, %r6413, 2;
	add.s64 	%rd356, %rd651, %rd596;
	// begin inline asm
	cp.async.ca.shared.global [%r801], [%rd356], 16;

	// end inline asm
	add.s64 	%rd357, %rd356, %rd577;
	// begin inline asm
	cp.async.ca.shared.global [%r292], [%rd357], 16;

	// end inline asm
	add.s64 	%rd358, %rd357, %rd577;
	// begin inline asm
	cp.async.ca.shared.global [%r293], [%rd358], 16;

	// end inline asm
	add.s64 	%rd359, %rd358, %rd577;
	// begin inline asm
	cp.async.ca.shared.global [%r294], [%rd359], 16;

	// end inline asm
	add.s64 	%rd360, %rd359, %rd577;
	// begin inline asm
	cp.async.ca.shared.global [%r295], [%rd360], 16;

	// end inline asm
	add.s64 	%rd361, %rd360, %rd577;
	// begin inline asm
	cp.async.ca.shared.global [%r296], [%rd361], 16;

	// end inline asm
	add.s64 	%rd362, %rd361, %rd577;
	// begin inline asm
	cp.async.ca.shared.global [%r297], [%rd362], 16;

	// end inline asm
	add.s64 	%rd363, %rd362, %rd577;
	// begin inline asm
	cp.async.ca.shared.global [%r298], [%rd363], 16;

	// end inline asm
	add.s64 	%rd364, %rd363, %rd577;
	// begin inline asm
	cp.async.ca.shared.global [%r299], [%rd364], 16;

	// end inline asm
	add.s64 	%rd365, %rd364, %rd577;
	// begin inline asm
	cp.async.ca.shared.global [%r300], [%rd365], 16;

	// end inline asm
	add.s64 	%rd366, %rd365, %rd577;
	// begin inline asm
	cp.async.ca.shared.global [%r301], [%rd366], 16;

	// end inline asm
	add.s64 	%rd367, %rd366, %rd577;
	// begin inline asm
	cp.async.ca.shared.global [%r302], [%rd367], 16;

	// end inline asm
	add.s64 	%rd368, %rd367, %rd577;
	// begin inline asm
	cp.async.ca.shared.global [%r303], [%rd368], 16;

	// end inline asm
	add.s64 	%rd369, %rd368, %rd577;
	// begin inline asm
	cp.async.ca.shared.global [%r304], [%rd369], 16;

	// end inline asm
	add.s64 	%rd370, %rd369, %rd577;
	// begin inline asm
	cp.async.ca.shared.global [%r305], [%rd370], 16;

	// end inline asm
	add.s64 	%rd371, %rd370, %rd577;
	// begin inline asm
	cp.async.ca.shared.global [%r306], [%rd371], 16;

	// end inline asm
	// begin inline asm
	cp.async.commit_group;

	// end inline asm
	// begin inline asm
	cp.async.wait_group 0;

	// end inline asm
	bar.sync 	0;
	wmma.load.a.sync.aligned.row.m8n32k16.shared.f16 	{%r4063, %r4064, %r4065, %r4066, %r4067, %r4068, %r4069, %r4070}, [%r817], %r818;
	wmma.load.a.sync.aligned.row.m8n32k16.shared.f16 	{%r4071, %r4072, %r4073, %r4074, %r4075, %r4076, %r4077, %r4078}, [%r827], %r818;
	wmma.load.a.sync.aligned.row.m8n32k16.shared.f16 	{%r4079, %r4080, %r4081, %r4082, %r4083, %r4084, %r4085, %r4086}, [%r836], %r818;
	wmma.load.a.sync.aligned.row.m8n32k16.shared.f16 	{%r4087, %r4088, %r4089, %r4090, %r4091, %r4092, %r4093, %r4094}, [%r845], %r818;
	wmma.load.a.sync.aligned.row.m8n32k16.shared.f16 	{%r4095, %r4096, %r4097, %r4098, %r4099, %r4100, %r4101, %r4102}, [%r854], %r818;
	wmma.load.a.sync.aligned.row.m8n32k16.shared.f16 	{%r4103, %r4104, %r4105, %r4106, %r4107, %r4108, %r4109, %r4110}, [%r863], %r818;
	wmma.load.a.sync.aligned.row.m8n32k16.shared.f16 	{%r4111, %r4112, %r4113, %r4114, %r4115, %r4116, %r4117, %r4118}, [%r872], %r818;
	wmma.load.a.sync.aligned.row.m8n32k16.shared.f16 	{%r4119, %r4120, %r4121, %r4122, %r4123, %r4124, %r4125, %r4126}, [%r881], %r818;
	wmma.load.b.sync.aligned.row.m8n32k16.shared.f16 	{%r4127, %r4128, %r4129, %r4130, %r4131, %r4132, %r4133, %r4134}, [%r894], %r818;
	wmma.load.b.sync.aligned.row.m8n32k16.shared.f16 	{%r4135, %r4136, %r4137, %r4138, %r4139, %r4140, %r4141, %r4142}, [%r903], %r818;
	wmma.load.b.sync.aligned.row.m8n32k16.shared.f16 	{%r4143, %r4144, %r4145, %r4146, %r4147, %r4148, %r4149, %r4150}, [%r912], %r818;
	wmma.load.b.sync.aligned.row.m8n32k16.shared.f16 	{%r4151, %r4152, %r4153, %r4154, %r4155, %r4156, %r4157, %r4158}, [%r921], %r818;
	wmma.load.b.sync.aligned.row.m8n32k16.shared.f16 	{%r4159, %r4160, %r4161, %r4162, %r4163, %r4164, %r4165, %r4166}, [%r930], %r818;
	wmma.load.b.sync.aligned.row.m8n32k16.shared.f16 	{%r4167, %r4168, %r4169, %r4170, %r4171, %r4172, %r4173, %r4174}, [%r939], %r818;
	wmma.load.b.sync.aligned.row.m8n32k16.shared.f16 	{%r4175, %r4176, %r4177, %r4178, %r4179, %r4180, %r4181, %r4182}, [%r948], %r818;
	wmma.load.b.sync.aligned.row.m8n32k16.shared.f16 	{%r4183, %r4184, %r4185, %r4186, %r4187, %r4188, %r4189, %r4190}, [%r957], %r818;
	wmma.mma.sync.aligned.row.row.m8n32k16.f16.f16 {%r4191, %r4192, %r4193, %r4194}, {%r4063, %r4064, %r4065, %r4066, %r4067, %r4068, %r4069, %r4070}, {%r4127, %r4128, %r4129, %r4130, %r4131, %r4132, %r4133, %r4134}, {%r4059, %r4060, %r4061, %r4062};
	wmma.mma.sync.aligned.row.row.m8n32k16.f16.f16 {%r4195, %r4196, %r4197, %r4198}, {%r4071, %r4072, %r4073, %r4074, %r4075, %r4076, %r4077, %r4078}, {%r4135, %r4136, %r4137, %r4138, %r4139, %r4140, %r4141, %r4142}, {%r4191, %r4192, %r4193, %r4194};
	wmma.mma.sync.aligned.row.row.m8n32k16.f16.f16 {%r4199, %r4200, %r4201, %r4202}, {%r4079, %r4080, %r4081, %r4082, %r4083, %r4084, %r4085, %r4086}, {%r4143, %r4144, %r4145, %r4146, %r4147, %r4148, %r4149, %r4150}, {%r4195, %r4196, %r4197, %r4198};
	wmma.mma.sync.aligned.row.row.m8n32k16.f16.f16 {%r4203, %r4204, %r4205, %r4206}, {%r4087, %r4088, %r4089, %r4090, %r4091, %r4092, %r4093, %r4094}, {%r4151, %r4152, %r4153, %r4154, %r4155, %r4156, %r4157, %r4158}, {%r4199, %r4200, %r4201, %r4202};
	wmma.mma.sync.aligned.row.row.m8n32k16.f16.f16 {%r4207, %r4208, %r4209, %r4210}, {%r4095, %r4096, %r4097, %r4098, %r4099, %r4100, %r4101, %r4102}, {%r4159, %r4160, %r4161, %r4162, %r4163, %r4164, %r4165, %r4166}, {%r4203, %r4204, %r4205, %r4206};
	wmma.mma.sync.aligned.row.row.m8n32k16.f16.f16 {%r4211, %r4212, %r4213, %r4214}, {%r4103, %r4104, %r4105, %r4106, %r4107, %r4108, %r4109, %r4110}, {%r4167, %r4168, %r4169, %r4170, %r4171, %r4172, %r4173, %r4174}, {%r4207, %r4208, %r4209, %r4210};
	wmma.mma.sync.aligned.row.row.m8n32k16.f16.f16 {%r4215, %r4216, %r4217, %r4218}, {%r4111, %r4112, %r4113, %r4114, %r4115, %r4116, %r4117, %r4118}, {%r4175, %r4176, %r4177, %r4178, %r4179, %r4180, %r4181, %r4182}, {%r4211, %r4212, %r4213, %r4214};
	wmma.mma.sync.aligned.row.row.m8n32k16.f16.f16 {%r4219, %r4220, %r4221, %r4222}, {%r4119, %r4120, %r4121, %r4122, %r4123, %r4124, %r4125, %r4126}, {%r4183, %r4184, %r4185, %r4186, %r4187, %r4188, %r4189, %r4190}, {%r4215, %r4216, %r4217, %r4218};
	add.s64 	%rd372, %rd654, 1280;
	// begin inline asm
	cp.async.ca.shared.global [%r783], [%rd372], 16;

	// end inline asm
	mul.wide.s32 	%rd597, %r6414, 2;
	add.s64 	%rd373, %rd651, %rd597;
	// begin inline asm
	cp.async.ca.shared.global [%r274], [%rd373], 16;

	// end inline asm
	add.s64 	%rd374, %rd373, %rd577;
	// begin inline asm
	cp.async.ca.shared.global [%r275], [%rd374], 16;

	// end inline asm
	add.s64 	%rd375, %rd374, %rd577;
	// begin inline asm
	cp.async.ca.shared.global [%r276], [%rd375], 16;

	// end inline asm
	add.s64 	%rd376, %rd375, %rd577;
	// begin inline asm
	cp.async.ca.shared.global [%r277], [%rd376], 16;

	// end inline asm
	add.s64 	%rd377, %rd376, %rd577;
	// begin inline asm
	cp.async.ca.shared.global [%r278], [%rd377], 16;

	// end inline asm
	add.s64 	%rd378, %rd377, %rd577;
	// begin inline asm
	cp.async.ca.shared.global [%r279], [%rd378], 16;

	// end inline asm
	add.s64 	%rd379, %rd378, %rd577;
	// begin inline asm
	cp.async.ca.shared.global [%r280], [%rd379], 16;

	// end inline asm
	add.s64 	%rd380, %rd379, %rd577;
	// begin inline asm
	cp.async.ca.shared.global [%r281], [%rd380], 16;

	// end inline asm
	add.s64 	%rd381, %rd380, %rd577;
	// begin inline asm
	cp.async.ca.shared.global [%r282], [%rd381], 16;

	// end inline asm
	add.s64 	%rd382, %rd381, %rd577;
	// begin inline asm
	cp.async.ca.shared.global [%r283], [%rd382], 16;

	// end inline asm
	add.s64 	%rd383, %rd382, %rd577;
	// begin inline asm
	cp.async.ca.shared.global [%r284], [%rd383], 16;

	// end inline asm
	add.s64 	%rd384, %rd383, %rd577;
	// begin inline asm
	cp.async.ca.shared.global [%r285], [%rd384], 16;

	// end inline asm
	add.s64 	%rd385, %rd384, %rd577;
	// begin inline asm
	cp.async.ca.shared.global [%r286], [%rd385], 16;

	// end inline asm
	add.s64 	%rd386, %rd385, %rd577;
	// begin inline asm
	cp.async.ca.shared.global [%r287], [%rd386], 16;

	// end inline asm
	add.s64 	%rd387, %rd386, %rd577;
	// begin inline asm
	cp.async.ca.shared.global [%r288], [%rd387], 16;

	// end inline asm
	add.s64 	%rd388, %rd387, %rd577;
	// begin inline asm
	cp.async.ca.shared.global [%r289], [%rd388], 16;

	// end inline asm
	// begin inline asm
	cp.async.commit_group;

	// end inline asm
	// begin inline asm
	cp.async.wait_group 0;

	// end inline asm
	bar.sync 	0;
	wmma.load.a.sync.aligned.row.m8n32k16.shared.f16 	{%r4223, %r4224, %r4225, %r4226, %r4227, %r4228, %r4229, %r4230}, [%r1003], %r818;
	wmma.load.a.sync.aligned.row.m8n32k16.shared.f16 	{%r4231, %r4232, %r4233, %r4234, %r4235, %r4236, %r4237, %r4238}, [%r1016], %r818;
	wmma.load.a.sync.aligned.row.m8n32k16.shared.f16 	{%r4239, %r4240, %r4241, %r4242, %r4243, %r4244, %r4245, %r4246}, [%r1025], %r818;
	wmma.load.a.sync.aligned.row.m8n32k16.shared.f16 	{%r4247, %r4248, %r4249, %r4250, %r4251, %r4252, %r4253, %r4254}, [%r1034], %r818;
	wmma.load.a.sync.aligned.row.m8n32k16.shared.f16 	{%r4255, %r4256, %r4257, %r4258, %r4259, %r4260, %r4261, %r4262}, [%r1043], %r818;
	wmma.load.a.sync.aligned.row.m8n32k16.shared.f16 	{%r4263, %r4264, %r4265, %r4266, %r4267, %r4268, %r4269, %r4270}, [%r1052], %r818;
	wmma.load.a.sync.aligned.row.m8n32k16.shared.f16 	{%r4271, %r4272, %r4273, %r4274, %r4275, %r4276, %r4277, %r4278}, [%r1061], %r818;
	wmma.load.a.sync.aligned.row.m8n32k16.shared.f16 	{%r4279, %r4280, %r4281, %r4282, %r4283, %r4284, %r4285, %r4286}, [%r1070], %r818;
	wmma.load.b.sync.aligned.row.m8n32k16.shared.f16 	{%r4287, %r4288, %r4289, %r4290, %r4291, %r4292, %r4293, %r4294}, [%r1079], %r818;
	wmma.load.b.sync.aligned.row.m8n32k16.shared.f16 	{%r4295, %r4296, %r4297, %r4298, %r4299, %r4300, %r4301, %r4302}, [%r1088], %r818;
	wmma.load.b.sync.aligned.row.m8n32k16.shared.f16 	{%r4303, %r4304, %r4305, %r4306, %r4307, %r4308, %r4309, %r4310}, [%r1097], %r818;
	wmma.load.b.sync.aligned.row.m8n32k16.shared.f16 	{%r4311, %r4312, %r4313, %r4314, %r4315, %r4316, %r4317, %r4318}, [%r1106], %r818;
	wmma.load.b.sync.aligned.row.m8n32k16.shared.f16 	{%r4319, %r4320, %r4321, %r4322, %r4323, %r4324, %r4325, %r4326}, [%r1115], %r818;
	wmma.load.b.sync.aligned.row.m8n32k16.shared.f16 	{%r4327, %r4328, %r4329, %r4330, %r4331, %r4332, %r4333, %r4334}, [%r1124], %r818;
	wmma.load.b.sync.aligned.row.m8n32k16.shared.f16 	{%r4335, %r4336, %r4337, %r4338, %r4339, %r4340, %r4341, %r4342}, [%r1133], %r818;
	wmma.load.b.sync.aligned.row.m8n32k16.shared.f16 	{%r4343, %r4344, %r4345, %r4346, %r4347, %r4348, %r4349, %r4350}, [%r1142], %r818;
	wmma.mma.sync.aligned.row.row.m8n32k16.f16.f16 {%r4351, %r4352, %r4353, %r4354}, {%r4223, %r4224, %r4225, %r4226, %r4227, %r4228, %r4229, %r4230}, {%r4287, %r4288, %r4289, %r4290, %r4291, %r4292, %r4293, %r4294}, {%r4219, %r4220, %r4221, %r4222};
	wmma.mma.sync.aligned.row.row.m8n32k16.f16.f16 {%r4355, %r4356, %r4357, %r4358}, {%r4231, %r4232, %r4233, %r4234, %r4235, %r4236, %r4237, %r4238}, {%r4295, %r4296, %r4297, %r4298, %r4299, %r4300, %r4301, %r4302}, {%r4351, %r4352, %r4353, %r4354};
	wmma.mma.sync.aligned.row.row.m8n32k16.f16.f16 {%r4359, %r4360, %r4361, %r4362}, {%r4239, %r4240, %r4241, %r4242, %r4243, %r4244, %r4245, %r4246}, {%r4303, %r4304, %r4305, %r4306, %r4307, %r4308, %r4309, %r4310}, {%r4355, %r4356, %r4357, %r4358};
	wmma.mma.sync.aligned.row.row.m8n32k16.f16.f16 {%r4363, %r4364, %r4365, %r4366}, {%r4247, %r4248, %r4249, %r4250, %r4251, %r4252, %r4253, %r4254}, {%r4311, %r4312, %r4313, %r4314, %r4315, %r4316, %r4317, %r4318}, {%r4359, %r4360, %r4361, %r4362};
	wmma.mma.sync.aligned.row.row.m8n32k16.f16.f16 {%r4367, %r4368, %r4369, %r4370}, {%r4255, %r4256, %r4257, %r4258, %r4259, %r4260, %r4261, %r4262}, {%r4319, %r4320, %r4321, %r4322, %r4323, %r4324, %r4325, %r4326}, {%r4363, %r4364, %r4365, %r4366};
	wmma.mma.sync.aligned.row.row.m8n32k16.f16.f16 {%r4371, %r4372, %r4373, %r4374}, {%r4263, %r4264, %r4265, %r4266, %r4267, %r4268, %r4269, %r4270}, {%r4327, %r4328, %r4329, %r4330, %r4331, %r4332, %r4333, %r4334}, {%r4367, %r4368, %r4369, %r4370};
	wmma.mma.sync.aligned.row.row.m8n32k16.f16.f16 {%r4375, %r4376, %r4377, %r4378}, {%r4271, %r4272, %r4273, %r4274, %r4275, %r4276, %r4277, %r4278}, {%r4335, %r4336, %r4337, %r4338, %r4339, %r4340, %r4341, %r4342}, {%r4371, %r4372, %r4373, %r4374};
	wmma.mma.sync.aligned.row.row.m8n32k16.f16.f16 {%r4379, %r4380, %r4381, %r4382}, {%r4279, %r4280, %r4281, %r4282, %r4283, %r4284, %r4285, %r4286}, {%r4343, %r4344, %r4345, %r4346, %r4347, %r4348, %r4349, %r4350}, {%r4375, %r4376, %r4377, %r4378};
	add.s64 	%rd389, %rd654, 1536;
	// begin inline asm
	cp.async.ca.shared.global [%r800], [%rd389], 16;

	// end inline asm
	mul.wide.s32 	%rd598, %r6415, 2;
	add.s64 	%rd390, %rd651, %rd598;
	// begin inline asm
	cp.async.ca.shared.global [%r801], [%rd390], 16;

	// end inline asm
	add.s64 	%rd391, %rd390, %rd577;
	// begin inline asm
	cp.async.ca.shared.global [%r292], [%rd391], 16;

	// end inline asm
	add.s64 	%rd392, %rd391, %rd577;
	// begin inline asm
	cp.async.ca.shared.global [%r293], [%rd392], 16;

	// end inline asm
	add.s64 	%rd393, %rd392, %rd577;
	// begin inline asm
	cp.async.ca.shared.global [%r294], [%rd393], 16;

	// end inline asm
	add.s64 	%rd394, %rd393, %rd577;
	// begin inline asm
	cp.async.ca.shared.global [%r295], [%rd394], 16;

	// end inline asm
	add.s64 	%rd395, %rd394, %rd577;
	// begin inline asm
	cp.async.ca.shared.global [%r296], [%rd395], 16;

	// end inline asm
	add.s64 	%rd396, %rd395, %rd577;
	// begin inline asm
	cp.async.ca.shared.global [%r297], [%rd396], 16;

	// end inline asm
	add.s64 	%rd397, %rd396, %rd577;
	// begin inline asm
	cp.async.ca.shared.global [%r298], [%rd397], 16;

	// end inline asm
	add.s64 	%rd398, %rd397, %rd577;
	// begin inline asm
	cp.async.ca.shared.global [%r299], [%rd398], 16;

	// end inline asm
	add.s64 	%rd399, %rd398, %rd577;
	// begin inline asm
	cp.async.ca.shared.global [%r300], [%rd399], 16;

	// end inline asm
	add.s64 	%rd400, %rd399, %rd577;
	// begin inline asm
	cp.async.ca.shared.global [%r301], [%rd400], 16;

	// end inline asm
	add.s64 	%rd401, %rd400, %rd577;
	// begin inline asm
	cp.async.ca.shared.global [%r302], [%rd401], 16;

	// end inline asm
	add.s64 	%rd402, %rd401, %rd577;
	// begin inline asm
	cp.async.ca.shared.global [%r303], [%rd402], 16;

	// end inline asm
	add.s64 	%rd403, %rd402, %rd577;
	// begin inline asm
	cp.async.ca.shared.global [%r304], [%rd403], 16;

	// end inline asm
	add.s64 	%rd404, %rd403, %rd577;
	// begin inline asm
	cp.async.ca.shared.global [%r305], [%rd404], 16;

	// end inline asm
	add.s64 	%rd405, %rd404, %rd577;
	// begin inline asm
	cp.async.ca.shared.global [%r306], [%rd405], 16;

	// end inline asm
	// begin inline asm
	cp.async.commit_group;

	// end inline asm
	// begin inline asm
	cp.async.wait_group 0;

	// end inline asm
	bar.sync 	0;
	wmma.load.a.sync.aligned.row.m8n32k16.shared.f16 	{%r4383, %r4384, %r4385, %r4386, %r4387, %r4388, %r4389, %r4390}, [%r817], %r818;
	wmma.load.a.sync.aligned.row.m8n32k16.shared.f16 	{%r4391, %r4392, %r4393, %r4394, %r4395, %r4396, %r4397, %r4398}, [%r827], %r818;
	wmma.load.a.sync.aligned.row.m8n32k16.shared.f16 	{%r4399, %r4400, %r4401, %r4402, %r4403, %r4404, %r4405, %r4406}, [%r836], %r818;
	wmma.load.a.sync.aligned.row.m8n32k16.shared.f16 	{%r4407, %r4408, %r4409, %r4410, %r4411, %r4412, %r4413, %r4414}, [%r845], %r818;
	wmma.load.a.sync.aligned.row.m8n32k16.shared.f16 	{%r4415, %r4416, %r4417, %r4418, %r4419, %r4420, %r4421, %r4422}, [%r854], %r818;
	wmma.load.a.sync.aligned.row.m8n32k16.shared.f16 	{%r4423, %r4424, %r4425, %r4426, %r4427, %r4428, %r4429, %r4430}, [%r863], %r818;
	wmma.load.a.sync.aligned.row.m8n32k16.shared.f16 	{%r4431, %r4432, %r4433, %r4434, %r4435, %r4436, %r4437, %r4438}, [%r872], %r818;
	wmma.load.a.sync.aligned.row.m8n32k16.shared.f16 	{%r4439, %r4440, %r4441, %r4442, %r4443, %r4444, %r4445, %r4446}, [%r881], %r818;
	wmma.load.b.sync.aligned.row.m8n32k16.shared.f16 	{%r4447, %r4448, %r4449, %r4450, %r4451, %r4452, %r4453, %r4454}, [%r894], %r818;
	wmma.load.b.sync.aligned.row.m8n32k16.shared.f16 	{%r4455, %r4456, %r4457, %r4458, %r4459, %r4460, %r4461, %r4462}, [%r903], %r818;
	wmma.load.b.sync.aligned.row.m8n32k16.shared.f16 	{%r4463, %r4464, %r4465, %r4466, %r4467, %r4468, %r4469, %r4470}, [%r912], %r818;
	wmma.load.b.sync.aligned.row.m8n32k16.shared.f16 	{%r4471, %r4472, %r4473, %r4474, %r4475, %r4476, %r4477, %r4478}, [%r921], %r818;
	wmma.load.b.sync.aligned.row.m8n32k16.shared.f16 	{%r4479, %r4480, %r4481, %r4482, %r4483, %r4484, %r4485, %r4486}, [%r930], %r818;
	wmma.load.b.sync.aligned.row.m8n32k16.shared.f16 	{%r4487, %r4488, %r4489, %r4490, %r4491, %r4492, %r4493, %r4494}, [%r939], %r818;
	wmma.load.b.sync.aligned.row.m8n32k16.shared.f16 	{%r4495, %r4496, %r4497, %r4498, %r4499, %r4500, %r4501, %r4502}, [%r948], %r818;
	wmma.load.b.sync.aligned.row.m8n32k16.shared.f16 	{%r4503, %r4504, %r4505, %r4506, %r4507, %r4508, %r4509, %r4510}, [%r957], %r818;
	wmma.mma.sync.aligned.row.row.m8n32k16.f16.f16 {%r4511, %r4512, %r4513, %r4514}, {%r4383, %r4384, %r4385, %r4386, %r4387, %r4388, %r4389, %r4390}, {%r4447, %r4448, %r4449, %r4450, %r4451, %r4452, %r4453, %r4454}, {%r4379, %r4380, %r4381, %r4382};
	wmma.mma.sync.aligned.row.row.m8n32k16.f16.f16 {%r4515, %r4516, %r4517, %r4518}, {%r4391, %r4392, %r4393, %r4394, %r4395, %r4396, %r4397, %r4398}, {%r4455, %r4456, %r4457, %r4458, %r4459, %r4460, %r4461, %r4462}, {%r4511, %r4512, %r4513, %r4514};
	wmma.mma.sync.aligned.row.row.m8n32k16.f16.f16 {%r4519, %r4520, %r4521, %r4522}, {%r4399, %r4400, %r4401, %r4402, %r4403, %r4404, %r4405, %r4406}, {%r4463, %r4464, %r4465, %r4466, %r4467, %r4468, %r4469, %r4470}, {%r4515, %r4516, %r4517, %r4518};
	wmma.mma.sync.aligned.row.row.m8n32k16.f16.f16 {%r4523, %r4524, %r4525, %r4526}, {%r4407, %r4408, %r4409, %r4410, %r4411, %r4412, %r4413, %r4414}, {%r4471, %r4472, %r4473, %r4474, %r4475, %r4476, %r4477, %r4478}, {%r4519, %r4520, %r4521, %r4522};
	wmma.mma.sync.aligned.row.row.m8n32k16.f16.f16 {%r4527, %r4528, %r4529, %r4530}, {%r4415, %r4416, %r4417, %r4418, %r4419, %r4420, %r4421, %r4422}, {%r4479, %r4480, %r4481, %r4482, %r4483, %r4484, %r4485, %r4486}, {%r4523, %r4524, %r4525, %r4526};
	wmma.mma.sync.aligned.row.row.m8n32k16.f16.f16 {%r4531, %r4532, %r4533, %r4534}, {%r4423, %r4424, %r4425, %r4426, %r4427, %r4428, %r4429, %r4430}, {%r4487, %r4488, %r4489, %r4490, %r4491, %r4492, %r4493, %r4494}, {%r4527, %r4528, %r4529, %r4530};
	wmma.mma.sync.aligned.row.row.m8n32k16.f16.f16 {%r4535, %r4536, %r4537, %r4538}, {%r4431, %r4432, %r4433, %r4434, %r4435, %r4436, %r4437, %r4438}, {%r4495, %r4496, %r4497, %r4498, %r4499, %r4500, %r4501, %r4502}, {%r4531, %r4532, %r4533, %r4534};
	wmma.mma.sync.aligned.row.row.m8n32k16.f16.f16 {%r4539, %r4540, %r4541, %r4542}, {%r4439, %r4440, %r4441, %r4442, %r4443, %r4444, %r4445, %r4446}, {%r4503, %r4504, %r4505, %r4506, %r4507, %r4508, %r4509, %r4510}, {%r4535, %r4536, %r4537, %r4538};
	add.s64 	%rd406, %rd654, 1792;
	// begin inline asm
	cp.async.ca.shared.global [%r783], [%rd406], 16;

	// end inline asm
	mul.wide.s32 	%rd599, %r6416, 2;
	add.s64 	%rd407, %rd651, %rd599;
	// begin inline asm
	cp.async.ca.shared.global [%r274], [%rd407], 16;

	// end inline asm
	add.s64 	%rd408, %rd407, %rd577;
	// begin inline asm
	cp.async.ca.shared.global [%r275], [%rd408], 16;

	// end inline asm
	add.s64 	%rd409, %rd408, %rd577;
	// begin inline asm
	cp.async.ca.shared.global [%r276], [%rd409], 16;

	// end inline asm
	add.s64 	%rd410, %rd409, %rd577;
	// begin inline asm
	cp.async.ca.shared.global [%r277], [%rd410], 16;

	// end inline asm
	add.s64 	%rd411, %rd410, %rd577;
	// begin inline asm
	cp.async.ca.shared.global [%r278], [%rd411], 16;

	// end inline asm
	add.s64 	%rd412, %rd411, %rd577;
	// begin inline asm
	cp.async.ca.shared.global [%r279], [%rd412], 16;

	// end inline asm
	add.s64 	%rd413, %rd412, %rd577;
	// begin inline asm
	cp.async.ca.shared.global [%r280], [%rd413], 16;

	// end inline asm
	add.s64 	%rd414, %rd413, %rd577;
	// begin inline asm
	cp.async.ca.shared.global [%r281], [%rd414], 16;

	// end inline asm
	add.s64 	%rd415, %rd414, %rd577;
	// begin inline asm
	cp.async.ca.shared.global [%r282], [%rd415], 16;

	// end inline asm
	add.s64 	%rd416, %rd415, %rd577;
	// begin inline asm
	cp.async.ca.shared.global [%r283], [%rd416], 16;

	// end inline asm
	add.s64 	%rd417, %rd416, %rd577;
	// begin inline asm
	cp.async.ca.shared.global [%r284], [%rd417], 16;

	// end inline asm
	add.s64 	%rd418, %rd417, %rd577;
	// begin inline asm
	cp.async.ca.shared.global [%r285], [%rd418], 16;

	// end inline asm
	add.s64 	%rd419, %rd418, %rd577;
	// begin inline asm
	cp.async.ca.shared.global [%r286], [%rd419], 16;

	// end inline asm
	add.s64 	%rd420, %rd419, %rd577;
	// begin inline asm
	cp.async.ca.shared.global [%r287], [%rd420], 16;

	// end inline asm
	add.s64 	%rd421, %rd420, %rd577;
	// begin inline asm
	cp.async.ca.shared.global [%r288], [%rd421], 16;

	// end inline asm
	add.s64 	%rd422, %rd421, %rd577;
	// begin inline asm
	cp.async.ca.shared.global [%r289], [%rd422], 16;

	// end inline asm
	// begin inline asm
	cp.async.commit_group;

	// end inline asm
	// begin inline asm
	cp.async.wait_group 0;

	// end inline asm
	bar.sync 	0;
	wmma.load.a.sync.aligned.row.m8n32k16.shared.f16 	{%r4543, %r4544, %r4545, %r4546, %r4547, %r4548, %r4549, %r4550}, [%r1003], %r818;
	wmma.load.a.sync.aligned.row.m8n32k16.shared.f16 	{%r4551, %r4552, %r4553, %r4554, %r4555, %r4556, %r4557, %r4558}, [%r1016], %r818;
	wmma.load.a.sync.aligned.row.m8n32k16.shared.f16 	{%r4559, %r4560, %r4561, %r4562, %r4563, %r4564, %r4565, %r4566}, [%r1025], %r818;
	wmma.load.a.sync.aligned.row.m8n32k16.shared.f16 	{%r4567, %r4568, %r4569, %r4570, %r4571, %r4572, %r4573, %r4574}, [%r1034], %r818;
	wmma.load.a.sync.aligned.row.m8n32k16.shared.f16 	{%r4575, %r4576, %r4577, %r4578, %r4579, %r4580, %r4581, %r4582}, [%r1043], %r818;
	wmma.load.a.sync.aligned.row.m8n32k16.shared.f16 	{%r4583, %r4584, %r4585, %r4586, %r4587, %r4588, %r4589, %r4590}, [%r1052], %r818;
	wmma.load.a.sync.aligned.row.m8n32k16.shared.f16 	{%r4591, %r4592, %r4593, %r4594, %r4595, %r4596, %r4597, %r4598}, [%r1061], %r818;
	wmma.load.a.sync.aligned.row.m8n32k16.shared.f16 	{%r4599, %r4600, %r4601, %r4602, %r4603, %r4604, %r4605, %r4606}, [%r1070], %r818;
	wmma.load.b.sync.aligned.row.m8n32k16.shared.f16 	{%r4607, %r4608, %r4609, %r4610, %r4611, %r4612, %r4613, %r4614}, [%r1079], %r818;
	wmma.load.b.sync.aligned.row.m8n32k16.shared.f16 	{%r4615, %r4616, %r4617, %r4618, %r4619, %r4620, %r4621, %r4622}, [%r1088], %r818;
	wmma.load.b.sync.aligned.row.m8n32k16.shared.f16 	{%r4623, %r4624, %r4625, %r4626, %r4627, %r4628, %r4629, %r4630}, [%r1097], %r818;
	wmma.load.b.sync.aligned.row.m8n32k16.shared.f16 	{%r4631, %r4632, %r4633, %r4634, %r4635, %r4636, %r4637, %r4638}, [%r1106], %r818;
	wmma.load.b.sync.aligned.row.m8n32k16.shared.f16 	{%r4639, %r4640, %r4641, %r4642, %r4643, %r4644, %r4645, %r4646}, [%r1115], %r818;
	wmma.load.b.sync.aligned.row.m8n32k16.shared.f16 	{%r4647, %r4648, %r4649, %r4650, %r4651, %r4652, %r4653, %r4654}, [%r1124], %r818;
	wmma.load.b.sync.aligned.row.m8n32k16.shared.f16 	{%r4655, %r4656, %r4657, %r4658, %r4659, %r4660, %r4661, %r4662}, [%r1133], %r818;
	wmma.load.b.sync.aligned.row.m8n32k16.shared.f16 	{%r4663, %r4664, %r4665, %r4666, %r4667, %r4668, %r4669, %r4670}, [%r1142], %r818;
	wmma.mma.sync.aligned.row.row.m8n32k16.f16.f16 {%r4671, %r4672, %r4673, %r4674}, {%r4543, %r4544, %r4545, %r4546, %r4547, %r4548, %r4549, %r4550}, {%r4607, %r4608, %r4609, %r4610, %r4611, %r4612, %r4613, %r4614}, {%r4539, %r4540, %r4541, %r4542};
	wmma.mma.sync.aligned.row.row.m8n32k16.f16.f16 {%r4675, %r4676, %r4677, %r4678}, {%r4551, %r4552, %r4553, %r4554, %r4555, %r4556, %r4557, %r4558}, {%r4615, %r4616, %r4617, %r4618, %r4619, %r4620, %r4621, %r4622}, {%r4671, %r4672, %r4673, %r4674};
	wmma.mma.sync.aligned.row.row.m8n32k16.f16.f16 {%r4679, %r4680, %r4681, %r4682}, {%r4559, %r4560, %r4561, %r4562, %r4563, %r4564, %r4565, %r4566}, {%r4623, %r4624, %r4625, %r4626, %r4627, %r4628, %r4629, %r4630}, {%r4675, %r4676, %r4677, %r4678};
	wmma.mma.sync.aligned.row.row.m8n32k16.f16.f16 {%r4683, %r4684, %r4685, %r4686}, {%r4567, %r4568, %r4569, %r4570, %r4571, %r4572, %r4573, %r4574}, {%r4631, %r4632, %r4633, %r4634, %r4635, %r4636, %r4637, %r4638}, {%r4679, %r4680, %r4681, %r4682};
	wmma.mma.sync.aligned.row.row.m8n32k16.f16.f16 {%r4687, %r4688, %r4689, %r4690}, {%r4575, %r4576, %r4577, %r4578, %r4579, %r4580, %r4581, %r4582}, {%r4639, %r4640, %r4641, %r4642, %r4643, %r4644, %r4645, %r4646}, {%r4683, %r4684, %r4685, %r4686};
	wmma.mma.sync.aligned.row.row.m8n32k16.f16.f16 {%r4691, %r4692, %r4693, %r4694}, {%r4583, %r4584, %r4585, %r4586, %r4587, %r4588, %r4589, %r4590}, {%r4647, %r4648, %r4649, %r4650, %r4651, %r4652, %r4653, %r4654}, {%r4687, %r4688, %r4689, %r4690};
	wmma.mma.sync.aligned.row.row.m8n32k16.f16.f16 {%r4695, %r4696, %r4697, %r4698}, {%r4591, %r4592, %r4593, %r4594, %r4595, %r4596, %r4597, %r4598}, {%r4655, %r4656, %r4657, %r4658, %r4659, %r4660, %r4661, %r4662}, {%r4691, %r4692, %r4693, %r4694};
	wmma.mma.sync.aligned.row.row.m8n32k16.f16.f16 {%r4699, %r4700, %r4701, %r4702}, {%r4599, %r4600, %r4601, %r4602, %r4603, %r4604, %r4605, %r4606}, {%r4663, %r4664, %r4665, %r4666, %r4667, %r4668, %r4669, %r4670}, {%r4695, %r4696, %r4697, %r4698};
	add.s64 	%rd423, %rd654, 2048;
	// begin inline asm
	cp.async.ca.shared.global [%r800], [%rd423], 16;

	// end inline asm
	mul.wide.s32 	%rd600, %r6417, 2;
	add.s64 	%rd424, %rd651, %rd600;
	// begin inline asm
	cp.async.ca.shared.global [%r801], [%rd424], 16;

	// end inline asm
	add.s64 	%rd425, %rd424, %rd577;
	// begin inline asm
	cp.async.ca.shared.global [%r292], [%rd425], 16;

	// end inline asm
	add.s64 	%rd426, %rd425, %rd577;
	// begin inline asm
	cp.async.ca.shared.global [%r293], [%rd426], 16;

	// end inline asm
	add.s64 	%rd427, %rd426, %rd577;
	// begin inline asm
	cp.async.ca.shared.global [%r294], [%rd427], 16;

	// end inline asm
	add.s64 	%rd428, %rd427, %rd577;
	// begin inline asm
	cp.async.ca.shared.global [%r295], [%rd428], 16;

	// end inline asm
	add.s64 	%rd429, %rd428, %rd577;
	// begin inline asm
	cp.async.ca.shared.global [%r296], [%rd429], 16;

	// end inline asm
	add.s64 	%rd430, %rd429, %rd577;
	// begin inline asm
	cp.async.ca.shared.global [%r297], [%rd430], 16;

	// end inline asm
	add.s64 	%rd431, %rd430, %rd577;
	// begin inline asm
	cp.async.ca.shared.global [%r298], [%rd431], 16;

	// end inline asm
	add.s64 	%rd432, %rd431, %rd577;
	// begin inline asm
	cp.async.ca.shared.global [%r299], [%rd432], 16;

	// end inline asm
	add.s64 	%rd433, %rd432, %rd577;
	// begin inline asm
	cp.async.ca.shared.global [%r300], [%rd433], 16;

	// end inline asm
	add.s64 	%rd434, %rd433, %rd577;
	// begin inline asm
	cp.async.ca.shared.global [%r301], [%rd434], 16;

	// end inline asm
	add.s64 	%rd435, %rd434, %rd577;
	// begin inline asm
	cp.async.ca.shared.global [%r302], [%rd435], 16;

	// end inline asm
	add.s64 	%rd436, %rd435, %rd577;
	// begin inline asm
	cp.async.ca.shared.global [%r303], [%rd436], 16;

	// end inline asm
	add.s64 	%rd437, %rd436, %rd577;
	// begin inline asm
	cp.async.ca.shared.global [%r304], [%rd437], 16;

	// end inline asm
	add.s64 	%rd438, %rd437, %rd577;
	// begin inline asm
	cp.async.ca.shared.global [%r305], [%rd438], 16;

	// end inline asm
	add.s64 	%rd439, %rd438, %rd577;
	// begin inline asm
	cp.async.ca.shared.global [%r306], [%rd439], 16;

	// end inline asm
	// begin inline asm
	cp.async.commit_group;

	// end inline asm
	// begin inline asm
	cp.async.wait_group 0;

	// end inline asm
	bar.sync 	0;
	wmma.load.a.sync.aligned.row.m8n32k16.shared.f16 	{%r4703, %r4704, %r4705, %r4706, %r4707, %r4708, %r4709, %r4710}, [%r817], %r818;
	wmma.load.a.sync.aligned.row.m8n32k16.shared.f16 	{%r4711, %r4712, %r4713, %r4714, %r4715, %r4716, %r4717, %r4718}, [%r827], %r818;
	wmma.load.a.sync.aligned.row.m8n32k16.shared.f16 	{%r4719, %r4720, %r4721, %r4722, %r4723, %r4724, %r4725, %r4726}, [%r836], %r818;
	wmma.load.a.sync.aligned.row.m8n32k16.shared.f16 	{%r4727, %r4728, %r4729, %r4730, %r4731, %r4732, %r4733, %r4734}, [%r845], %r818;
	wmma.load.a.sync.aligned.row.m8n32k16.shared.f16 	{%r4735, %r4736, %r4737, %r4738, %r4739, %r4740, %r4741, %r4742}, [%r854], %r818;
	wmma.load.a.sync.aligned.row.m8n32k16.shared.f16 	{%r4743, %r4744, %r4745, %r4746, %r4747, %r4748, %r4749, %r4750}, [%r863], %r818;
	wmma.load.a.sync.aligned.row.m8n32k16.shared.f16 	{%r4751, %r4752, %r4753, %r4754, %r4755, %r4756, %r4757, %r4758}, [%r872], %r818;
	wmma.load.a.sync.aligned.row.m8n32k16.shared.f16 	{%r4759, %r4760, %r4761, %r4762, %r4763, %r4764, %r4765, %r4766}, [%r881], %r818;
	wmma.load.b.sync.aligned.row.m8n32k16.shared.f16 	{%r4767, %r4768, %r4769, %r4770, %r4771, %r4772, %r4773, %r4774}, [%r894], %r818;
	wmma.load.b.sync.aligned.row.m8n32k16.shared.f16 	{%r4775, %r4776, %r4777, %r4778, %r4779, %r4780, %r4781, %r4782}, [%r903], %r818;
	wmma.load.b.sync.aligned.row.m8n32k16.shared.f16 	{%r4783, %r4784, %r4785, %r4786, %r4787, %r4788, %r4789, %r4790}, [%r912], %r818;
	wmma.load.b.sync.aligned.row.m8n32k16.shared.f16 	{%r4791, %r4792, %r4793, %r4794, %r4795, %r4796, %r4797, %r4798}, [%r921], %r818;
	wmma.load.b.sync.aligned.row.m8n32k16.shared.f16 	{%r4799, %r4800, %r4801, %r4802, %r4803, %r4804, %r4805, %r4806}, [%r930], %r818;
	wmma.load.b.sync.aligned.row.m8n32k16.shared.f16 	{%r4807, %r4808, %r4809, %r4810, %r4811, %r4812, %r4813, %r4814}, [%r939], %r818;
	wmma.load.b.sync.aligned.row.m8n32k16.shared.f16 	{%r4815, %r4816, %r4817, %r4818, %r4819, %r4820, %r4821, %r4822}, [%r948], %r818;
	wmma.load.b.sync.aligned.row.m8n32k16.shared.f16 	{%r4823, %r4824, %r4825, %r4826, %r4827, %r4828, %r4829, %r4830}, [%r957], %r818;
	wmma.mma.sync.aligned.row.row.m8n32k16.f16.f16 {%r4831, %r4832, %r4833, %r4834}, {%r4703, %r4704, %r4705, %r4706, %r4707, %r4708, %r4709, %r4710}, {%r4767, %r4768, %r4769, %r4770, %r4771, %r4772, %r4773, %r4774}, {%r4699, %r4700, %r4701, %r4702};
	wmma.mma.sync.aligned.row.row.m8n32k16.f16.f16 {%r4835, %r4836, %r4837, %r4838}, {%r4711, %r4712, %r4713, %r4714, %r4715, %r4716, %r4717, %r4718}, {%r4775, %r4776, %r4777, %r4778, %r4779, %r4780, %r4781, %r4782}, {%r4831, %r4832, %r4833, %r4834};
	wmma.mma.sync.aligned.row.row.m8n32k16.f16.f16 {%r4839, %r4840, %r4841, %r4842}, {%r4719, %r4720, %r4721, %r4722, %r4723, %r4724, %r4725, %r4726}, {%r4783, %r4784, %r4785, %r4786, %r4787, %r4788, %r4789, %r4790}, {%r4835, %r4836, %r4837, %r4838};
	wmma.mma.sync.aligned.row.row.m8n32k16.f16.f16 {%r4843, %r4844, %r4845, %r4846}, {%r4727, %r4728, %r4729, %r4730, %r4731, %r4732, %r4733, %r4734}, {%r4791, %r4792, %r4793, %r4794, %r4795, %r4796, %r4797, %r4798}, {%r4839, %r4840, %r4841, %r4842};
	wmma.mma.sync.aligned.row.row.m8n32k16.f16.f16 {%r4847, %r4848, %r4849, %r4850}, {%r4735, %r4736, %r4737, %r4738, %r4739, %r4740, %r4741, %r4742}, {%r4799, %r4800, %r4801, %r4802, %r4803, %r4804, %r4805, %r4806}, {%r4843, %r4844, %r4845, %r4846};
	wmma.mma.sync.aligned.row.row.m8n32k16.f16.f16 {%r4851, %r4852, %r4853, %r4854}, {%r4743, %r4744, %r4745, %r4746, %r4747, %r4748, %r4749, %r4750}, {%r4807, %r4808, %r4809, %r4810, %r4811, %r4812, %r4813, %r4814}, {%r4847, %r4848, %r4849, %r4850};
	wmma.mma.sync.aligned.row.row.m8n32k16.f16.f16 {%r4855, %r4856, %r4857, %r4858}, {%r4751, %r4752, %r4753, %r4754, %r4755, %r4756, %r4757, %r4758}, {%r4815, %r4816, %r4817, %r4818, %r4819, %r4820, %r4821, %r4822}, {%r4851, %r4852, %r4853, %r4854};
	wmma.mma.sync.aligned.row.row.m8n32k16.f16.f16 {%r4859, %r4860, %r4861, %r4862}, {%r4759, %r4760, %r4761, %r4762, %r4763, %r4764, %r4765, %r4766}, {%r4823, %r4824, %r4825, %r4826, %r4827, %r4828, %r4829, %r4830}, {%r4855, %r4856, %r4857, %r4858};
	add.s64 	%rd440, %rd654, 2304;
	// begin inline asm
	cp.async.ca.shared.global [%r783], [%rd440], 16;

	// end inline asm
	mul.wide.s32 	%rd601, %r6418, 2;
	add.s64 	%rd441, %rd651, %rd601;
	// begin inline asm
	cp.async.ca.shared.global [%r274], [%rd441], 16;

	// end inline asm
	add.s64 	%rd442, %rd441, %rd577;
	// begin inline asm
	cp.async.ca.shared.global [%r275], [%rd442], 16;

	// end inline asm
	add.s64 	%rd443, %rd442, %rd577;
	// begin inline asm
	cp.async.ca.shared.global [%r276], [%rd443], 16;

	// end inline asm
	add.s64 	%rd444, %rd443, %rd577;
	// begin inline asm
	cp.async.ca.shared.global [%r277], [%rd444], 16;

	// end inline asm
	add.s64 	%rd445, %rd444, %rd577;
	// begin inline asm
	cp.async.ca.shared.global [%r278], [%rd445], 16;

	// end inline asm
	add.s64 	%rd446, %rd445, %rd577;
	// begin inline asm
	cp.async.ca.shared.global [%r279], [%rd446], 16;

	// end inline asm
	add.s64 	%rd447, %rd446, %rd577;
	// begin inline asm
	cp.async.ca.shared.global [%r280], [%rd447], 16;

	// end inline asm
	add.s64 	%rd448, %rd447, %rd577;
	// begin inline asm
	cp.async.ca.shared.global [%r281], [%rd448], 16;

	// end inline asm
	add.s64 	%rd449, %rd448, %rd577;
	// begin inline asm
	cp.async.ca.shared.global [%r282], [%rd449], 16;

	// end inline asm
	add.s64 	%rd450, %rd449, %rd577;
	// begin inline asm
	cp.async.ca.shared.global [%r283], [%rd450], 16;

	// end inline asm
	add.s64 	%rd451, %rd450, %rd577;
	// begin inline asm
	cp.async.ca.shared.global [%r284], [%rd451], 16;

	// end inline asm
	add.s64 	%rd452, %rd451, %rd577;
	// begin inline asm
	cp.async.ca.shared.global [%r285], [%rd452], 16;

	// end inline asm
	add.s64 	%rd453, %rd452, %rd577;
	// begin inline asm
	cp.async.ca.shared.global [%r286], [%rd453], 16;

	// end inline asm
	add.s64 	%rd454, %rd453, %rd577;
	// begin inline asm
	cp.async.ca.shared.global [%r287], [%rd454], 16;

	// end inline asm
	add.s64 	%rd455, %rd454, %rd577;
	// begin inline asm
	cp.async.ca.shared.global [%r288], [%rd455], 16;

	// end inline asm
	add.s64 	%rd456, %rd455, %rd577;
	// begin inline asm
	cp.async.ca.shared.global [%r289], [%rd456], 16;

	// end inline asm
	// begin inline asm
	cp.async.commit_group;

	// end inline asm
	// begin inline asm
	cp.async.wait_group 0;

	// end inline asm
	bar.sync 	0;
	wmma.load.a.sync.aligned.row.m8n32k16.shared.f16 	{%r4863, %r4864, %r4865, %r4866, %r4867, %r4868, %r4869, %r4870}, [%r1003], %r818;
	wmma.load.a.sync.aligned.row.m8n32k16.shared.f16 	{%r4871, %r4872, %r4873, %r4874, %r4875, %r4876, %r4877, %r4878}, [%r1016], %r818;
	wmma.load.a.sync.aligned.row.m8n32k16.shared.f16 	{%r4879, %r4880, %r4881, %r4882, %r4883, %r4884, %r4885, %r4886}, [%r1025], %r818;
	wmma.load.a.sync.aligned.row.m8n32k16.shared.f16 	{%r4887, %r4888, %r4889, %r4890, %r4891, %r4892, %r4893, %r4894}, [%r1034], %r818;
	wmma.load.a.sync.aligned.row.m8n32k16.shared.f16 	{%r4895, %r4896, %r4897, %r4898, %r4899, %r4900, %r4901, %r4902}, [%r1043], %r818;
	wmma.load.a.sync.aligned.row.m8n32k16.shared.f16 	{%r4903, %r4904, %r4905, %r4906, %r4907, %r4908, %r4909, %r4910}, [%r1052], %r818;
	wmma.load.a.sync.aligned.row.m8n32k16.shared.f16 	{%r4911, %r4912, %r4913, %r4914, %r4915, %r4916, %r4917, %r4918}, [%r1061], %r818;
	wmma.load.a.sync.aligned.row.m8n32k16.shared.f16 	{%r4919, %r4920, %r4921, %r4922, %r4923, %r4924, %r4925, %r4926}, [%r1070], %r818;
	wmma.load.b.sync.aligned.row.m8n32k16.shared.f16 	{%r4927, %r4928, %r4929, %r4930, %r4931, %r4932, %r4933, %r4934}, [%r1079], %r818;
	wmma.load.b.sync.aligned.row.m8n32k16.shared.f16 	{%r4935, %r4936, %r4937, %r4938, %r4939, %r4940, %r4941, %r4942}, [%r1088], %r818;
	wmma.load.b.sync.aligned.row.m8n32k16.shared.f16 	{%r4943, %r4944, %r4945, %r4946, %r4947, %r4948, %r4949, %r4950}, [%r1097], %r818;
	wmma.load.b.sync.aligned.row.m8n32k16.shared.f16 	{%r4951, %r4952, %r4953, %r4954, %r4955, %r4956, %r4957, %r4958}, [%r1106], %r818;
	wmma.load.b.sync.aligned.row.m8n32k16.shared.f16 	{%r4959, %r4960, %r4961, %r4962, %r4963, %r4964, %r4965, %r4966}, [%r1115], %r818;
	wmma.load.b.sync.aligned.row.m8n32k16.shared.f16 	{%r4967, %r4968, %r4969, %r4970, %r4971, %r4972, %r4973, %r4974}, [%r1124], %r818;
	wmma.load.b.sync.aligned.row.m8n32k16.shared.f16 	{%r4975, %r4976, %r4977, %r4978, %r4979, %r4980, %r4981, %r4982}, [%r1133], %r818;
	wmma.load.b.sync.aligned.row.m8n32k16.shared.f16 	{%r4983, %r4984, %r4985, %r4986, %r4987, %r4988, %r4989, %r4990}, [%r1142], %r818;
	wmma.mma.sync.aligned.row.row.m8n32k16.f16.f16 {%r4991, %r4992, %r4993, %r4994}, {%r4863, %r4864, %r4865, %r4866, %r4867, %r4868, %r4869, %r4870}, {%r4927, %r4928, %r4929, %r4930, %r4931, %r4932, %r4933, %r4934}, {%r4859, %r4860, %r4861, %r4862};
	wmma.mma.sync.aligned.row.row.m8n32k16.f16.f16 {%r4995, %r4996, %r4997, %r4998}, {%r4871, %r4872, %r4873, %r4874, %r4875, %r4876, %r4877, %r4878}, {%r4935, %r4936, %r4937, %r4938, %r4939, %r4940, %r4941, %r4942}, {%r4991, %r4992, %r4993, %r4994};
	wmma.mma.sync.aligned.row.row.m8n32k16.f16.f16 {%r4999, %r5000, %r5001, %r5002}, {%r4879, %r4880, %r4881, %r4882, %r4883, %r4884, %r4885, %r4886}, {%r4943, %r4944, %r4945, %r4946, %r4947, %r4948, %r4949, %r4950}, {%r4995, %r4996, %r4997, %r4998};
	wmma.mma.sync.aligned.row.row.m8n32k16.f16.f16 {%r5003, %r5004, %r5005, %r5006}, {%r4887, %r4888, %r4889, %r4890, %r4891, %r4892, %r4893, %r4894}, {%r4951, %r4952, %r4953, %r4954, %r4955, %r4956, %r4957, %r4958}, {%r4999, %r5000, %r5001, %r5002};
	wmma.mma.sync.aligned.row.row.m8n32k16.f16.f16 {%r5007, %r5008, %r5009, %r5010}, {%r4895, %r4896, %r4897, %r4898, %r4899, %r4900, %r4901, %r4902}, {%r4959, %r4960, %r4961, %r4962, %r4963, %r4964, %r4965, %r4966}, {%r5003, %r5004, %r5005, %r5006};
	wmma.mma.sync.aligned.row.row.m8n32k16.f16.f16 {%r5011, %r5012, %r5013, %r5014}, {%r4903, %r4904, %r4905, %r4906, %r4907, %r4908, %r4909, %r4910}, {%r4967, %r4968, %r4969, %r4970, %r4971, %r4972, %r4973, %r4974}, {%r5007, %r5008, %r5009, %r5010};
	wmma.mma.sync.aligned.row.row.m8n32k16.f16.f16 {%r5015, %r5016, %r5017, %r5018}, {%r4911, %r4912, %r4913, %r4914, %r4915, %r4916, %r4917, %r4918}, {%r4975, %r4976, %r4977, %r4978, %r4979, %r4980, %r4981, %r4982}, {%r5011, %r5012, %r5013, %r5014};
	wmma.mma.sync.aligned.row.row.m8n32k16.f16.f16 {%r5019, %r5020, %r5021, %r5022}, {%r4919, %r4920, %r4921, %r4922, %r4923, %r4924, %r4925, %r4926}, {%r4983, %r4984, %r4985, %r4986, %r4987, %r4988, %r4989, %r4990}, {%r5015, %r5016, %r5017, %r5018};
	add.s64 	%rd457, %rd654, 2560;
	// begin inline asm
	cp.async.ca.shared.global [%r800], [%rd457], 16;

	// end inline asm
	mul.wide.s32 	%rd602, %r6419, 2;
	add.s64 	%rd458, %rd651, %rd602;
	// begin inline asm
	cp.async.ca.shared.global [%r801], [%rd458], 16;

	// end inline asm
	add.s64 	%rd459, %rd458, %rd577;
	// begin inline asm
	cp.async.ca.shared.global [%r292], [%rd459], 16;

	// end inline asm
	add.s64 	%rd460, %rd459, %rd577;
	// begin inline asm
	cp.async.ca.shared.global [%r293], [%rd460], 16;

	// end inline asm
	add.s64 	%rd461, %rd460, %rd577;
	// begin inline asm
	cp.async.ca.shared.global [%r294], [%rd461], 16;

	// end inline asm
	add.s64 	%rd462, %rd461, %rd577;
	// begin inline asm
	cp.async.ca.shared.global [%r295], [%rd462], 16;

	// end inline asm
	add.s64 	%rd463, %rd462, %rd577;
	// begin inline asm
	cp.async.ca.shared.global [%r296], [%rd463], 16;

	// end inline asm
	add.s64 	%rd464, %rd463, %rd577;
	// begin inline asm
	cp.async.ca.shared.global [%r297], [%rd464], 16;

	// end inline asm
	add.s64 	%rd465, %rd464, %rd577;
	// begin inline asm
	cp.async.ca.shared.global [%r298], [%rd465], 16;

	// end inline asm
	add.s64 	%rd466, %rd465, %rd577;
	// begin inline asm
	cp.async.ca.shared.global [%r299], [%rd466], 16;

	// end inline asm
	add.s64 	%rd467, %rd466, %rd577;
	// begin inline asm
	cp.async.ca.shared.global [%r300], [%rd467], 16;

	// end inline asm
	add.s64 	%rd468, %rd467, %rd577;
	// begin inline asm
	cp.async.ca.shared.global [%r301], [%rd468], 16;

	// end inline asm
	add.s64 	%rd469, %rd468, %rd577;
	// begin inline asm
	cp.async.ca.shared.global [%r302], [%rd469], 16;

	// end inline asm
	add.s64 	%rd470, %rd469, %rd577;
	// begin inline asm
	cp.async.ca.shared.global [%r303], [%rd470], 16;

	// end inline asm
	add.s64 	%rd471, %rd470, %rd577;
	// begin inline asm
	cp.async.ca.shared.global [%r304], [%rd471], 16;

	// end inline asm
	add.s64 	%rd472, %rd471, %rd577;
	// begin inline asm
	cp.async.ca.shared.global [%r305], [%rd472], 16;

	// end inline asm
	add.s64 	%rd473, %rd472, %rd577;
	// begin inline asm
	cp.async.ca.shared.global [%r306], [%rd473], 16;

	// end inline asm
	// begin inline asm
	cp.async.commit_group;

	// end inline asm
	// begin inline asm
	cp.async.wait_group 0;

	// end inline asm
	bar.sync 	0;
	wmma.load.a.sync.aligned.row.m8n32k16.shared.f16 	{%r5023, %r5024, %r5025, %r5026, %r5027, %r5028, %r5029, %r5030}, [%r817], %r818;
	wmma.load.a.sync.aligned.row.m8n32k16.shared.f16 	{%r5031, %r5032, %r5033, %r5034, %r5035, %r5036, %r5037, %r5038}, [%r827], %r818;
	wmma.load.a.sync.aligned.row.m8n32k16.shared.f16 	{%r5039, %r5040, %r5041, %r5042, %r5043, %r5044, %r5045, %r5046}, [%r836], %r818;
	wmma.load.a.sync.aligned.row.m8n32k16.shared.f16 	{%r5047, %r5048, %r5049, %r5050, %r5051, %r5052, %r5053, %r5054}, [%r845], %r818;
	wmma.load.a.sync.aligned.row.m8n32k16.shared.f16 	{%r5055, %r5056, %r5057, %r5058, %r5059, %r5060, %r5061, %r5062}, [%r854], %r818;
	wmma.load.a.sync.aligned.row.m8n32k16.shared.f16 	{%r5063, %r5064, %r5065, %r5066, %r5067, %r5068, %r5069, %r5070}, [%r863], %r818;
	wmma.load.a.sync.aligned.row.m8n32k16.shared.f16 	{%r5071, %r5072, %r5073, %r5074, %r5075, %r5076, %r5077, %r5078}, [%r872], %r818;
	wmma.load.a.sync.aligned.row.m8n32k16.shared.f16 	{%r5079, %r5080, %r5081, %r5082, %r5083, %r5084, %r5085, %r5086}, [%r881], %r818;
	wmma.load.b.sync.aligned.row.m8n32k16.shared.f16 	{%r5087, %r5088, %r5089, %r5090, %r5091, %r5092, %r5093, %r5094}, [%r894], %r818;
	wmma.load.b.sync.aligned.row.m8n32k16.shared.f16 	{%r5095, %r5096, %r5097, %r5098, %r5099, %r5100, %r5101, %r5102}, [%r903], %r818;
	wmma.load.b.sync.aligned.row.m8n32k16.shared.f16 	{%r5103, %r5104, %r5105, %r5106, %r5107, %r5108, %r5109, %r5110}, [%r912], %r818;
	wmma.load.b.sync.aligned.row.m8n32k16.shared.f16 	{%r5111, %r5112, %r5113, %r5114, %r5115, %r5116, %r5117, %r5118}, [%r921], %r818;
	wmma.load.b.sync.aligned.row.m8n32k16.shared.f16 	{%r5119, %r5120, %r5121, %r5122, %r5123, %r5124, %r5125, %r5126}, [%r930], %r818;
	wmma.load.b.sync.aligned.row.m8n32k16.shared.f16 	{%r5127, %r5128, %r5129, %r5130, %r5131, %r5132, %r5133, %r5134}, [%r939], %r818;
	wmma.load.b.sync.aligned.row.m8n32k16.shared.f16 	{%r5135, %r5136, %r5137, %r5138, %r5139, %r5140, %r5141, %r5142}, [%r948], %r818;
	wmma.load.b.sync.aligned.row.m8n32k16.shared.f16 	{%r5143, %r5144, %r5145, %r5146, %r5147, %r5148, %r5149, %r5150}, [%r957], %r818;
	wmma.mma.sync.aligned.row.row.m8n32k16.f16.f16 {%r5151, %r5152, %r5153, %r5154}, {%r5023, %r5024, %r5025, %r5026, %r5027, %r5028, %r5029, %r5030}, {%r5087, %r5088, %r5089, %r5090, %r5091, %r5092, %r5093, %r5094}, {%r5019, %r5020, %r5021, %r5022};
	wmma.mma.sync.aligned.row.row.m8n32k16.f16.f16 {%r5155, %r5156, %r5157, %r5158}, {%r5031, %r5032, %r5033, %r5034, %r5035, %r5036, %r5037, %r5038}, {%r5095, %r5096, %r5097, %r5098, %r5099, %r5100, %r5101, %r5102}, {%r5151, %r5152, %r5153, %r5154};
	wmma.mma.sync.aligned.row.row.m8n32k16.f16.f16 {%r5159, %r5160, %r5161, %r5162}, {%r5039, %r5040, %r5041, %r5042, %r5043, %r5044, %r5045, %r5046}, {%r5103, %r5104, %r5105, %r5106, %r5107, %r5108, %r5109, %r5110}, {%r5155, %r5156, %r5157, %r5158};
	wmma.mma.sync.aligned.row.row.m8n32k16.f16.f16 {%r5163, %r5164, %r5165, %r5166}, {%r5047, %r5048, %r5049, %r5050, %r5051, %r5052, %r5053, %r5054}, {%r5111, %r5112, %r5113, %r5114, %r5115, %r5116, %r5117, %r5118}, {%r5159, %r5160, %r5161, %r5162};
	wmma.mma.sync.aligned.row.row.m8n32k16.f16.f16 {%r5167, %r5168, %r5169, %r5170}, {%r5055, %r5056, %r5057, %r5058, %r5059, %r5060, %r5061, %r5062}, {%r5119, %r5120, %r5121, %r5122, %r5123, %r5124, %r5125, %r5126}, {%r5163, %r5164, %r5165, %r5166};
	wmma.mma.sync.aligned.row.row.m8n32k16.f16.f16 {%r5171, %r5172, %r5173, %r5174}, {%r5063, %r5064, %r5065, %r5066, %r5067, %r5068, %r5069, %r5070}, {%r5127, %r5128, %r5129, %r5130, %r5131, %r5132, %r5133, %r5134}, {%r5167, %r5168, %r5169, %r5170};
	wmma.mma.sync.aligned.row.row.m8n32k16.f16.f16 {%r5175, %r5176, %r5177, %r5178}, {%r5071, %r5072, %r5073, %r5074, %r5075, %r5076, %r5077, %r5078}, {%r5135, %r5136, %r5137, %r5138, %r5139, %r5140, %r5141, %r5142}, {%r5171, %r5172, %r5173, %r5174};
	wmma.mma.sync.aligned.row.row.m8n32k16.f16.f16 {%r5179, %r5180, %r5181, %r5182}, {%r5079, %r5080, %r5081, %r5082, %r5083, %r5084, %r5085, %r5086}, {%r5143, %r5144, %r5145, %r5146, %r5147, %r5148, %r5149, %r5150}, {%r5175, %r5176, %r5177, %r5178};
	add.s64 	%rd474, %rd654, 2816;
	// begin inline asm
	cp.async.ca.shared.global [%r783], [%rd474], 16;

	// end inline asm
	mul.wide.s32 	%rd603, %r6420, 2;
	add.s64 	%rd475, %rd651, %rd603;
	// begin inline asm
	cp.async.ca.shared.global [%r274], [%rd475], 16;

	// end inline asm
	add.s64 	%rd476, %rd475, %rd577;
	// begin inline asm
	cp.async.ca.shared.global [%r275], [%rd476], 16;

	// end inline asm
	add.s64 	%rd477, %rd476, %rd577;
	// begin inline asm
	cp.async.ca.shared.global [%r276], [%rd477], 16;

	// end inline asm
	add.s64 	%rd478, %rd477, %rd577;
	// begin inline asm
	cp.async.ca.shared.global [%r277], [%rd478], 16;

	// end inline asm
	add.s64 	%rd479, %rd478, %rd577;
	// begin inline asm
	cp.async.ca.shared.global [%r278], [%rd479], 16;

	// end inline asm
	add.s64 	%rd480, %rd479, %rd577;
	// begin inline asm
	cp.async.ca.shared.global [%r279], [%rd480], 16;

	// end inline asm
	add.s64 	%rd481, %rd480, %rd577;
	// begin inline asm
	cp.async.ca.shared.global [%r280], [%rd481], 16;

	// end inline asm
	add.s64 	%rd482, %rd481, %rd577;
	// begin inline asm
	cp.async.ca.shared.global [%r281], [%rd482], 16;

	// end inline asm
	add.s64 	%rd483, %rd482, %rd577;
	// begin inline asm
	cp.async.ca.shared.global [%r282], [%rd483], 16;

	// end inline asm
	add.s64 	%rd484, %rd483, %rd577;
	// begin inline asm
	cp.async.ca.shared.global [%r283], [%rd484], 16;

	// end inline asm
	add.s64 	%rd485, %rd484, %rd577;
	// begin inline asm
	cp.async.ca.shared.global [%r284], [%rd485], 16;

	// end inline asm
	add.s64 	%rd486, %rd485, %rd577;
	// begin inline asm
	cp.async.ca.shared.global [%r285], [%rd486], 16;

	// end inline asm
	add.s64 	%rd487, %rd486, %rd577;
	// begin inline asm
	cp.async.ca.shared.global [%r286], [%rd487], 16;

	// end inline asm
	add.s64 	%rd488, %rd487, %rd577;
	// begin inline asm
	cp.async.ca.shared.global [%r287], [%rd488], 16;

	// end inline asm
	add.s64 	%rd489, %rd488, %rd577;
	// begin inline asm
	cp.async.ca.shared.global [%r288], [%rd489], 16;

	// end inline asm
	add.s64 	%rd490, %rd489, %rd577;
	// begin inline asm
	cp.async.ca.shared.global [%r289], [%rd490], 16;

	// end inline asm
	// begin inline asm
	cp.async.commit_group;

	// end inline asm
	// begin inline asm
	cp.async.wait_group 0;

	// end inline asm
	bar.sync 	0;
	wmma.load.a.sync.aligned.row.m8n32k16.shared.f16 	{%r5183, %r5184, %r5185, %r5186, %r5187, %r5188, %r5189, %r5190}, [%r1003], %r818;
	wmma.load.a.sync.aligned.row.m8n32k16.shared.f16 	{%r5191, %r5192, %r5193, %r5194, %r5195, %r5196, %r5197, %r5198}, [%r1016], %r818;
	wmma.load.a.sync.aligned.row.m8n32k16.shared.f16 	{%r5199, %r5200, %r5201, %r5202, %r5203, %r5204, %r5205, %r5206}, [%r1025], %r818;
	wmma.load.a.sync.aligned.row.m8n32k16.shared.f16 	{%r5207, %r5208, %r5209, %r5210, %r5211, %r5212, %r5213, %r5214}, [%r1034], %r818;
	wmma.load.a.sync.aligned.row.m8n32k16.shared.f16 	{%r5215, %r5216, %r5217, %r5218, %r5219, %r5220, %r5221, %r5222}, [%r1043], %r818;
	wmma.load.a.sync.aligned.row.m8n32k16.shared.f16 	{%r5223, %r5224, %r5225, %r5226, %r5227, %r5228, %r5229, %r5230}, [%r1052], %r818;
	wmma.load.a.sync.aligned.row.m8n32k16.shared.f16 	{%r5231, %r5232, %r5233, %r5234, %r5235, %r5236, %r5237, %r5238}, [%r1061], %r818;
	wmma.load.a.sync.aligned.row.m8n32k16.shared.f16 	{%r5239, %r5240, %r5241, %r5242, %r5243, %r5244, %r5245, %r5246}, [%r1070], %r818;
	wmma.load.b.sync.aligned.row.m8n32k16.shared.f16 	{%r5247, %r5248, %r5249, %r5250, %r5251, %r5252, %r5253, %r5254}, [%r1079], %r818;
	wmma.load.b.sync.aligned.row.m8n32k16.shared.f16 	{%r5255, %r5256, %r5257, %r5258, %r5259, %r5260, %r5261, %r5262}, [%r1088], %r818;
	wmma.load.b.sync.aligned.row.m8n32k16.shared.f16 	{%r5263, %r5264, %r5265, %r5266, %r5267, %r5268, %r5269, %r5270}, [%r1097], %r818;
	wmma.load.b.sync.aligned.row.m8n32k16.shared.f16 	{%r5271, %r5272, %r5273, %r5274, %r5275, %r5276, %r5277, %r5278}, [%r1106], %r818;
	wmma.load.b.sync.aligned.row.m8n32k16.shared.f16 	{%r5279, %r5280, %r5281, %r5282, %r5283, %r5284, %r5285, %r5286}, [%r1115], %r818;
	wmma.load.b.sync.aligned.row.m8n32k16.shared.f16 	{%r5287, %r5288, %r5289, %r5290, %r5291, %r5292, %r5293, %r5294}, [%r1124], %r818;
	wmma.load.b.sync.aligned.row.m8n32k16.shared.f16 	{%r5295, %r5296, %r5297, %r5298, %r5299, %r5300, %r5301, %r5302}, [%r1133], %r818;
	wmma.load.b.sync.aligned.row.m8n32k16.shared.f16 	{%r5303, %r5304, %r5305, %r5306, %r5307, %r5308, %r5309, %r5310}, [%r1142], %r818;
	wmma.mma.sync.aligned.row.row.m8n32k16.f16.f16 {%r5311, %r5312, %r5313, %r5314}, {%r5183, %r5184, %r5185, %r5186, %r5187, %r5188, %r5189, %r5190}, {%r5247, %r5248, %r5249, %r5250, %r5251, %r5252, %r5253, %r5254}, {%r5179, %r5180, %r5181, %r5182};
	wmma.mma.sync.aligned.row.row.m8n32k16.f16.f16 {%r5315, %r5316, %r5317, %r5318}, {%r5191, %r5192, %r5193, %r5194, %r5195, %r5196, %r5197, %r5198}, {%r5255, %r5256, %r5257, %r5258, %r5259, %r5260, %r5261, %r5262}, {%r5311, %r5312, %r5313, %r5314};
	wmma.mma.sync.aligned.row.row.m8n32k16.f16.f16 {%r5319, %r5320, %r5321, %r5322}, {%r5199, %r5200, %r5201, %r5202, %r5203, %r5204, %r5205, %r5206}, {%r5263, %r5264, %r5265, %r5266, %r5267, %r5268, %r5269, %r5270}, {%r5315, %r5316, %r5317, %r5318};
	wmma.mma.sync.aligned.row.row.m8n32k16.f16.f16 {%r5323, %r5324, %r5325, %r5326}, {%r5207, %r5208, %r5209, %r5210, %r5211, %r5212, %r5213, %r5214}, {%r5271, %r5272, %r5273, %r5274, %r5275, %r5276, %r5277, %r5278}, {%r5319, %r5320, %r5321, %r5322};
	wmma.mma.sync.aligned.row.row.m8n32k16.f16.f16 {%r5327, %r5328, %r5329, %r5330}, {%r5215, %r5216, %r5217, %r5218, %r5219, %r5220, %r5221, %r5222}, {%r5279, %r5280, %r5281, %r5282, %r5283, %r5284, %r5285, %r5286}, {%r5323, %r5324, %r5325, %r5326};
	wmma.mma.sync.aligned.row.row.m8n32k16.f16.f16 {%r5331, %r5332, %r5333, %r5334}, {%r5223, %r5224, %r5225, %r5226, %r5227, %r5228, %r5229, %r5230}, {%r5287, %r5288, %r5289, %r5290, %r5291, %r5292, %r5293, %r5294}, {%r5327, %r5328, %r5329, %r5330};
	wmma.mma.sync.aligned.row.row.m8n32k16.f16.f16 {%r5335, %r5336, %r5337, %r5338}, {%r5231, %r5232, %r5233, %r5234, %r5235, %r5236, %r5237, %r5238}, {%r5295, %r5296, %r5297, %r5298, %r5299, %r5300, %r5301, %r5302}, {%r5331, %r5332, %r5333, %r5334};
	wmma.mma.sync.aligned.row.row.m8n32k16.f16.f16 {%r5339, %r5340, %r5341, %r5342}, {%r5239, %r5240, %r5241, %r5242, %r5243, %r5244, %r5245, %r5246}, {%r5303, %r5304, %r5305, %r5306, %r5307, %r5308, %r5309, %r5310}, {%r5335, %r5336, %r5337, %r5338};
	add.s64 	%rd491, %rd654, 3072;
	// begin inline asm
	cp.async.ca.shared.global [%r800], [%rd491], 16;

	// end inline asm
	mul.wide.s32 	%rd604, %r6421, 2;
	add.s64 	%rd492, %rd651, %rd604;
	// begin inline asm
	cp.async.ca.shared.global [%r801], [%rd492], 16;

	// end inline asm
	add.s64 	%rd493, %rd492, %rd577;
	// begin inline asm
	cp.async.ca.shared.global [%r292], [%rd493], 16;

	// end inline asm
	add.s64 	%rd494, %rd493, %rd577;
	// begin inline asm
	cp.async.ca.shared.global [%r293], [%rd494], 16;

	// end inline asm
	add.s64 	%rd495, %rd494, %rd577;
	// begin inline asm
	cp.async.ca.shared.global [%r294], [%rd495], 16;

	// end inline asm
	add.s64 	%rd496, %rd495, %rd577;
	// begin inline asm
	cp.async.ca.shared.global [%r295], [%rd496], 16;

	// end inline asm
	add.s64 	%rd497, %rd496, %rd577;
	// begin inline asm
	cp.async.ca.shared.global [%r296], [%rd497], 16;

	// end inline asm
	add.s64 	%rd498, %rd497, %rd577;
	// begin inline asm
	cp.async.ca.shared.global [%r297], [%rd498], 16;

	// end inline asm
	add.s64 	%rd499, %rd498, %rd577;
	// begin inline asm
	cp.async.ca.shared.global [%r298], [%rd499], 16;

	// end inline asm
	add.s64 	%rd500, %rd499, %rd577;
	// begin inline asm
	cp.async.ca.shared.global [%r299], [%rd500], 16;

	// end inline asm
	add.s64 	%rd501, %rd500, %rd577;
	// begin inline asm
	cp.async.ca.shared.global [%r300], [%rd501], 16;

	// end inline asm
	add.s64 	%rd502, %rd501, %rd577;
	// begin inline asm
	cp.async.ca.shared.global [%r301], [%rd502], 16;

	// end inline asm
	add.s64 	%rd503, %rd502, %rd577;
	// begin inline asm
	cp.async.ca.shared.global [%r302], [%rd503], 16;

	// end inline asm
	add.s64 	%rd504, %rd503, %rd577;
	// begin inline asm
	cp.async.ca.shared.global [%r303], [%rd504], 16;

	// end inline asm
	add.s64 	%rd505, %rd504, %rd577;
	// begin inline asm
	cp.async.ca.shared.global [%r304], [%rd505], 16;

	// end inline asm
	add.s64 	%rd506, %rd505, %rd577;
	// begin inline asm
	cp.async.ca.shared.global [%r305], [%rd506], 16;

	// end inline asm
	add.s64 	%rd507, %rd506, %rd577;
	// begin inline asm
	cp.async.ca.shared.global [%r306], [%rd507], 16;

	// end inline asm
	// begin inline asm
	cp.async.commit_group;

	// end inline asm
	// begin inline asm
	cp.async.wait_group 0;

	// end inline asm
	bar.sync 	0;
	wmma.load.a.sync.aligned.row.m8n32k16.shared.f16 	{%r5343, %r5344, %r5345, %r5346, %r5347, %r5348, %r5349, %r5350}, [%r817], %r818;
	wmma.load.a.sync.aligned.row.m8n32k16.shared.f16 	{%r5351, %r5352, %r5353, %r5354, %r5355, %r5356, %r5357, %r5358}, [%r827], %r818;
	wmma.load.a.sync.aligned.row.m8n32k16.shared.f16 	{%r5359, %r5360, %r5361, %r5362, %r5363, %r5364, %r5365, %r5366}, [%r836], %r818;
	wmma.load.a.sync.aligned.row.m8n32k16.shared.f16 	{%r5367, %r5368, %r5369, %r5370, %r5371, %r5372, %r5373, %r5374}, [%r845], %r818;
	wmma.load.a.sync.aligned.row.m8n32k16.shared.f16 	{%r5375, %r5376, %r5377, %r5378, %r5379, %r5380, %r5381, %r5382}, [%r854], %r818;
	wmma.load.a.sync.aligned.row.m8n32k16.shared.f16 	{%r5383, %r5384, %r5385, %r5386, %r5387, %r5388, %r5389, %r5390}, [%r863], %r818;
	wmma.load.a.sync.aligned.row.m8n32k16.shared.f16 	{%r5391, %r5392, %r5393, %r5394, %r5395, %r5396, %r5397, %r5398}, [%r872], %r818;
	wmma.load.a.sync.aligned.row.m8n32k16.shared.f16 	{%r5399, %r5400, %r5401, %r5402, %r5403, %r5404, %r5405, %r5406}, [%r881], %r818;
	wmma.load.b.sync.aligned.row.m8n32k16.shared.f16 	{%r5407, %r5408, %r5409, %r5410, %r5411, %r5412, %r5413, %r5414}, [%r894], %r818;
	wmma.load.b.sync.aligned.row.m8n32k16.shared.f16 	{%r5415, %r5416, %r5417, %r5418, %r5419, %r5420, %r5421, %r5422}, [%r903], %r818;
	wmma.load.b.sync.aligned.row.m8n32k16.shared.f16 	{%r5423, %r5424, %r5425, %r5426, %r5427, %r5428, %r5429, %r5430}, [%r912], %r818;
	wmma.load.b.sync.aligned.row.m8n32k16.shared.f16 	{%r5431, %r5432, %r5433, %r5434, %r5435, %r5436, %r5437, %r5438}, [%r921], %r818;
	wmma.load.b.sync.aligned.row.m8n32k16.shared.f16 	{%r5439, %r5440, %r5441, %r5442, %r5443, %r5444, %r5445, %r5446}, [%r930], %r818;
	wmma.load.b.sync.aligned.row.m8n32k16.shared.f16 	{%r5447, %r5448, %r5449, %r5450, %r5451, %r5452, %r5453, %r5454}, [%r939], %r818;
	wmma.load.b.sync.aligned.row.m8n32k16.shared.f16 	{%r5455, %r5456, %r5457, %r5458, %r5459, %r5460, %r5461, %r5462}, [%r948], %r818;
	wmma.load.b.sync.aligned.row.m8n32k16.shared.f16 	{%r5463, %r5464, %r5465, %r5466, %r5467, %r5468, %r5469, %r5470}, [%r957], %r818;
	wmma.mma.sync.aligned.row.row.m8n32k16.f16.f16 {%r5471, %r5472, %r5473, %r5474}, {%r5343, %r5344, %r5345, %r5346, %r5347, %r5348, %r5349, %r5350}, {%r5407, %r5408, %r5409, %r5410, %r5411, %r5412, %r5413, %r5414}, {%r5339, %r5340, %r5341, %r5342};
	wmma.mma.sync.aligned.row.row.m8n32k16.f16.f16 {%r5475, %r5476, %r5477, %r5478}, {%r5351, %r5352, %r5353, %r5354, %r5355, %r5356, %r5357, %r5358}, {%r5415, %r5416, %r5417, %r5418, %r5419, %r5420, %r5421, %r5422}, {%r5471, %r5472, %r5473, %r5474};
	wmma.mma.sync.aligned.row.row.m8n32k16.f16.f16 {%r5479, %r5480, %r5481, %r5482}, {%r5359, %r5360, %r5361, %r5362, %r5363, %r5364, %r5365, %r5366}, {%r5423, %r5424, %r5425, %r5426, %r5427, %r5428, %r5429, %r5430}, {%r5475, %r5476, %r5477, %r5478};
	wmma.mma.sync.aligned.row.row.m8n32k16.f16.f16 {%r5483, %r5484, %r5485, %r5486}, {%r5367, %r5368, %r5369, %r5370, %r5371, %r5372, %r5373, %r5374}, {%r5431, %r5432, %r5433, %r5434, %r5435, %r5436, %r5437, %r5438}, {%r5479, %r5480, %r5481, %r5482};
	wmma.mma.sync.aligned.row.row.m8n32k16.f16.f16 {%r5487, %r5488, %r5489, %r5490}, {%r5375, %r5376, %r5377, %r5378, %r5379, %r5380, %r5381, %r5382}, {%r5439, %r5440, %r5441, %r5442, %r5443, %r5444, %r5445, %r5446}, {%r5483, %r5484, %r5485, %r5486};
	wmma.mma.sync.aligned.row.row.m8n32k16.f16.f16 {%r5491, %r5492, %r5493, %r5494}, {%r5383, %r5384, %r5385, %r5386, %r5387, %r5388, %r5389, %r5390}, {%r5447, %r5448, %r5449, %r5450, %r5451, %r5452, %r5453, %r5454}, {%r5487, %r5488, %r5489, %r5490};
	wmma.mma.sync.aligned.row.row.m8n32k16.f16.f16 {%r5495, %r5496, %r5497, %r5498}, {%r5391, %r5392, %r5393, %r5394, %r5395, %r5396, %r5397, %r5398}, {%r5455, %r5456, %r5457, %r5458, %r5459, %r5460, %r5461, %r5462}, {%r5491, %r5492, %r5493, %r5494};
	wmma.mma.sync.aligned.row.row.m8n32k16.f16.f16 {%r5499, %r5500, %r5501, %r5502}, {%r5399, %r5400, %r5401, %r5402, %r5403, %r5404, %r5405, %r5406}, {%r5463, %r5464, %r5465, %r5466, %r5467, %r5468, %r5469, %r5470}, {%r5495, %r5496, %r5497, %r5498};
	add.s64 	%rd508, %rd654, 3328;
	// begin inline asm
	cp.async.ca.shared.global [%r783], [%rd508], 16;

	// end inline asm
	mul.wide.s32 	%rd605, %r6422, 2;
	add.s64 	%rd509, %rd651, %rd605;
	// begin inline asm
	cp.async.ca.shared.global [%r274], [%rd509], 16;

	// end inline asm
	add.s64 	%rd510, %rd509, %rd577;
	// begin inline asm
	cp.async.ca.shared.global [%r275], [%rd510], 16;

	// end inline asm
	add.s64 	%rd511, %rd510, %rd577;
	// begin inline asm
	cp.async.ca.shared.global [%r276], [%rd511], 16;

	// end inline asm
	add.s64 	%rd512, %rd511, %rd577;
	// begin inline asm
	cp.async.ca.shared.global [%r277], [%rd512], 16;

	// end inline asm
	add.s64 	%rd513, %rd512, %rd577;
	// begin inline asm
	cp.async.ca.shared.global [%r278], [%rd513], 16;

	// end inline asm
	add.s64 	%rd514, %rd513, %rd577;
	// begin inline asm
	cp.async.ca.shared.global [%r279], [%rd514], 16;

	// end inline asm
	add.s64 	%rd515, %rd514, %rd577;
	// begin inline asm
	cp.async.ca.shared.global [%r280], [%rd515], 16;

	// end inline asm
	add.s64 	%rd516, %rd515, %rd577;
	// begin inline asm
	cp.async.ca.shared.global [%r281], [%rd516], 16;

	// end inline asm
	add.s64 	%rd517, %rd516, %rd577;
	// begin inline asm
	cp.async.ca.shared.global [%r282], [%rd517], 16;

	// end inline asm
	add.s64 	%rd518, %rd517, %rd577;
	// begin inline asm
	cp.async.ca.shared.global [%r283], [%rd518], 16;

	// end inline asm
	add.s64 	%rd519, %rd518, %rd577;
	// begin inline asm
	cp.async.ca.shared.global [%r284], [%rd519], 16;

	// end inline asm
	add.s64 	%rd520, %rd519, %rd577;
	// begin inline asm
	cp.async.ca.shared.global [%r285], [%rd520], 16;

	// end inline asm
	add.s64 	%rd521, %rd520, %rd577;
	// begin inline asm
	cp.async.ca.shared.global [%r286], [%rd521], 16;

	// end inline asm
	add.s64 	%rd522, %rd521, %rd577;
	// begin inline asm
	cp.async.ca.shared.global [%r287], [%rd522], 16;

	// end inline asm
	add.s64 	%rd523, %rd522, %rd577;
	// begin inline asm
	cp.async.ca.shared.global [%r288], [%rd523], 16;

	// end inline asm
	add.s64 	%rd524, %rd523, %rd577;
	// begin inline asm
	cp.async.ca.shared.global [%r289], [%rd524], 16;

	// end inline asm
	// begin inline asm
	cp.async.commit_group;

	// end inline asm
	// begin inline asm
	cp.async.wait_group 0;

	// end inline asm
	bar.sync 	0;
	wmma.load.a.sync.aligned.row.m8n32k16.shared.f16 	{%r5503, %r5504, %r5505, %r5506, %r5507, %r5508, %r5509, %r5510}, [%r1003], %r818;
	wmma.load.a.sync.aligned.row.m8n32k16.shared.f16 	{%r5511, %r5512, %r5513, %r5514, %r5515, %r5516, %r5517, %r5518}, [%r1016], %r818;
	wmma.load.a.sync.aligned.row.m8n32k16.shared.f16 	{%r5519, %r5520, %r5521, %r5522, %r5523, %r5524, %r5525, %r5526}, [%r1025], %r818;
	wmma.load.a.sync.aligned.row.m8n32k16.shared.f16 	{%r5527, %r5528, %r5529, %r5530, %r5531, %r5532, %r5533, %r5534}, [%r1034], %r818;
	wmma.load.a.sync.aligned.row.m8n32k16.shared.f16 	{%r5535, %r5536, %r5537, %r5538, %r5539, %r5540, %r5541, %r5542}, [%r1043], %r818;
	wmma.load.a.sync.aligned.row.m8n32k16.shared.f16 	{%r5543, %r5544, %r5545, %r5546, %r5547, %r5548, %r5549, %r5550}, [%r1052], %r818;
	wmma.load.a.sync.aligned.row.m8n32k16.shared.f16 	{%r5551, %r5552, %r5553, %r5554, %r5555, %r5556, %r5557, %r5558}, [%r1061], %r818;
	wmma.load.a.sync.aligned.row.m8n32k16.shared.f16 	{%r5559, %r5560, %r5561, %r5562, %r5563, %r5564, %r5565, %r5566}, [%r1070], %r818;
	wmma.load.b.sync.aligned.row.m8n32k16.shared.f16 	{%r5567, %r5568, %r5569, %r5570, %r5571, %r5572, %r5573, %r5574}, [%r1079], %r818;
	wmma.load.b.sync.aligned.row.m8n32k16.shared.f16 	{%r5575, %r5576, %r5577, %r5578, %r5579, %r5580, %r5581, %r5582}, [%r1088], %r818;
	wmma.load.b.sync.aligned.row.m8n32k16.shared.f16 	{%r5583, %r5584, %r5585, %r5586, %r5587, %r5588, %r5589, %r5590}, [%r1097], %r818;
	wmma.load.b.sync.aligned.row.m8n32k16.shared.f16 	{%r5591, %r5592, %r5593, %r5594, %r5595, %r5596, %r5597, %r5598}, [%r1106], %r818;
	wmma.load.b.sync.aligned.row.m8n32k16.shared.f16 	{%r5599, %r5600, %r5601, %r5602, %r5603, %r5604, %r5605, %r5606}, [%r1115], %r818;
	wmma.load.b.sync.aligned.row.m8n32k16.shared.f16 	{%r5607, %r5608, %r5609, %r5610, %r5611, %r5612, %r5613, %r5614}, [%r1124], %r818;
	wmma.load.b.sync.aligned.row.m8n32k16.shared.f16 	{%r5615, %r5616, %r5617, %r5618, %r5619, %r5620, %r5621, %r5622}, [%r1133], %r818;
	wmma.load.b.sync.aligned.row.m8n32k16.shared.f16 	{%r5623, %r5624, %r5625, %r5626, %r5627, %r5628, %r5629, %r5630}, [%r1142], %r818;
	wmma.mma.sync.aligned.row.row.m8n32k16.f16.f16 {%r5631, %r5632, %r5633, %r5634}, {%r5503, %r5504, %r5505, %r5506, %r5507, %r5508, %r5509, %r5510}, {%r5567, %r5568, %r5569, %r5570, %r5571, %r5572, %r5573, %r5574}, {%r5499, %r5500, %r5501, %r5502};
	wmma.mma.sync.aligned.row.row.m8n32k16.f16.f16 {%r5635, %r5636, %r5637, %r5638}, {%r5511, %r5512, %r5513, %r5514, %r5515, %r5516, %r5517, %r5518}, {%r5575, %r5576, %r5577, %r5578, %r5579, %r5580, %r5581, %r5582}, {%r5631, %r5632, %r5633, %r5634};
	wmma.mma.sync.aligned.row.row.m8n32k16.f16.f16 {%r5639, %r5640, %r5641, %r5642}, {%r5519, %r5520, %r5521, %r5522, %r5523, %r5524, %r5525, %r5526}, {%r5583, %r5584, %r5585, %r5586, %r5587, %r5588, %r5589, %r5590}, {%r5635, %r5636, %r5637, %r5638};
	wmma.mma.sync.aligned.row.row.m8n32k16.f16.f16 {%r5643, %r5644, %r5645, %r5646}, {%r5527, %r5528, %r5529, %r5530, %r5531, %r5532, %r5533, %r5534}, {%r5591, %r5592, %r5593, %r5594, %r5595, %r5596, %r5597, %r5598}, {%r5639, %r5640, %r5641, %r5642};
	wmma.mma.sync.aligned.row.row.m8n32k16.f16.f16 {%r5647, %r5648, %r5649, %r5650}, {%r5535, %r5536, %r5537, %r5538, %r5539, %r5540, %r5541, %r5542}, {%r5599, %r5600, %r5601, %r5602, %r5603, %r5604, %r5605, %r5606}, {%r5643, %r5644, %r5645, %r5646};
	wmma.mma.sync.aligned.row.row.m8n32k16.f16.f16 {%r5651, %r5652, %r5653, %r5654}, {%r5543, %r5544, %r5545, %r5546, %r5547, %r5548, %r5549, %r5550}, {%r5607, %r5608, %r5609, %r5610, %r5611, %r5612, %r5613, %r5614}, {%r5647, %r5648, %r5649, %r5650};
	wmma.mma.sync.aligned.row.row.m8n32k16.f16.f16 {%r5655, %r5656, %r5657, %r5658}, {%r5551, %r5552, %r5553, %r5554, %r5555, %r5556, %r5557, %r5558}, {%r5615, %r5616, %r5617, %r5618, %r5619, %r5620, %r5621, %r5622}, {%r5651, %r5652, %r5653, %r5654};
	wmma.mma.sync.aligned.row.row.m8n32k16.f16.f16 {%r5659, %r5660, %r5661, %r5662}, {%r5559, %r5560, %r5561, %r5562, %r5563, %r5564, %r5565, %r5566}, {%r5623, %r5624, %r5625, %r5626, %r5627, %r5628, %r5629, %r5630}, {%r5655, %r5656, %r5657, %r5658};
	add.s64 	%rd525, %rd654, 3584;
	// begin inline asm
	cp.async.ca.shared.global [%r800], [%rd525], 16;

	// end inline asm
	mul.wide.s32 	%rd606, %r6423, 2;
	add.s64 	%rd526, %rd651, %rd606;
	// begin inline asm
	cp.async.ca.shared.global [%r801], [%rd526], 16;

	// end inline asm
	add.s64 	%rd527, %rd526, %rd577;
	// begin inline asm
	cp.async.ca.shared.global [%r292], [%rd527], 16;

	// end inline asm
	add.s64 	%rd528, %rd527, %rd577;
	// begin inline asm
	cp.async.ca.shared.global [%r293], [%rd528], 16;

	// end inline asm
	add.s64 	%rd529, %rd528, %rd577;
	// begin inline asm
	cp.async.ca.shared.global [%r294], [%rd529], 16;

	// end inline asm
	add.s64 	%rd530, %rd529, %rd577;
	// begin inline asm
	cp.async.ca.shared.global [%r295], [%rd530], 16;

	// end inline asm
	add.s64 	%rd531, %rd530, %rd577;
	// begin inline asm
	cp.async.ca.shared.global [%r296], [%rd531], 16;

	// end inline asm
	add.s64 	%rd532, %rd531, %rd577;
	// begin inline asm
	cp.async.ca.shared.global [%r297], [%rd532], 16;

	// end inline asm
	add.s64 	%rd533, %rd532, %rd577;
	// begin inline asm
	cp.async.ca.shared.global [%r298], [%rd533], 16;

	// end inline asm
	add.s64 	%rd534, %rd533, %rd577;
	// begin inline asm
	cp.async.ca.shared.global [%r299], [%rd534], 16;

	// end inline asm
	add.s64 	%rd535, %rd534, %rd577;
	// begin inline asm
	cp.async.ca.shared.global [%r300], [%rd535], 16;

	// end inline asm
	add.s64 	%rd536, %rd535, %rd577;
	// begin inline asm
	cp.async.ca.shared.global [%r301], [%rd536], 16;

	// end inline asm
	add.s64 	%rd537, %rd536, %rd577;
	// begin inline asm
	cp.async.ca.shared.global [%r302], [%rd537], 16;

	// end inline asm
	add.s64 	%rd538, %rd537, %rd577;
	// begin inline asm
	cp.async.ca.shared.global [%r303], [%rd538], 16;

	// end inline asm
	add.s64 	%rd539, %rd538, %rd577;
	// begin inline asm
	cp.async.ca.shared.global [%r304], [%rd539], 16;

	// end inline asm
	add.s64 	%rd540, %rd539, %rd577;
	// begin inline asm
	cp.async.ca.shared.global [%r305], [%rd540], 16;

	// end inline asm
	add.s64 	%rd541, %rd540, %rd577;
	// begin inline asm
	cp.async.ca.shared.global [%r306], [%rd541], 16;

	// end inline asm
	// begin inline asm
	cp.async.commit_group;

	// end inline asm
	// begin inline asm
	cp.async.wait_group 0;

	// end inline asm
	bar.sync 	0;
	wmma.load.a.sync.aligned.row.m8n32k16.shared.f16 	{%r5663, %r5664, %r5665, %r5666, %r5667, %r5668, %r5669, %r5670}, [%r817], %r818;
	wmma.load.a.sync.aligned.row.m8n32k16.shared.f16 	{%r5671, %r5672, %r5673, %r5674, %r5675, %r5676, %r5677, %r5678}, [%r827], %r818;
	wmma.load.a.sync.aligned.row.m8n32k16.shared.f16 	{%r5679, %r5680, %r5681, %r5682, %r5683, %r5684, %r5685, %r5686}, [%r836], %r818;
	wmma.load.a.sync.aligned.row.m8n32k16.shared.f16 	{%r5687, %r5688, %r5689, %r5690, %r5691, %r5692, %r5693, %r5694}, [%r845], %r818;
	wmma.load.a.sync.aligned.row.m8n32k16.shared.f16 	{%r5695, %r5696, %r5697, %r5698, %r5699, %r5700, %r5701, %r5702}, [%r854], %r818;
	wmma.load.a.sync.aligned.row.m8n32k16.shared.f16 	{%r5703, %r5704, %r5705, %r5706, %r5707, %r5708, %r5709, %r5710}, [%r863], %r818;
	wmma.load.a.sync.aligned.row.m8n32k16.shared.f16 	{%r5711, %r5712, %r5713, %r5714, %r5715, %r5716, %r5717, %r5718}, [%r872], %r818;
	wmma.load.a.sync.aligned.row.m8n32k16.shared.f16 	{%r5719, %r5720, %r5721, %r5722, %r5723, %r5724, %r5725, %r5726}, [%r881], %r818;
	wmma.load.b.sync.aligned.row.m8n32k16.shared.f16 	{%r5727, %r5728, %r5729, %r5730, %r5731, %r5732, %r5733, %r5734}, [%r894], %r818;
	wmma.load.b.sync.aligned.row.m8n32k16.shared.f16 	{%r5735, %r5736, %r5737, %r5738, %r5739, %r5740, %r5741, %r5742}, [%r903], %r818;
	wmma.load.b.sync.aligned.row.m8n32k16.shared.f16 	{%r5743, %r5744, %r5745, %r5746, %r5747, %r5748, %r5749, %r5750}, [%r912], %r818;
	wmma.load.b.sync.aligned.row.m8n32k16.shared.f16 	{%r5751, %r5752, %r5753, %r5754, %r5755, %r5756, %r5757, %r5758}, [%r921], %r818;
	wmma.load.b.sync.aligned.row.m8n32k16.shared.f16 	{%r5759, %r5760, %r5761, %r5762, %r5763, %r5764, %r5765, %r5766}, [%r930], %r818;
	wmma.load.b.sync.aligned.row.m8n32k16.shared.f16 	{%r5767, %r5768, %r5769, %r5770, %r5771, %r5772, %r5773, %r5774}, [%r939], %r818;
	wmma.load.b.sync.aligned.row.m8n32k16.shared.f16 	{%r5775, %r5776, %r5777, %r5778, %r5779, %r5780, %r5781, %r5782}, [%r948], %r818;
	wmma.load.b.sync.aligned.row.m8n32k16.shared.f16 	{%r5783, %r5784, %r5785, %r5786, %r5787, %r5788, %r5789, %r5790}, [%r957], %r818;
	wmma.mma.sync.aligned.row.row.m8n32k16.f16.f16 {%r5791, %r5792, %r5793, %r5794}, {%r5663, %r5664, %r5665, %r5666, %r5667, %r5668, %r5669, %r5670}, {%r5727, %r5728, %r5729, %r5730, %r5731, %r5732, %r5733, %r5734}, {%r5659, %r5660, %r5661, %r5662};
	wmma.mma.sync.aligned.row.row.m8n32k16.f16.f16 {%r5795, %r5796, %r5797, %r5798}, {%r5671, %r5672, %r5673, %r5674, %r5675, %r5676, %r5677, %r5678}, {%r5735, %r5736, %r5737, %r5738, %r5739, %r5740, %r5741, %r5742}, {%r5791, %r5792, %r5793, %r5794};
	wmma.mma.sync.aligned.row.row.m8n32k16.f16.f16 {%r5799, %r5800, %r5801, %r5802}, {%r5679, %r5680, %r5681, %r5682, %r5683, %r5684, %r5685, %r5686}, {%r5743, %r5744, %r5745, %r5746, %r5747, %r5748, %r5749, %r5750}, {%r5795, %r5796, %r5797, %r5798};
	wmma.mma.sync.aligned.row.row.m8n32k16.f16.f16 {%r5803, %r5804, %r5805, %r5806}, {%r5687, %r5688, %r5689, %r5690, %r5691, %r5692, %r5693, %r5694}, {%r5751, %r5752, %r5753, %r5754, %r5755, %r5756, %r5757, %r5758}, {%r5799, %r5800, %r5801, %r5802};
	wmma.mma.sync.aligned.row.row.m8n32k16.f16.f16 {%r5807, %r5808, %r5809, %r5810}, {%r5695, %r5696, %r5697, %r5698, %r5699, %r5700, %r5701, %r5702}, {%r5759, %r5760, %r5761, %r5762, %r5763, %r5764, %r5765, %r5766}, {%r5803, %r5804, %r5805, %r5806};
	wmma.mma.sync.aligned.row.row.m8n32k16.f16.f16 {%r5811, %r5812, %r5813, %r5814}, {%r5703, %r5704, %r5705, %r5706, %r5707, %r5708, %r5709, %r5710}, {%r5767, %r5768, %r5769, %r5770, %r5771, %r5772, %r5773, %r5774}, {%r5807, %r5808, %r5809, %r5810};
	wmma.mma.sync.aligned.row.row.m8n32k16.f16.f16 {%r5815, %r5816, %r5817, %r5818}, {%r5711, %r5712, %r5713, %r5714, %r5715, %r5716, %r5717, %r5718}, {%r5775, %r5776, %r5777, %r5778, %r5779, %r5780, %r5781, %r5782}, {%r5811, %r5812, %r5813, %r5814};
	wmma.mma.sync.aligned.row.row.m8n32k16.f16.f16 {%r5819, %r5820, %r5821, %r5822}, {%r5719, %r5720, %r5721, %r5722, %r5723, %r5724, %r5725, %r5726}, {%r5783, %r5784, %r5785, %r5786, %r5787, %r5788, %r5789, %r5790}, {%r5815, %r5816, %r5817, %r5818};
	add.s64 	%rd542, %rd654, 3840;
	// begin inline asm
	cp.async.ca.shared.global [%r783], [%rd542], 16;

	// end inline asm
	mul.wide.s32 	%rd607, %r6424, 2;
	add.s64 	%rd543, %rd651, %rd607;
	// begin inline asm
	cp.async.ca.shared.global [%r274], [%rd543], 16;

	// end inline asm
	add.s64 	%rd544, %rd543, %rd577;
	// begin inline asm
	cp.async.ca.shared.global [%r275], [%rd544], 16;

	// end inline asm
	add.s64 	%rd545, %rd544, %rd577;
	// begin inline asm
	cp.async.ca.shared.global [%r276], [%rd545], 16;

	// end inline asm
	add.s64 	%rd546, %rd545, %rd577;
	// begin inline asm
	cp.async.ca.shared.global [%r277], [%rd546], 16;

	// end inline asm
	add.s64 	%rd547, %rd546, %rd577;
	// begin inline asm
	cp.async.ca.shared.global [%r278], [%rd547], 16;

	// end inline asm
	add.s64 	%rd548, %rd547, %rd577;
	// begin inline asm
	cp.async.ca.shared.global [%r279], [%rd548], 16;

	// end inline asm
	add.s64 	%rd549, %rd548, %rd577;
	// begin inline asm
	cp.async.ca.shared.global [%r280], [%rd549], 16;

	// end inline asm
	add.s64 	%rd550, %rd549, %rd577;
	// begin inline asm
	cp.async.ca.shared.global [%r281], [%rd550], 16;

	// end inline asm
	add.s64 	%rd551, %rd550, %rd577;
	// begin inline asm
	cp.async.ca.shared.global [%r282], [%rd551], 16;

	// end inline asm
	add.s64 	%rd552, %rd551, %rd577;
	// begin inline asm
	cp.async.ca.shared.global [%r283], [%rd552], 16;

	// end inline asm
	add.s64 	%rd553, %rd552, %rd577;
	// begin inline asm
	cp.async.ca.shared.global [%r284], [%rd553], 16;

	// end inline asm
	add.s64 	%rd554, %rd553, %rd577;
	// begin inline asm
	cp.async.ca.shared.global [%r285], [%rd554], 16;

	// end inline asm
	add.s64 	%rd555, %rd554, %rd577;
	// begin inline asm
	cp.async.ca.shared.global [%r286], [%rd555], 16;

	// end inline asm
	add.s64 	%rd556, %rd555, %rd577;
	// begin inline asm
	cp.async.ca.shared.global [%r287], [%rd556], 16;

	// end inline asm
	add.s64 	%rd557, %rd556, %rd577;
	// begin inline asm
	cp.async.ca.shared.global [%r288], [%rd557], 16;

	// end inline asm
	add.s64 	%rd558, %rd557, %rd577;
	// begin inline asm
	cp.async.ca.shared.global [%r289], [%rd558], 16;

	// end inline asm
	// begin inline asm
	cp.async.commit_group;

	// end inline asm
	// begin inline asm
	cp.async.wait_group 0;

	// end inline asm
	bar.sync 	0;
	wmma.load.a.sync.aligned.row.m8n32k16.shared.f16 	{%r5823, %r5824, %r5825, %r5826, %r5827, %r5828, %r5829, %r5830}, [%r1003], %r818;
	wmma.load.a.sync.aligned.row.m8n32k16.shared.f16 	{%r5831, %r5832, %r5833, %r5834, %r5835, %r5836, %r5837, %r5838}, [%r1016], %r818;
	wmma.load.a.sync.aligned.row.m8n32k16.shared.f16 	{%r5839, %r5840, %r5841, %r5842, %r5843, %r5844, %r5845, %r5846}, [%r1025], %r818;
	wmma.load.a.sync.aligned.row.m8n32k16.shared.f16 	{%r5847, %r5848, %r5849, %r5850, %r5851, %r5852, %r5853, %r5854}, [%r1034], %r818;
	wmma.load.a.sync.aligned.row.m8n32k16.shared.f16 	{%r5855, %r5856, %r5857, %r5858, %r5859, %r5860, %r5861, %r5862}, [%r1043], %r818;
	wmma.load.a.sync.aligned.row.m8n32k16.shared.f16 	{%r5863, %r5864, %r5865, %r5866, %r5867, %r5868, %r5869, %r5870}, [%r1052], %r818;
	wmma.load.a.sync.aligned.row.m8n32k16.shared.f16 	{%r5871, %r5872, %r5873, %r5874, %r5875, %r5876, %r5877, %r5878}, [%r1061], %r818;
	wmma.load.a.sync.aligned.row.m8n32k16.shared.f16 	{%r5879, %r5880, %r5881, %r5882, %r5883, %r5884, %r5885, %r5886}, [%r1070], %r818;
	wmma.load.b.sync.aligned.row.m8n32k16.shared.f16 	{%r5887, %r5888, %r5889, %r5890, %r5891, %r5892, %r5893, %r5894}, [%r1079], %r818;
	wmma.load.b.sync.aligned.row.m8n32k16.shared.f16 	{%r5895, %r5896, %r5897, %r5898, %r5899, %r5900, %r5901, %r5902}, [%r1088], %r818;
	wmma.load.b.sync.aligned.row.m8n32k16.shared.f16 	{%r5903, %r5904, %r5905, %r5906, %r5907, %r5908, %r5909, %r5910}, [%r1097], %r818;
	wmma.load.b.sync.aligned.row.m8n32k16.shared.f16 	{%r5911, %r5912, %r5913, %r5914, %r5915, %r5916, %r5917, %r5918}, [%r1106], %r818;
	wmma.load.b.sync.aligned.row.m8n32k16.shared.f16 	{%r5919, %r5920, %r5921, %r5922, %r5923, %r5924, %r5925, %r5926}, [%r1115], %r818;
	wmma.load.b.sync.aligned.row.m8n32k16.shared.f16 	{%r5927, %r5928, %r5929, %r5930, %r5931, %r5932, %r5933, %r5934}, [%r1124], %r818;
	wmma.load.b.sync.aligned.row.m8n32k16.shared.f16 	{%r5935, %r5936, %r5937, %r5938, %r5939, %r5940, %r5941, %r5942}, [%r1133], %r818;
	wmma.load.b.sync.aligned.row.m8n32k16.shared.f16 	{%r5943, %r5944, %r5945, %r5946, %r5947, %r5948, %r5949, %r5950}, [%r1142], %r818;
	add.s32 	%r6433, %r6433, 4096;
	wmma.mma.sync.aligned.row.row.m8n32k16.f16.f16 {%r5951, %r5952, %r5953, %r5954}, {%r5823, %r5824, %r5825, %r5826, %r5827, %r5828, %r5829, %r5830}, {%r5887, %r5888, %r5889, %r5890, %r5891, %r5892, %r5893, %r5894}, {%r5819, %r5820, %r5821, %r5822};
	wmma.mma.sync.aligned.row.row.m8n32k16.f16.f16 {%r5955, %r5956, %r5957, %r5958}, {%r5831, %r5832, %r5833, %r5834, %r5835, %r5836, %r5837, %r5838}, {%r5895, %r5896, %r5897, %r5898, %r5899, %r5900, %r5901, %r5902}, {%r5951, %r5952, %r5953, %r5954};
	wmma.mma.sync.aligned.row.row.m8n32k16.f16.f16 {%r5959, %r5960, %r5961, %r5962}, {%r5839, %r5840, %r5841, %r5842, %r5843, %r5844, %r5845, %r5846}, {%r5903, %r5904, %r5905, %r5906, %r5907, %r5908, %r5909, %r5910}, {%r5955, %r5956, %r5957, %r5958};
	wmma.mma.sync.aligned.row.row.m8n32k16.f16.f16 {%r5963, %r5964, %r5965, %r5966}, {%r5847, %r5848, %r5849, %r5850, %r5851, %r5852, %r5853, %r5854}, {%r5911, %r5912, %r5913, %r5914, %r5915, %r5916, %r5917, %r5918}, {%r5959, %r5960, %r5961, %r5962};
	wmma.mma.sync.aligned.row.row.m8n32k16.f16.f16 {%r5967, %r5968, %r5969, %r5970}, {%r5855, %r5856, %r5857, %r5858, %r5859, %r5860, %r5861, %r5862}, {%r5919, %r5920, %r5921, %r5922, %r5923, %r5924, %r5925, %r5926}, {%r5963, %r5964, %r5965, %r5966};
	wmma.mma.sync.aligned.row.row.m8n32k16.f16.f16 {%r5971, %r5972, %r5973, %r5974}, {%r5863, %r5864, %r5865, %r5866, %r5867, %r5868, %r5869, %r5870}, {%r5927, %r5928, %r5929, %r5930, %r5931, %r5932, %r5933, %r5934}, {%r5967, %r5968, %r5969, %r5970};
	wmma.mma.sync.aligned.row.row.m8n32k16.f16.f16 {%r5975, %r5976, %r5977, %r5978}, {%r5871, %r5872, %r5873, %r5874, %r5875, %r5876, %r5877, %r5878}, {%r5935, %r5936, %r5937, %r5938, %r5939, %r5940, %r5941, %r5942}, {%r5971, %r5972, %r5973, %r5974};
	wmma.mma.sync.aligned.row.row.m8n32k16.f16.f16 {%r6455, %r6454, %r6453, %r6452}, {%r5879, %r5880, %r5881, %r5882, %r5883, %r5884, %r5885, %r5886}, {%r5943, %r5944, %r5945, %r5946, %r5947, %r5948, %r5949, %r5950}, {%r5975, %r5976, %r5977, %r5978};
	add.s64 	%rd559, %rd654, 4096;
	// begin inline asm
	cp.async.ca.shared.global [%r800], [%rd559], 16;

	// end inline asm
	mul.wide.s32 	%rd608, %r6425, 2;
	add.s64 	%rd560, %rd651, %rd608;
	// begin inline asm
	cp.async.ca.shared.global [%r801], [%rd560], 16;

	// end inline asm
	add.s64 	%rd561, %rd560, %rd577;
	// begin inline asm
	cp.async.ca.shared.global [%r292], [%rd561], 16;

	// end inline asm
	add.s64 	%rd562, %rd561, %rd577;
	// begin inline asm
	cp.async.ca.shared.global [%r293], [%rd562], 16;

	// end inline asm
	add.s64 	%rd563, %rd562, %rd577;
	// begin inline asm
	cp.async.ca.shared.global [%r294], [%rd563], 16;

	// end inline asm
	add.s64 	%rd564, %rd563, %rd577;
	// begin inline asm
	cp.async.ca.shared.global [%r295], [%rd564], 16;

	// end inline asm
	add.s64 	%rd565, %rd564, %rd577;
	// begin inline asm
	cp.async.ca.shared.global [%r296], [%rd565], 16;

	// end inline asm
	add.s64 	%rd566, %rd565, %rd577;
	// begin inline asm
	cp.async.ca.shared.global [%r297], [%rd566], 16;

	// end inline asm
	add.s64 	%rd567, %rd566, %rd577;
	// begin inline asm
	cp.async.ca.shared.global [%r298], [%rd567], 16;

	// end inline asm
	add.s64 	%rd568, %rd567, %rd577;
	// begin inline asm
	cp.async.ca.shared.global [%r299], [%rd568], 16;

	// end inline asm
	add.s64 	%rd569, %rd568, %rd577;
	// begin inline asm
	cp.async.ca.shared.global [%r300], [%rd569], 16;

	// end inline asm
	add.s64 	%rd570, %rd569, %rd577;
	// begin inline asm
	cp.async.ca.shared.global [%r301], [%rd570], 16;

	// end inline asm
	add.s64 	%rd571, %rd570, %rd577;
	// begin inline asm
	cp.async.ca.shared.global [%r302], [%rd571], 16;

	// end inline asm
	add.s64 	%rd572, %rd571, %rd577;
	// begin inline asm
	cp.async.ca.shared.global [%r303], [%rd572], 16;

	// end inline asm
	add.s64 	%rd573, %rd572, %rd577;
	// begin inline asm
	cp.async.ca.shared.global [%r304], [%rd573], 16;

	// end inline asm
	add.s64 	%rd574, %rd573, %rd577;
	// begin inline asm
	cp.async.ca.shared.global [%r305], [%rd574], 16;

	// end inline asm
	add.s64 	%rd575, %rd574, %rd577;
	// begin inline asm
	cp.async.ca.shared.global [%r306], [%rd575], 16;

	// end inline asm
	// begin inline asm
	cp.async.commit_group;

	// end inline asm
	// begin inline asm
	cp.async.wait_group 0;

	// end inline asm
	bar.sync 	0;
	add.s32 	%r6428, %r6428, 32;
	add.s32 	%r6427, %r6427, 32;
	shl.b32 	%r5979, %r6390, 12;
	add.s32 	%r6426, %r6426, %r5979;
	add.s32 	%r6425, %r6425, %r5979;
	add.s32 	%r6424, %r6424, %r5979;
	add.s32 	%r6423, %r6423, %r5979;
	add.s32 	%r6422, %r6422, %r5979;
	add.s32 	%r6421, %r6421, %r5979;
	add.s32 	%r6420, %r6420, %r5979;
	add.s32 	%r6419, %r6419, %r5979;
	add.s32 	%r6418, %r6418, %r5979;
	add.s32 	%r6417, %r6417, %r5979;
	add.s32 	%r6416, %r6416, %r5979;
	add.s32 	%r6415, %r6415, %r5979;
	add.s32 	%r6414, %r6414, %r5979;
	add.s32 	%r6413, %r6413, %r5979;
	add.s32 	%r6412, %r6412, %r5979;
	add.s32 	%r6411, %r6411, %r5979;
	add.s32 	%r6410, %r6410, %r5979;
	add.s32 	%r6409, %r6409, %r5979;
	add.s32 	%r6408, %r6408, %r5979;
	add.s32 	%r6407, %r6407, %r5979;
	add.s32 	%r6406, %r6406, %r5979;
	add.s32 	%r6405, %r6405, %r5979;
	add.s32 	%r6404, %r6404, %r5979;
	add.s32 	%r6403, %r6403, %r5979;
	add.s32 	%r6402, %r6402, %r5979;
	add.s32 	%r6401, %r6401, %r5979;
	add.s32 	%r6400, %r6400, %r5979;
	add.s32 	%r6399, %r6399, %r5979;
	add.s32 	%r6398, %r6398, %r5979;
	add.s32 	%r6397, %r6397, %r5979;
	add.s32 	%r6396, %r6396, %r5979;
	add.s32 	%r6395, %r6395, %r5979;
	add.s32 	%r6394, %r6394, %r5979;
	add.s64 	%rd654, %rd654, 8192;
	setp.ne.s32 	%p6, %r6428, 0;
	@%p6 bra 	$L__BB5_4;
	add.s32 	%r6451, %r6427, 1;
$L__BB5_6:
	setp.eq.s32 	%p7, %r12, 0;
	@%p7 bra 	$L__BB5_9;
	ld.param.u32 	%r6391, [_Z23eed_hgemm_m8n128k128_v5P6__halfS0_S0_iii_param_4];
	ld.param.u64 	%rd649, [_Z23eed_hgemm_m8n128k128_v5P6__halfS0_S0_iii_param_0];
	shl.b32 	%r5980, %r6391, 7;
	add.s32 	%r6446, %r6426, %r5980;
	mul.wide.u32 	%rd609, %r6433, 2;
	add.s64 	%rd610, %rd609, %rd649;
	add.s64 	%rd655, %rd610, 256;
	neg.s32 	%r6445, %r12;
$L__BB5_8:
	.pragma "nounroll";
	ld.param.u32 	%r6392, [_Z23eed_hgemm_m8n128k128_v5P6__halfS0_S0_iii_param_4];
	ld.param.u64 	%rd652, [_Z23eed_hgemm_m8n128k128_v5P6__halfS0_S0_iii_param_1];
	mul.wide.s32 	%rd628, %r6446, 2;
	mul.wide.s32 	%rd629, %r6392, 2;
	add.s64 	%rd612, %rd652, %rd628;
	add.s64 	%rd613, %rd612, %rd629;
	mul.wide.s32 	%rd630, %r6392, 4;
	add.s64 	%rd614, %rd612, %rd630;
	mul.wide.s32 	%rd631, %r6392, 6;
	add.s64 	%rd615, %rd612, %rd631;
	mul.wide.s32 	%rd632, %r6392, 8;
	add.s64 	%rd616, %rd612, %rd632;
	mul.wide.s32 	%rd633, %r6392, 10;
	add.s64 	%rd617, %rd612, %rd633;
	mul.wide.s32 	%rd634, %r6392, 12;
	add.s64 	%rd618, %rd612, %rd634;
	mul.wide.s32 	%rd635, %r6392, 14;
	add.s64 	%rd619, %rd612, %rd635;
	mul.wide.s32 	%rd636, %r6392, 16;
	add.s64 	%rd620, %rd612, %rd636;
	mul.wide.s32 	%rd637, %r6392, 18;
	add.s64 	%rd621, %rd612, %rd637;
	mul.wide.s32 	%rd638, %r6392, 20;
	add.s64 	%rd622, %rd612, %rd638;
	mul.wide.s32 	%rd639, %r6392, 22;
	add.s64 	%rd623, %rd612, %rd639;
	mul.wide.s32 	%rd640, %r6392, 24;
	add.s64 	%rd624, %rd612, %rd640;
	mul.wide.s32 	%rd641, %r6392, 26;
	add.s64 	%rd625, %rd612, %rd641;
	mul.wide.s32 	%rd642, %r6392, 28;
	add.s64 	%rd626, %rd612, %rd642;
	mul.wide.s32 	%rd643, %r6392, 30;
	add.s64 	%rd627, %rd612, %rd643;
	and.b32  	%r5998, %r6451, 1;
	xor.b32  	%r5999, %r5998, 1;
	mov.u32 	%r6000, smem;
	mad.lo.s32 	%r6001, %r5999, 2176, %r6000;
	mov.b32 	%r6002, 136;
	wmma.load.a.sync.aligned.row.m8n32k16.shared.f16 	{%r6003, %r6004, %r6005, %r6006, %r6007, %r6008, %r6009, %r6010}, [%r6001], %r6002;
	add.s32 	%r6011, %r6001, 32;
	wmma.load.a.sync.aligned.row.m8n32k16.shared.f16 	{%r6012, %r6013, %r6014, %r6015, %r6016, %r6017, %r6018, %r6019}, [%r6011], %r6002;
	add.s32 	%r6020, %r6001, 64;
	wmma.load.a.sync.aligned.row.m8n32k16.shared.f16 	{%r6021, %r6022, %r6023, %r6024, %r6025, %r6026, %r6027, %r6028}, [%r6020], %r6002;
	add.s32 	%r6029, %r6001, 96;
	wmma.load.a.sync.aligned.row.m8n32k16.shared.f16 	{%r6030, %r6031, %r6032, %r6033, %r6034, %r6035, %r6036, %r6037}, [%r6029], %r6002;
	add.s32 	%r6038, %r6001, 128;
	wmma.load.a.sync.aligned.row.m8n32k16.shared.f16 	{%r6039, %r6040, %r6041, %r6042, %r6043, %r6044, %r6045, %r6046}, [%r6038], %r6002;
	add.s32 	%r6047, %r6001, 160;
	wmma.load.a.sync.aligned.row.m8n32k16.shared.f16 	{%r6048, %r6049, %r6050, %r6051, %r6052, %r6053, %r6054, %r6055}, [%r6047], %r6002;
	add.s32 	%r6056, %r6001, 192;
	wmma.load.a.sync.aligned.row.m8n32k16.shared.f16 	{%r6057, %r6058, %r6059, %r6060, %r6061, %r6062, %r6063, %r6064}, [%r6056], %r6002;
	add.s32 	%r6065, %r6001, 224;
	wmma.load.a.sync.aligned.row.m8n32k16.shared.f16 	{%r6066, %r6067, %r6068, %r6069, %r6070, %r6071, %r6072, %r6073}, [%r6065], %r6002;
	mul.lo.s32 	%r6074, %r5999, 17408;
	mov.u32 	%r6075, %tid.x;
	and.b32  	%r6076, %r6075, 992;
	or.b32  	%r6077, %r6074, %r6076;
	shl.b32 	%r6078, %r6077, 1;
	add.s32 	%r6079, %r6000, 4352;
	add.s32 	%r6080, %r6079, %r6078;
	wmma.load.b.sync.aligned.row.m8n32k16.shared.f16 	{%r6081, %r6082, %r6083, %r6084, %r6085, %r6086, %r6087, %r6088}, [%r6080], %r6002;
	add.s32 	%r6089, %r6080, 4352;
	wmma.load.b.sync.aligned.row.m8n32k16.shared.f16 	{%r6090, %r6091, %r6092, %r6093, %r6094, %r6095, %r6096, %r6097}, [%r6089], %r6002;
	add.s32 	%r6098, %r6080, 8704;
	wmma.load.b.sync.aligned.row.m8n32k16.shared.f16 	{%r6099, %r6100, %r6101, %r6102, %r6103, %r6104, %r6105, %r6106}, [%r6098], %r6002;
	add.s32 	%r6107, %r6080, 13056;
	wmma.load.b.sync.aligned.row.m8n32k16.shared.f16 	{%r6108, %r6109, %r6110, %r6111, %r6112, %r6113, %r6114, %r6115}, [%r6107], %r6002;
	add.s32 	%r6116, %r6080, 17408;
	wmma.load.b.sync.aligned.row.m8n32k16.shared.f16 	{%r6117, %r6118, %r6119, %r6120, %r6121, %r6122, %r6123, %r6124}, [%r6116], %r6002;
	add.s32 	%r6125, %r6080, 21760;
	wmma.load.b.sync.aligned.row.m8n32k16.shared.f16 	{%r6126, %r6127, %r6128, %r6129, %r6130, %r6131, %r6132, %r6133}, [%r6125], %r6002;
	add.s32 	%r6134, %r6080, 26112;
	wmma.load.b.sync.aligned.row.m8n32k16.shared.f16 	{%r6135, %r6136, %r6137, %r6138, %r6139, %r6140, %r6141, %r6142}, [%r6134], %r6002;
	add.s32 	%r6143, %r6080, 30464;
	wmma.load.b.sync.aligned.row.m8n32k16.shared.f16 	{%r6144, %r6145, %r6146, %r6147, %r6148, %r6149, %r6150, %r6151}, [%r6143], %r6002;
	wmma.mma.sync.aligned.row.row.m8n32k16.f16.f16 {%r6152, %r6153, %r6154, %r6155}, {%r6003, %r6004, %r6005, %r6006, %r6007, %r6008, %r6009, %r6010}, {%r6081, %r6082, %r6083, %r6084, %r6085, %r6086, %r6087, %r6088}, {%r6455, %r6454, %r6453, %r6452};
	wmma.mma.sync.aligned.row.row.m8n32k16.f16.f16 {%r6156, %r6157, %r6158, %r6159}, {%r6012, %r6013, %r6014, %r6015, %r6016, %r6017, %r6018, %r6019}, {%r6090, %r6091, %r6092, %r6093, %r6094, %r6095, %r6096, %r6097}, {%r6152, %r6153, %r6154, %r6155};
	wmma.mma.sync.aligned.row.row.m8n32k16.f16.f16 {%r6160, %r6161, %r6162, %r6163}, {%r6021, %r6022, %r6023, %r6024, %r6025, %r6026, %r6027, %r6028}, {%r6099, %r6100, %r6101, %r6102, %r6103, %r6104, %r6105, %r6106}, {%r6156, %r6157, %r6158, %r6159};
	wmma.mma.sync.aligned.row.row.m8n32k16.f16.f16 {%r6164, %r6165, %r6166, %r6167}, {%r6030, %r6031, %r6032, %r6033, %r6034, %r6035, %r6036, %r6037}, {%r6108, %r6109, %r6110, %r6111, %r6112, %r6113, %r6114, %r6115}, {%r6160, %r6161, %r6162, %r6163};
	wmma.mma.sync.aligned.row.row.m8n32k16.f16.f16 {%r6168, %r6169, %r6170, %r6171}, {%r6039, %r6040, %r6041, %r6042, %r6043, %r6044, %r6045, %r6046}, {%r6117, %r6118, %r6119, %r6120, %r6121, %r6122, %r6123, %r6124}, {%r6164, %r6165, %r6166, %r6167};
	wmma.mma.sync.aligned.row.row.m8n32k16.f16.f16 {%r6172, %r6173, %r6174, %r6175}, {%r6048, %r6049, %r6050, %r6051, %r6052, %r6053, %r6054, %r6055}, {%r6126, %r6127, %r6128, %r6129, %r6130, %r6131, %r6132, %r6133}, {%r6168, %r6169, %r6170, %r6171};
	wmma.mma.sync.aligned.row.row.m8n32k16.f16.f16 {%r6176, %r6177, %r6178, %r6179}, {%r6057, %r6058, %r6059, %r6060, %r6061, %r6062, %r6063, %r6064}, {%r6135, %r6136, %r6137, %r6138, %r6139, %r6140, %r6141, %r6142}, {%r6172, %r6173, %r6174, %r6175};
	wmma.mma.sync.aligned.row.row.m8n32k16.f16.f16 {%r6455, %r6454, %r6453, %r6452}, {%r6066, %r6067, %r6068, %r6069, %r6070, %r6071, %r6072, %r6073}, {%r6144, %r6145, %r6146, %r6147, %r6148, %r6149, %r6150, %r6151}, {%r6176, %r6177, %r6178, %r6179};
	shr.u32 	%r6180, %r6075, 4;
	shl.b32 	%r6181, %r6075, 3;
	and.b32  	%r6182, %r6181, 120;
	mad.lo.s32 	%r6183, %r6180, 136, %r6182;
	shl.b32 	%r6184, %r6183, 1;
	add.s32 	%r6185, %r6184, %r6000;
	mad.lo.s32 	%r5981, %r5998, 2176, %r6185;
	// begin inline asm
	cp.async.ca.shared.global [%r5981], [%rd655], 16;

	// end inline asm
	and.b32  	%r6186, %r6075, 1008;
	mul.lo.s32 	%r6187, %r6186, 136;
	or.b32  	%r6188, %r6187, %r6182;
	shl.b32 	%r6189, %r6188, 1;
	add.s32 	%r6190, %r6189, %r6079;
	mad.lo.s32 	%r5982, %r5998, 34816, %r6190;
	// begin inline asm
	cp.async.ca.shared.global [%r5982], [%rd612], 16;

	// end inline asm
	add.s32 	%r5983, %r5982, 272;
	// begin inline asm
	cp.async.ca.shared.global [%r5983], [%rd613], 16;

	// end inline asm
	add.s32 	%r5984, %r5982, 544;
	// begin inline asm
	cp.async.ca.shared.global [%r5984], [%rd614], 16;

	// end inline asm
	add.s32 	%r5985, %r5982, 816;
	// begin inline asm
	cp.async.ca.shared.global [%r5985], [%rd615], 16;

	// end inline asm
	add.s32 	%r5986, %r5982, 1088;
	// begin inline asm
	cp.async.ca.shared.global [%r5986], [%rd616], 16;

	// end inline asm
	add.s32 	%r5987, %r5982, 1360;
	// begin inline asm
	cp.async.ca.shared.global [%r5987], [%rd617], 16;

	// end inline asm
	add.s32 	%r5988, %r5982, 1632;
	// begin inline asm
	cp.async.ca.shared.global [%r5988], [%rd618], 16;

	// end inline asm
	add.s32 	%r5989, %r5982, 1904;
	// begin inline asm
	cp.async.ca.shared.global [%r5989], [%rd619], 16;

	// end inline asm
	add.s32 	%r5990, %r5982, 2176;
	// begin inline asm
	cp.async.ca.shared.global [%r5990], [%rd620], 16;

	// end inline asm
	add.s32 	%r5991, %r5982, 2448;
	// begin inline asm
	cp.async.ca.shared.global [%r5991], [%rd621], 16;

	// end inline asm
	add.s32 	%r5992, %r5982, 2720;
	// begin inline asm
	cp.async.ca.shared.global [%r5992], [%rd622], 16;

	// end inline asm
	add.s32 	%r5993, %r5982, 2992;
	// begin inline asm
	cp.async.ca.shared.global [%r5993], [%rd623], 16;

	// end inline asm
	add.s32 	%r5994, %r5982, 3264;
	// begin inline asm
	cp.async.ca.shared.global [%r5994], [%rd624], 16;

	// end inline asm
	add.s32 	%r5995, %r5982, 3536;
	// begin inline asm
	cp.async.ca.shared.global [%r5995], [%rd625], 16;

	// end inline asm
	add.s32 	%r5996, %r5982, 3808;
	// begin inline asm
	cp.async.ca.shared.global [%r5996], [%rd626], 16;

	// end inline asm
	add.s32 	%r5997, %r5982, 4080;
	// begin inline asm
	cp.async.ca.shared.global [%r5997], [%rd627], 16;

	// end inline asm
	// begin inline asm
	cp.async.commit_group;

	// end inline asm
	// begin inline asm
	cp.async.wait_group 0;

	// end inline asm
	bar.sync 	0;
	add.s32 	%r6451, %r6451, 1;
	shl.b32 	%r6191, %r6392, 7;
	add.s32 	%r6446, %r6446, %r6191;
	add.s64 	%rd655, %rd655, 256;
	add.s32 	%r6445, %r6445, 1;
	setp.ne.s32 	%p8, %r6445, 0;
	@%p8 bra 	$L__BB5_8;
$L__BB5_9:
	ld.param.u32 	%r6393, [_Z23eed_hgemm_m8n128k128_v5P6__halfS0_S0_iii_param_4];
	ld.param.u64 	%rd653, [_Z23eed_hgemm_m8n128k128_v5P6__halfS0_S0_iii_param_2];
	not.b32 	%r6192, %r10;
	and.b32  	%r6193, %r6192, 1;
	mov.u32 	%r6194, smem;
	mad.lo.s32 	%r6195, %r6193, 2176, %r6194;
	mov.b32 	%r6196, 136;
	wmma.load.a.sync.aligned.row.m8n32k16.shared.f16 	{%r6197, %r6198, %r6199, %r6200, %r6201, %r6202, %r6203, %r6204}, [%r6195], %r6196;
	add.s32 	%r6205, %r6195, 32;
	wmma.load.a.sync.aligned.row.m8n32k16.shared.f16 	{%r6206, %r6207, %r6208, %r6209, %r6210, %r6211, %r6212, %r6213}, [%r6205], %r6196;
	add.s32 	%r6214, %r6195, 64;
	wmma.load.a.sync.aligned.row.m8n32k16.shared.f16 	{%r6215, %r6216, %r6217, %r6218, %r6219, %r6220, %r6221, %r6222}, [%r6214], %r6196;
	add.s32 	%r6223, %r6195, 96;
	wmma.load.a.sync.aligned.row.m8n32k16.shared.f16 	{%r6224, %r6225, %r6226, %r6227, %r6228, %r6229, %r6230, %r6231}, [%r6223], %r6196;
	add.s32 	%r6232, %r6195, 128;
	wmma.load.a.sync.aligned.row.m8n32k16.shared.f16 	{%r6233, %r6234, %r6235, %r6236, %r6237, %r6238, %r6239, %r6240}, [%r6232], %r6196;
	add.s32 	%r6241, %r6195, 160;
	wmma.load.a.sync.aligned.row.m8n32k16.shared.f16 	{%r6242, %r6243, %r6244, %r6245, %r6246, %r6247, %r6248, %r6249}, [%r6241], %r6196;
	add.s32 	%r6250, %r6195, 192;
	wmma.load.a.sync.aligned.row.m8n32k16.shared.f16 	{%r6251, %r6252, %r6253, %r6254, %r6255, %r6256, %r6257, %r6258}, [%r6250], %r6196;
	add.s32 	%r6259, %r6195, 224;
	wmma.load.a.sync.aligned.row.m8n32k16.shared.f16 	{%r6260, %r6261, %r6262, %r6263, %r6264, %r6265, %r6266, %r6267}, [%r6259], %r6196;
	mul.lo.s32 	%r6268, %r6193, 17408;
	mov.u32 	%r6269, %tid.x;
	and.b32  	%r6270, %r6269, 992;
	or.b32  	%r6271, %r6268, %r6270;
	shl.b32 	%r6272, %r6271, 1;
	add.s32 	%r6273, %r6194, %r6272;
	add.s32 	%r6274, %r6273, 4352;
	wmma.load.b.sync.aligned.row.m8n32k16.shared.f16 	{%r6275, %r6276, %r6277, %r6278, %r6279, %r6280, %r6281, %r6282}, [%r6274], %r6196;
	add.s32 	%r6283, %r6273, 8704;
	wmma.load.b.sync.aligned.row.m8n32k16.shared.f16 	{%r6284, %r6285, %r6286, %r6287, %r6288, %r6289, %r6290, %r6291}, [%r6283], %r6196;
	add.s32 	%r6292, %r6273, 13056;
	wmma.load.b.sync.aligned.row.m8n32k16.shared.f16 	{%r6293, %r6294, %r6295, %r6296, %r6297, %r6298, %r6299, %r6300}, [%r6292], %r6196;
	add.s32 	%r6301, %r6273, 17408;
	wmma.load.b.sync.aligned.row.m8n32k16.shared.f16 	{%r6302, %r6303, %r6304, %r6305, %r6306, %r6307, %r6308, %r6309}, [%r6301], %r6196;
	add.s32 	%r6310, %r6273, 21760;
	wmma.load.b.sync.aligned.row.m8n32k16.shared.f16 	{%r6311, %r6312, %r6313, %r6314, %r6315, %r6316, %r6317, %r6318}, [%r6310], %r6196;
	add.s32 	%r6319, %r6273, 26112;
	wmma.load.b.sync.aligned.row.m8n32k16.shared.f16 	{%r6320, %r6321, %r6322, %r6323, %r6324, %r6325, %r6326, %r6327}, [%r6319], %r6196;
	add.s32 	%r6328, %r6273, 30464;
	wmma.load.b.sync.aligned.row.m8n32k16.shared.f16 	{%r6329, %r6330, %r6331, %r6332, %r6333, %r6334, %r6335, %r6336}, [%r6328], %r6196;
	add.s32 	%r6337, %r6273, 34816;
	wmma.load.b.sync.aligned.row.m8n32k16.shared.f16 	{%r6338, %r6339, %r6340, %r6341, %r6342, %r6343, %r6344, %r6345}, [%r6337], %r6196;
	wmma.mma.sync.aligned.row.row.m8n32k16.f16.f16 {%r6346, %r6347, %r6348, %r6349}, {%r6197, %r6198, %r6199, %r6200, %r6201, %r6202, %r6203, %r6204}, {%r6275, %r6276, %r6277, %r6278, %r6279, %r6280, %r6281, %r6282}, {%r6455, %r6454, %r6453, %r6452};
	wmma.mma.sync.aligned.row.row.m8n32k16.f16.f16 {%r6350, %r6351, %r6352, %r6353}, {%r6206, %r6207, %r6208, %r6209, %r6210, %r6211, %r6212, %r6213}, {%r6284, %r6285, %r6286, %r6287, %r6288, %r6289, %r6290, %r6291}, {%r6346, %r6347, %r6348, %r6349};
	wmma.mma.sync.aligned.row.row.m8n32k16.f16.f16 {%r6354, %r6355, %r6356, %r6357}, {%r6215, %r6216, %r6217, %r6218, %r6219, %r6220, %r6221, %r6222}, {%r6293, %r6294, %r6295, %r6296, %r6297, %r6298, %r6299, %r6300}, {%r6350, %r6351, %r6352, %r6353};
	wmma.mma.sync.aligned.row.row.m8n32k16.f16.f16 {%r6358, %r6359, %r6360, %r6361}, {%r6224, %r6225, %r6226, %r6227, %r6228, %r6229, %r6230, %r6231}, {%r6302, %r6303, %r6304, %r6305, %r6306, %r6307, %r6308, %r6309}, {%r6354, %r6355, %r6356, %r6357};
	wmma.mma.sync.aligned.row.row.m8n32k16.f16.f16 {%r6362, %r6363, %r6364, %r6365}, {%r6233, %r6234, %r6235, %r6236, %r6237, %r6238, %r6239, %r6240}, {%r6311, %r6312, %r6313, %r6314, %r6315, %r6316, %r6317, %r6318}, {%r6358, %r6359, %r6360, %r6361};
	wmma.mma.sync.aligned.row.row.m8n32k16.f16.f16 {%r6366, %r6367, %r6368, %r6369}, {%r6242, %r6243, %r6244, %r6245, %r6246, %r6247, %r6248, %r6249}, {%r6320, %r6321, %r6322, %r6323, %r6324, %r6325, %r6326, %r6327}, {%r6362, %r6363, %r6364, %r6365};
	wmma.mma.sync.aligned.row.row.m8n32k16.f16.f16 {%r6370, %r6371, %r6372, %r6373}, {%r6251, %r6252, %r6253, %r6254, %r6255, %r6256, %r6257, %r6258}, {%r6329, %r6330, %r6331, %r6332, %r6333, %r6334, %r6335, %r6336}, {%r6366, %r6367, %r6368, %r6369};
	wmma.mma.sync.aligned.row.row.m8n32k16.f16.f16 {%r6374, %r6375, %r6376, %r6377}, {%r6260, %r6261, %r6262, %r6263, %r6264, %r6265, %r6266, %r6267}, {%r6338, %r6339, %r6340, %r6341, %r6342, %r6343, %r6344, %r6345}, {%r6370, %r6371, %r6372, %r6373};
	mov.u32 	%r6378, %ctaid.z;
	mov.u32 	%r6379, %nctaid.x;
	mov.u32 	%r6380, %ctaid.x;
	mad.lo.s32 	%r6381, %r6378, %r6379, %r6380;
	shl.b32 	%r6382, %r6381, 7;
	add.s32 	%r6383, %r6382, %r6270;
	mov.u32 	%r6384, %ctaid.y;
	mul.lo.s32 	%r6385, %r6384, %r6393;
	shl.b32 	%r6386, %r6385, 3;
	add.s32 	%r6387, %r6383, %r6386;
	cvta.to.global.u64 	%rd644, %rd653;
	mul.wide.s32 	%rd645, %r6387, 2;
	add.s64 	%rd646, %rd644, %rd645;
	wmma.store.d.sync.aligned.row.m8n32k16.global.f16 	[%rd646], {%r6374, %r6375, %r6376, %r6377}, %r6393;
$L__BB5_10:
	ret;

}
	// .globl	_Z27eed_hgemm_m8n128k64x4_v7_btP6__halfS0_S0_iii
.visible .entry _Z27eed_hgemm_m8n128k64x4_v7_btP6__halfS0_S0_iii(
	.param .u64 .ptr .align 1 _Z27eed_hgemm_m8n128k64x4_v7_btP6__halfS0_S0_iii_param_0,
	.param .u64 .ptr .align 1 _Z27eed_hgemm_m8n128k64x4_v7_btP6__halfS0_S0_iii_param_1,
	.param .u64 .ptr .align 1 _Z27eed_hgemm_m8n128k64x4_v7_btP6__halfS0_S0_iii_param_2,
	.param .u32 _Z27eed_hgemm_m8n128k64x4_v7_btP6__halfS0_S0_iii_param_3,
	.param .u32 _Z27eed_hgemm_m8n128k64x4_v7_btP6__halfS0_S0_iii_param_4,
	.param .u32 _Z27eed_hgemm_m8n128k64x4_v7_btP6__halfS0_S0_iii_param_5
)
{
	.reg .pred 	%p<29>;
	.reg .b16 	%rs<2>;
	.reg .b32 	%r<3396>;
	.reg .b32 	%f<2>;
	.reg .b64 	%rd<345>;

	ld.param.u64 	%rd22, [_Z27eed_hgemm_m8n128k64x4_v7_btP6__halfS0_S0_iii_param_1];
	ld.param.u32 	%r155, [_Z27eed_hgemm_m8n128k64x4_v7_btP6__halfS0_S0_iii_param_3];
	ld.param.u32 	%r156, [_Z27eed_hgemm_m8n128k64x4_v7_btP6__halfS0_S0_iii_param_4];
	ld.param.u32 	%r157, [_Z27eed_hgemm_m8n128k64x4_v7_btP6__halfS0_S0_iii_param_5];
	mov.u32 	%r1, %ctaid.x;
	mov.u32 	%r2, %nctaid.z;
	div.u32 	%r3, %r157, %r2;
	mov.u32 	%r4, %tid.x;
	and.b32  	%r5, %r4, 992;
	shr.s32 	%r158, %r156, 31;
	shr.u32 	%r159, %r158, 25;
	add.s32 	%r160, %r156, %r159;
	shr.s32 	%r161, %r160, 7;
	setp.ge.s32 	%p1, %r1, %r161;
	@%p1 bra 	$L__BB6_48;
	mov.u32 	%r162, %ctaid.z;
	mul.lo.s32 	%r163, %r3, %r162;
	mov.f32 	%f1, 0f00000000;
	// begin inline asm
	{  cvt.rn.f16.f32 %rs1, %f1;}

	// end inline asm
	mov.u32 	%r164, %ctaid.y;
	mov.b32 	%r3392, {%rs1, %rs1};
	shr.u32 	%r165, %r4, 4;
	shl.b32 	%r166, %r4, 3;
	and.b32  	%r7, %r166, 120;
	and.b32  	%r167, %r166, 56;
	and.b32  	%r168, %r4, 1016;
	mad.lo.s32 	%r8, %r165, 136, %r7;
	shl.b32 	%r169, %r8, 1;
	mov.u32 	%r170, smem;
	add.s32 	%r9, %r169, %r170;
	mul.lo.s32 	%r171, %r168, 72;
	or.b32  	%r172, %r171, %r167;
	shl.b32 	%r10, %r172, 1;
	add.s32 	%r173, %r170, %r10;
	add.s32 	%r11, %r173, 2176;
	add.s32 	%r12, %r173, 2320;
	add.s32 	%r13, %r173, 2464;
	add.s32 	%r14, %r173, 2608;
	add.s32 	%r15, %r173, 2752;
	add.s32 	%r16, %r173, 2896;
	add.s32 	%r17, %r173, 3040;
	add.s32 	%r18, %r173, 3184;
	shl.b32 	%r174, %r164, 3;
	add.s32 	%r19, %r174, %r165;
	shl.b32 	%r20, %r1, 7;
	add.s32 	%r175, %r20, %r168;
	mad.lo.s32 	%r176, %r157, %r19, %r7;
	add.s32 	%r3383, %r176, %r163;
	mad.lo.s32 	%r177, %r157, %r175, %r167;
	add.s32 	%r3382, %r177, %r163;
	setp.ge.s32 	%p2, %r19, %r155;
	@%p2 bra 	$L__BB6_3;
	ld.param.u64 	%rd340, [_Z27eed_hgemm_m8n128k64x4_v7_btP6__halfS0_S0_iii_param_0];
	mul.wide.s32 	%rd25, %r3383, 2;
	add.s64 	%rd24, %rd340, %rd25;
	// begin inline asm
	cp.async.ca.shared.global [%r9], [%rd24], 16;

	// end inline asm
$L__BB6_3:
	mul.wide.s32 	%rd34, %r3382, 2;
	add.s64 	%rd26, %rd22, %rd34;
	// begin inline asm
	cp.async.ca.shared.global [%r11], [%rd26], 16;

	// end inline asm
	mul.wide.s32 	%rd1, %r157, 2;
	add.s64 	%rd27, %rd26, %rd1;
	// begin inline asm
	cp.async.ca.shared.global [%r12], [%rd27], 16;

	// end inline asm
	add.s64 	%rd28, %rd27, %rd1;
	// begin inline asm
	cp.async.ca.shared.global [%r13], [%rd28], 16;

	// end inline asm
	add.s64 	%rd29, %rd28, %rd1;
	// begin inline asm
	cp.async.ca.shared.global [%r14], [%rd29], 16;

	// end inline asm
	add.s64 	%rd30, %rd29, %rd1;
	// begin inline asm
	cp.async.ca.shared.global [%r15], [%rd30], 16;

	// end inline asm
	add.s64 	%rd31, %rd30, %rd1;
	// begin inline asm
	cp.async.ca.shared.global [%r16], [%rd31], 16;

	// end inline asm
	add.s64 	%rd32, %rd31, %rd1;
	// begin inline asm
	cp.async.ca.shared.global [%r17], [%rd32], 16;

	// end inline asm
	add.s64 	%rd33, %rd32, %rd1;
	// begin inline asm
	cp.async.ca.shared.global [%r18], [%rd33], 16;

	// end inline asm
	// begin inline asm
	cp.async.commit_group;

	// end inline asm
	// begin inline asm
	cp.async.wait_group 0;

	// end inline asm
	bar.sync 	0;
	setp.lt.u32 	%p3, %r3, 128;
	mov.u32 	%r3393, %r3392;
	mov.u32 	%r3394, %r3392;
	mov.u32 	%r3395, %r3392;
	@%p3 bra 	$L__BB6_44;
	shr.u32 	%r189, %r3, 6;
	mul.lo.s32 	%r23, %r5, 72;
	add.s32 	%r24, %r189, -1;
	add.s32 	%r190, %r189, -2;
	and.b32  	%r25, %r24, 31;
	setp.lt.u32 	%p4, %r190, 31;
	mov.b32 	%r3389, 1;
	mov.u32 	%r3393, %r3392;
	mov.u32 	%r3394, %r3392;
	mov.u32 	%r3395, %r3392;
	@%p4 bra 	$L__BB6_39;
	and.b32  	%r26, %r24, -32;
	add.s32 	%r193, %r170, 2176;
	add.s32 	%r194, %r193, %r10;
	add.s32 	%r27, %r194, 18432;
	add.s32 	%r28, %r194, 18576;
	add.s32 	%r29, %r194, 18720;
	add.s32 	%r30, %r194, 18864;
	add.s32 	%r31, %r194, 19008;
	add.s32 	%r32, %r194, 19152;
	add.s32 	%r33, %r194, 19296;
	add.s32 	%r34, %r194, 19440;
	shl.b32 	%r195, %r23, 1;
	add.s32 	%r35, %r193, %r195;
	add.s32 	%r36, %r35, 32;
	add.s32 	%r37, %r35, 64;
	add.s32 	%r38, %r35, 96;
	add.s32 	%r39, %r35, 18432;
	add.s32 	%r40, %r35, 18464;
	add.s32 	%r41, %r35, 18496;
	add.s32 	%r42, %r35, 18528;
	mov.b32 	%r3370, 1;
	mov.u32 	%r3393, %r3392;
	mov.u32 	%r3394, %r3392;
	mov.u32 	%r3395, %r3392;
$L__BB6_6:
	.pragma "nounroll";
	ld.param.u64 	%rd341, [_Z27eed_hgemm_m8n128k64x4_v7_btP6__halfS0_S0_iii_param_0];
	setp.ge.s32 	%p5, %r19, %r155;
	mul.wide.s32 	%rd43, %r3382, 2;
	add.s64 	%rd2, %rd22, %rd43;
	add.s64 	%rd35, %rd2, 128;
	// begin inline asm
	cp.async.ca.shared.global [%r27], [%rd35], 16;

	// end inline asm
	add.s64 	%rd3, %rd2, %rd1;
	add.s64 	%rd36, %rd3, 128;
	// begin inline asm
	cp.async.ca.shared.global [%r28], [%rd36], 16;

	// end inline asm
	shl.b32 	%r204, %r157, 1;
	mul.wide.s32 	%rd44, %r204, 2;
	add.s64 	%rd4, %rd2, %rd44;
	add.s64 	%rd37, %rd4, 128;
	// begin inline asm
	cp.async.ca.shared.global [%r29], [%rd37], 16;

	// end inline asm
	mul.lo.s32 	%r205, %r157, 3;
	mul.wide.s32 	%rd45, %r205, 2;
	add.s64 	%rd5, %rd2, %rd45;
	add.s64 	%rd38, %rd5, 128;
	// begin inline asm
	cp.async.ca.shared.global [%r30], [%rd38], 16;

	// end inline asm
	shl.b32 	%r206, %r157, 2;
	mul.wide.s32 	%rd46, %r206, 2;
	add.s64 	%rd6, %rd2, %rd46;
	add.s64 	%rd39, %rd6, 128;
	// begin inline asm
	cp.async.ca.shared.global [%r31], [%rd39], 16;

	// end inline asm
	mul.lo.s32 	%r207, %r157, 5;
	mul.wide.s32 	%rd47, %r207, 2;
	add.s64 	%rd7, %rd2, %rd47;
	add.s64 	%rd40, %rd7, 128;
	// begin inline asm
	cp.async.ca.shared.global [%r32], [%rd40], 16;

	// end inline asm
	mul.lo.s32 	%r208, %r157, 6;
	mul.wide.s32 	%rd48, %r208, 2;
	add.s64 	%rd8, %rd2, %rd48;
	add.s64 	%rd41, %rd8, 128;
	// begin inline asm
	cp.async.ca.shared.global [%r33], [%rd41], 16;

	// end inline asm
	mul.lo.s32 	%r209, %r157, 7;
	mul.wide.s32 	%rd49, %r209, 2;
	add.s64 	%rd9, %rd2, %rd49;
	add.s64 	%rd42, %rd9, 128;
	// begin inline asm
	cp.async.ca.shared.global [%r34], [%rd42], 16;

	// end inline asm
	// begin inline asm
	cp.async.commit_group;

	// end inline asm
	mov.u32 	%r210, smem;
	mov.b32 	%r211, 136;
	wmma.load.a.sync.aligned.row.m8n32k16.shared.f16 	{%r212, %r213, %r214, %r215, %r216, %r217, %r218, %r219}, [%r210], %r211;
	add.s32 	%r220, %r210, 32;
	wmma.load.a.sync.aligned.row.m8n32k16.shared.f16 	{%r221, %r222, %r223, %r224, %r225, %r226, %r227, %r228}, [%r220], %r211;
	add.s32 	%r229, %r210, 64;
	wmma.load.a.sync.aligned.row.m8n32k16.shared.f16 	{%r230, %r231, %r232, %r233, %r234, %r235, %r236, %r237}, [%r229], %r211;
	add.s32 	%r238, %r210, 96;
	wmma.load.a.sync.aligned.row.m8n32k16.shared.f16 	{%r239, %r240, %r241, %r242, %r243, %r244, %r245, %r246}, [%r238], %r211;
	mov.b32 	%r247, 72;
	wmma.load.b.sync.aligned.col.m8n32k16.shared.f16 	{%r248, %r249, %r250, %r251, %r252, %r253, %r254, %r255}, [%r35], %r247;
	wmma.load.b.sync.aligned.col.m8n32k16.shared.f16 	{%r256, %r257, %r258, %r259, %r260, %r261, %r262, %r263}, [%r36], %r247;
	wmma.load.b.sync.aligned.col.m8n32k16.shared.f16 	{%r264, %r265, %r266, %r267, %r268, %r269, %r270, %r271}, [%r37], %r247;
	wmma.load.b.sync.aligned.col.m8n32k16.shared.f16 	{%r272, %r273, %r274, %r275, %r276, %r277, %r278, %r279}, [%r38], %r247;
	wmma.mma.sync.aligned.row.col.m8n32k16.f16.f16 {%r280, %r281, %r282, %r283}, {%r212, %r213, %r214, %r215, %r216, %r217, %r218, %r219}, {%r248, %r249, %r250, %r251, %r252, %r253, %r254, %r255}, {%r3395, %r3394, %r3393, %r3392};
	wmma.mma.sync.aligned.row.col.m8n32k16.f16.f16 {%r284, %r285, %r286, %r287}, {%r221, %r222, %r223, %r224, %r225, %r226, %r227, %r228}, {%r256, %r257, %r258, %r259, %r260, %r261, %r262, %r263}, {%r280, %r281, %r282, %r283};
	wmma.mma.sync.aligned.row.col.m8n32k16.f16.f16 {%r288, %r289, %r290, %r291}, {%r230, %r231, %r232, %r233, %r234, %r235, %r236, %r237}, {%r264, %r265, %r266, %r267, %r268, %r269, %r270, %r271}, {%r284, %r285, %r286, %r287};
	wmma.mma.sync.aligned.row.col.m8n32k16.f16.f16 {%r50, %r51, %r52, %r53}, {%r239, %r240, %r241, %r242, %r243, %r244, %r245, %r246}, {%r272, %r273, %r274, %r275, %r276, %r277, %r278, %r279}, {%r288, %r289, %r290, %r291};
	// begin inline asm
	cp.async.wait_group 0;

	// end inline asm
	bar.sync 	0;
	mul.wide.s32 	%rd50, %r3383, 2;
	add.s64 	%rd10, %rd341, %rd50;
	@%p5 bra 	$L__BB6_8;
	add.s64 	%rd51, %rd10, 256;
	// begin inline asm
	cp.async.ca.shared.global [%r9], [%rd51], 16;

	// end inline asm
$L__BB6_8:
	setp.ge.s32 	%p6, %r19, %r155;
	add.s64 	%rd52, %rd2, 256;
	// begin inline asm
	cp.async.ca.shared.global [%r11], [%rd52], 16;

	// end inline asm
	add.s64 	%rd53, %rd3, 256;
	// begin inline asm
	cp.async.ca.shared.global [%r12], [%rd53], 16;

	// end inline asm
	add.s64 	%rd54, %rd4, 256;
	// begin inline asm
	cp.async.ca.shared.global [%r13], [%rd54], 16;

	// end inline asm
	add.s64 	%rd55, %rd5, 256;
	// begin inline asm
	cp.async.ca.shared.global [%r14], [%rd55], 16;

	// end inline asm
	add.s64 	%rd56, %rd6, 256;
	// begin inline asm
	cp.async.ca.shared.global [%r15], [%rd56], 16;

	// end inline asm
	add.s64 	%rd57, %rd7, 256;
	// begin inline asm
	cp.async.ca.shared.global [%r16], [%rd57], 16;

	// end inline asm
	add.s64 	%rd58, %rd8, 256;
	// begin inline asm
	cp.async.ca.shared.global [%r17], [%rd58], 16;

	// end inline asm
	add.s64 	%rd59, %rd9, 256;
	// begin inline asm
	cp.async.ca.shared.global [%r18], [%rd59], 16;

	// end inline asm
	// begin inline asm
	cp.async.commit_group;

	// end inline asm
	mov.u32 	%r309, smem;
	add.s32 	%r310, %r309, 128;
	mov.b32 	%r311, 136;
	wmma.load.a.sync.aligned.row.m8n32k16.shared.f16 	{%r312, %r313, %r314, %r315, %r316, %r317, %r318, %r319}, [%r310], %r311;
	add.s32 	%r320, %r309, 160;
	wmma.load.a.sync.aligned.row.m8n32k16.shared.f16 	{%r321, %r322, %r323, %r324, %r325, %r326, %r327, %r328}, [%r320], %r311;
	add.s32 	%r329, %r309, 192;
	wmma.load.a.sync.aligned.row.m8n32k16.shared.f16 	{%r330, %r331, %r332, %r333, %r334, %r335, %r336, %r337}, [%r329], %r311;
	add.s32 	%r338, %r309, 224;
	wmma.load.a.sync.aligned.row.m8n32k16.shared.f16 	{%r339, %r340, %r341, %r342, %r343, %r344, %r345, %r346}, [%r338], %r311;
	mov.b32 	%r347, 72;
	wmma.load.b.sync.aligned.col.m8n32k16.shared.f16 	{%r348, %r349, %r350, %r351, %r352, %r353, %r354, %r355}, [%r39], %r347;
	wmma.load.b.sync.aligned.col.m8n32k16.shared.f16 	{%r356, %r357, %r358, %r359, %r360, %r361, %r362, %r363}, [%r40], %r347;
	wmma.load.b.sync.aligned.col.m8n32k16.shared.f16 	{%r364, %r365, %r366, %r367, %r368, %r369, %r370, %r371}, [%r41], %r347;
	wmma.load.b.sync.aligned.col.m8n32k16.shared.f16 	{%r372, %r373, %r374, %r375, %r376, %r377, %r378, %r379}, [%r42], %r347;
	wmma.mma.sync.aligned.row.col.m8n32k16.f16.f16 {%r380, %r381, %r382, %r383}, {%r312, %r313, %r314, %r315, %r316, %r317, %r318, %r319}, {%r348, %r349, %r350, %r351, %r352, %r353, %r354, %r355}, {%r50, %r51, %r52, %r53};
	wmma.mma.sync.aligned.row.col.m8n32k16.f16.f16 {%r384, %r385, %r386, %r387}, {%r321, %r322, %r323, %r324, %r325, %r326, %r327, %r328}, {%r356, %r357, %r358, %r359, %r360, %r361, %r362, %r363}, {%r380, %r381, %r382, %r383};
	wmma.mma.sync.aligned.row.col.m8n32k16.f16.f16 {%r388, %r389, %r390, %r391}, {%r330, %r331, %r332, %r333, %r334, %r335, %r336, %r337}, {%r364, %r365, %r366, %r367, %r368, %r369, %r370, %r371}, {%r384, %r385, %r386, %r387};
	wmma.mma.sync.aligned.row.col.m8n32k16.f16.f16 {%r392, %r393, %r394, %r395}, {%r339, %r340, %r341, %r342, %r343, %r344, %r345, %r346}, {%r372, %r373, %r374, %r375, %r376, %r377, %r378, %r379}, {%r388, %r389, %r390, %r391};
	// begin inline asm
	cp.async.wait_group 0;

	// end inline asm
	bar.sync 	0;
	add.s64 	%rd60, %rd2, 384;
	// begin inline asm
	cp.async.ca.shared.global [%r27], [%rd60], 16;

	// end inline asm
	add.s64 	%rd61, %rd3, 384;
	// begin inline asm
	cp.async.ca.shared.global [%r28], [%rd61], 16;

	// end inline asm
	add.s64 	%rd62, %rd4, 384;
	// begin inline asm
	cp.async.ca.shared.global [%r29], [%rd62], 16;

	// end inline asm
	add.s64 	%rd63, %rd5, 384;
	// begin inline asm
	cp.async.ca.shared.global [%r30], [%rd63], 16;

	// end inline asm
	add.s64 	%rd64, %rd6, 384;
	// begin inline asm
	cp.async.ca.shared.global [%r31], [%rd64], 16;

	// end inline asm
	add.s64 	%rd65, %rd7, 384;
	// begin inline asm
	cp.async.ca.shared.global [%r32], [%rd65], 16;

	// end inline asm
	add.s64 	%rd66, %rd8, 384;
	// begin inline asm
	cp.async.ca.shared.global [%r33], [%rd66], 16;

	// end inline asm
	add.s64 	%rd67, %rd9, 384;
	// begin inline asm
	cp.async.ca.shared.global [%r34], [%rd67], 16;

	// end inline asm
	// begin inline asm
	cp.async.commit_group;

	// end inline asm
	wmma.load.a.sync.aligned.row.m8n32k16.shared.f16 	{%r396, %r397, %r398, %r399, %r400, %r401, %r402, %r403}, [%r309], %r311;
	add.s32 	%r404, %r309, 32;
	wmma.load.a.sync.aligned.row.m8n32k16.shared.f16 	{%r405, %r406, %r407, %r408, %r409, %r410, %r411, %r412}, [%r404], %r311;
	add.s32 	%r413, %r309, 64;
	wmma.load.a.sync.aligned.row.m8n32k16.shared.f16 	{%r414, %r415, %r416, %r417, %r418, %r419, %r420, %r421}, [%r413], %r311;
	add.s32 	%r422, %r309, 96;
	wmma.load.a.sync.aligned.row.m8n32k16.shared.f16 	{%r423, %r424, %r425, %r426, %r427, %r428, %r429, %r430}, [%r422], %r311;
	wmma.load.b.sync.aligned.col.m8n32k16.shared.f16 	{%r431, %r432, %r433, %r434, %r435, %r436, %r437, %r438}, [%r35], %r347;
	wmma.load.b.sync.aligned.col.m8n32k16.shared.f16 	{%r439, %r440, %r441, %r442, %r443, %r444, %r445, %r446}, [%r36], %r347;
	wmma.load.b.sync.aligned.col.m8n32k16.shared.f16 	{%r447, %r448, %r449, %r450, %r451, %r452, %r453, %r454}, [%r37], %r347;
	wmma.load.b.sync.aligned.col.m8n32k16.shared.f16 	{%r455, %r456, %r457, %r458, %r459, %r460, %r461, %r462}, [%r38], %r347;
	wmma.mma.sync.aligned.row.col.m8n32k16.f16.f16 {%r463, %r464, %r465, %r466}, {%r396, %r397, %r398, %r399, %r400, %r401, %r402, %r403}, {%r431, %r432, %r433, %r434, %r435, %r436, %r437, %r438}, {%r392, %r393, %r394, %r395};
	wmma.mma.sync.aligned.row.col.m8n32k16.f16.f16 {%r467, %r468, %r469, %r470}, {%r405, %r406, %r407, %r408, %r409, %r410, %r411, %r412}, {%r439, %r440, %r441, %r442, %r443, %r444, %r445, %r446}, {%r463, %r464, %r465, %r466};
	wmma.mma.sync.aligned.row.col.m8n32k16.f16.f16 {%r471, %r472, %r473, %r474}, {%r414, %r415, %r416, %r417, %r418, %r419, %r420, %r421}, {%r447, %r448, %r449, %r450, %r451, %r452, %r453, %r454}, {%r467, %r468, %r469, %r470};
	wmma.mma.sync.aligned.row.col.m8n32k16.f16.f16 {%r54, %r55, %r56, %r57}, {%r423, %r424, %r425, %r426, %r427, %r428, %r429, %r430}, {%r455, %r456, %r457, %r458, %r459, %r460, %r461, %r462}, {%r471, %r472, %r473, %r474};
	// begin inline asm
	cp.async.wait_group 0;

	// end inline asm
	bar.sync 	0;
	@%p6 bra 	$L__BB6_10;
	add.s64 	%rd68, %rd10, 512;
	// begin inline asm
	cp.async.ca.shared.global [%r9], [%rd68], 16;

	// end inline asm
$L__BB6_10:
	setp.ge.s32 	%p7, %r19, %r155;
	add.s64 	%rd69, %rd2, 512;
	// begin inline asm
	cp.async.ca.shared.global [%r11], [%rd69], 16;

	// end inline asm
	add.s64 	%rd70, %rd3, 512;
	// begin inline asm
	cp.async.ca.shared.global [%r12], [%rd70], 16;

	// end inline asm
	add.s64 	%rd71, %rd4, 512;
	// begin inline asm
	cp.async.ca.shared.global [%r13], [%rd71], 16;

	// end inline asm
	add.s64 	%rd72, %rd5, 512;
	// begin inline asm
	cp.async.ca.shared.global [%r14], [%rd72], 16;

	// end inline asm
	add.s64 	%rd73, %rd6, 512;
	// begin inline asm
	cp.async.ca.shared.global [%r15], [%rd73], 16;

	// end inline asm
	add.s64 	%rd74, %rd7, 512;
	// begin inline asm
	cp.async.ca.shared.global [%r16], [%rd74], 16;

	// end inline asm
	add.s64 	%rd75, %rd8, 512;
	// begin inline asm
	cp.async.ca.shared.global [%r17], [%rd75], 16;

	// end inline asm
	add.s64 	%rd76, %rd9, 512;
	// begin inline asm
	cp.async.ca.shared.global [%r18], [%rd76], 16;

	// end inline asm
	// begin inline asm
	cp.async.commit_group;

	// end inline asm
	mov.u32 	%r492, smem;
	add.s32 	%r493, %r492, 128;
	mov.b32 	%r494, 136;
	wmma.load.a.sync.aligned.row.m8n32k16.shared.f16 	{%r495, %r496, %r497, %r498, %r499, %r500, %r501, %r502}, [%r493], %r494;
	add.s32 	%r503, %r492, 160;
	wmma.load.a.sync.aligned.row.m8n32k16.shared.f16 	{%r504, %r505, %r506, %r507, %r508, %r509, %r510, %r511}, [%r503], %r494;
	add.s32 	%r512, %r492, 192;
	wmma.load.a.sync.aligned.row.m8n32k16.shared.f16 	{%r513, %r514, %r515, %r516, %r517, %r518, %r519, %r520}, [%r512], %r494;
	add.s32 	%r521, %r492, 224;
	wmma.load.a.sync.aligned.row.m8n32k16.shared.f16 	{%r522, %r523, %r524, %r525, %r526, %r527, %r528, %r529}, [%r521], %r494;
	mov.b32 	%r530, 72;
	wmma.load.b.sync.aligned.col.m8n32k16.shared.f16 	{%r531, %r532, %r533, %r534, %r535, %r536, %r537, %r538}, [%r39], %r530;
	wmma.load.b.sync.aligned.col.m8n32k16.shared.f16 	{%r539, %r540, %r541, %r542, %r543, %r544, %r545, %r546}, [%r40], %r530;
	wmma.load.b.sync.aligned.col.m8n32k16.shared.f16 	{%r547, %r548, %r549, %r550, %r551, %r552, %r553, %r554}, [%r41], %r530;
	wmma.load.b.sync.aligned.col.m8n32k16.shared.f16 	{%r555, %r556, %r557, %r558, %r559, %r560, %r561, %r562}, [%r42], %r530;
	wmma.mma.sync.aligned.row.col.m8n32k16.f16.f16 {%r563, %r564, %r565, %r566}, {%r495, %r496, %r497, %r498, %r499, %r500, %r501, %r502}, {%r531, %r532, %r533, %r534, %r535, %r536, %r537, %r538}, {%r54, %r55, %r56, %r57};
	wmma.mma.sync.aligned.row.col.m8n32k16.f16.f16 {%r567, %r568, %r569, %r570}, {%r504, %r505, %r506, %r507, %r508, %r509, %r510, %r511}, {%r539, %r540, %r541, %r542, %r543, %r544, %r545, %r546}, {%r563, %r564, %r565, %r566};
	wmma.mma.sync.aligned.row.col.m8n32k16.f16.f16 {%r571, %r572, %r573, %r574}, {%r513, %r514, %r515, %r516, %r517, %r518, %r519, %r520}, {%r547, %r548, %r549, %r550, %r551, %r552, %r553, %r554}, {%r567, %r568, %r569, %r570};
	wmma.mma.sync.aligned.row.col.m8n32k16.f16.f16 {%r575, %r576, %r577, %r578}, {%r522, %r523, %r524, %r525, %r526, %r527, %r528, %r529}, {%r555, %r556, %r557, %r558, %r559, %r560, %r561, %r562}, {%r571, %r572, %r573, %r574};
	// begin inline asm
	cp.async.wait_group 0;

	// end inline asm
	bar.sync 	0;
	add.s64 	%rd77, %rd2, 640;
	// begin inline asm
	cp.async.ca.shared.global [%r27], [%rd77], 16;

	// end inline asm
	add.s64 	%rd78, %rd3, 640;
	// begin inline asm
	cp.async.ca.shared.global [%r28], [%rd78], 16;

	// end inline asm
	add.s64 	%rd79, %rd4, 640;
	// begin inline asm
	cp.async.ca.shared.global [%r29], [%rd79], 16;

	// end inline asm
	add.s64 	%rd80, %rd5, 640;
	// begin inline asm
	cp.async.ca.shared.global [%r30], [%rd80], 16;

	// end inline asm
	add.s64 	%rd81, %rd6, 640;
	// begin inline asm
	cp.async.ca.shared.global [%r31], [%rd81], 16;

	// end inline asm
	add.s64 	%rd82, %rd7, 640;
	// begin inline asm
	cp.async.ca.shared.global [%r32], [%rd82], 16;

	// end inline asm
	add.s64 	%rd83, %rd8, 640;
	// begin inline asm
	cp.async.ca.shared.global [%r33], [%rd83], 16;

	// end inline asm
	add.s64 	%rd84, %rd9, 640;
	// begin inline asm
	cp.async.ca.shared.global [%r34], [%rd84], 16;

	// end inline asm
	// begin inline asm
	cp.async.commit_group;

	// end inline asm
	wmma.load.a.sync.aligned.row.m8n32k16.shared.f16 	{%r579, %r580, %r581, %r582, %r583, %r584, %r585, %r586}, [%r492], %r494;
	add.s32 	%r587, %r492, 32;
	wmma.load.a.sync.aligned.row.m8n32k16.shared.f16 	{%r588, %r589, %r590, %r591, %r592, %r593, %r594, %r595}, [%r587], %r494;
	add.s32 	%r596, %r492, 64;
	wmma.load.a.sync.aligned.row.m8n32k16.shared.f16 	{%r597, %r598, %r599, %r600, %r601, %r602, %r603, %r604}, [%r596], %r494;
	add.s32 	%r605, %r492, 96;
	wmma.load.a.sync.aligned.row.m8n32k16.shared.f16 	{%r606, %r607, %r608, %r609, %r610, %r611, %r612, %r613}, [%r605], %r494;
	wmma.load.b.sync.aligned.col.m8n32k16.shared.f16 	{%r614, %r615, %r616, %r617, %r618, %r619, %r620, %r621}, [%r35], %r530;
	wmma.load.b.sync.aligned.col.m8n32k16.shared.f16 	{%r622, %r623, %r624, %r625, %r626, %r627, %r628, %r629}, [%r36], %r530;
	wmma.load.b.sync.aligned.col.m8n32k16.shared.f16 	{%r630, %r631, %r632, %r633, %r634, %r635, %r636, %r637}, [%r37], %r530;
	wmma.load.b.sync.aligned.col.m8n32k16.shared.f16 	{%r638, %r639, %r640, %r641, %r642, %r643, %r644, %r645}, [%r38], %r530;
	wmma.mma.sync.aligned.row.col.m8n32k16.f16.f16 {%r646, %r647, %r648, %r649}, {%r579, %r580, %r581, %r582, %r583, %r584, %r585, %r586}, {%r614, %r615, %r616, %r617, %r618, %r619, %r620, %r621}, {%r575, %r576, %r577, %r578};
	wmma.mma.sync.aligned.row.col.m8n32k16.f16.f16 {%r650, %r651, %r652, %r653}, {%r588, %r589, %r590, %r591, %r592, %r593, %r594, %r595}, {%r622, %r623, %r624, %r625, %r626, %r627, %r628, %r629}, {%r646, %r647, %r648, %r649};
	wmma.mma.sync.aligned.row.col.m8n32k16.f16.f16 {%r654, %r655, %r656, %r657}, {%r597, %r598, %r599, %r600, %r601, %r602, %r603, %r604}, {%r630, %r631, %r632, %r633, %r634, %r635, %r636, %r637}, {%r650, %r651, %r652, %r653};
	wmma.mma.sync.aligned.row.col.m8n32k16.f16.f16 {%r58, %r59, %r60, %r61}, {%r606, %r607, %r608, %r609, %r610, %r611, %r612, %r613}, {%r638, %r639, %r640, %r641, %r642, %r643, %r644, %r645}, {%r654, %r655, %r656, %r657};
	// begin inline asm
	cp.async.wait_group 0;

	// end inline asm
	bar.sync 	0;
	@%p7 bra 	$L__BB6_12;
	add.s64 	%rd85, %rd10, 768;
	// begin inline asm
	cp.async.ca.shared.global [%r9], [%rd85], 16;

	// end inline asm
$L__BB6_12:
	setp.ge.s32 	%p8, %r19, %r155;
	add.s64 	%rd86, %rd2, 768;
	// begin inline asm
	cp.async.ca.shared.global [%r11], [%rd86], 16;

	// end inline asm
	add.s64 	%rd87, %rd3, 768;
	// begin inline asm
	cp.async.ca.shared.global [%r12], [%rd87], 16;

	// end inline asm
	add.s64 	%rd88, %rd4, 768;
	// begin inline asm
	cp.async.ca.shared.global [%r13], [%rd88], 16;

	// end inline asm
	add.s64 	%rd89, %rd5, 768;
	// begin inline asm
	cp.async.ca.shared.global [%r14], [%rd89], 16;

	// end inline asm
	add.s64 	%rd90, %rd6, 768;
	// begin inline asm
	cp.async.ca.shared.global [%r15], [%rd90], 16;

	// end inline asm
	add.s64 	%rd91, %rd7, 768;
	// begin inline asm
	cp.async.ca.shared.global [%r16], [%rd91], 16;

	// end inline asm
	add.s64 	%rd92, %rd8, 768;
	// begin inline asm
	cp.async.ca.shared.global [%r17], [%rd92], 16;

	// end inline asm
	add.s64 	%rd93, %rd9, 768;
	// begin inline asm
	cp.async.ca.shared.global [%r18], [%rd93], 16;

	// end inline asm
	// begin inline asm
	cp.async.commit_group;

	// end inline asm
	mov.u32 	%r675, smem;
	add.s32 	%r676, %r675, 128;
	mov.b32 	%r677, 136;
	wmma.load.a.sync.aligned.row.m8n32k16.shared.f16 	{%r678, %r679, %r680, %r681, %r682, %r683, %r684, %r685}, [%r676], %r677;
	add.s32 	%r686, %r675, 160;
	wmma.load.a.sync.aligned.row.m8n32k16.shared.f16 	{%r687, %r688, %r689, %r690, %r691, %r692, %r693, %r694}, [%r686], %r677;
	add.s32 	%r695, %r675, 192;
	wmma.load.a.sync.aligned.row.m8n32k16.shared.f16 	{%r696, %r697, %r698, %r699, %r700, %r701, %r702, %r703}, [%r695], %r677;
	add.s32 	%r704, %r675, 224;
	wmma.load.a.sync.aligned.row.m8n32k16.shared.f16 	{%r705, %r706, %r707, %r708, %r709, %r710, %r711, %r712}, [%r704], %r677;
	mov.b32 	%r713, 72;
	wmma.load.b.sync.aligned.col.m8n32k16.shared.f16 	{%r714, %r715, %r716, %r717, %r718, %r719, %r720, %r721}, [%r39], %r713;
	wmma.load.b.sync.aligned.col.m8n32k16.shared.f16 	{%r722, %r723, %r724, %r725, %r726, %r727, %r728, %r729}, [%r40], %r713;
	wmma.load.b.sync.aligned.col.m8n32k16.shared.f16 	{%r730, %r731, %r732, %r733, %r734, %r735, %r736, %r737}, [%r41], %r713;
	wmma.load.b.sync.aligned.col.m8n32k16.shared.f16 	{%r738, %r739, %r740, %r741, %r742, %r743, %r744, %r745}, [%r42], %r713;
	wmma.mma.sync.aligned.row.col.m8n32k16.f16.f16 {%r746, %r747, %r748, %r749}, {%r678, %r679, %r680, %r681, %r682, %r683, %r684, %r685}, {%r714, %r715, %r716, %r717, %r718, %r719, %r720, %r721}, {%r58, %r59, %r60, %r61};
	wmma.mma.sync.aligned.row.col.m8n32k16.f16.f16 {%r750, %r751, %r752, %r753}, {%r687, %r688, %r689, %r690, %r691, %r692, %r693, %r694}, {%r722, %r723, %r724, %r725, %r726, %r727, %r728, %r729}, {%r746, %r747, %r748, %r749};
	wmma.mma.sync.aligned.row.col.m8n32k16.f16.f16 {%r754, %r755, %r756, %r757}, {%r696, %r697, %r698, %r699, %r700, %r701, %r702, %r703}, {%r730, %r731, %r732, %r733, %r734, %r735, %r736, %r737}, {%r750, %r751, %r752, %r753};
	wmma.mma.sync.aligned.row.col.m8n32k16.f16.f16 {%r758, %r759, %r760, %r761}, {%r705, %r706, %r707, %r708, %r709, %r710, %r711, %r712}, {%r738, %r739, %r740, %r741, %r742, %r743, %r744, %r745}, {%r754, %r755, %r756, %r757};
	// begin inline asm
	cp.async.wait_group 0;

	// end inline asm
	bar.sync 	0;
	add.s64 	%rd94, %rd2, 896;
	// begin inline asm
	cp.async.ca.shared.global [%r27], [%rd94], 16;

	// end inline asm
	add.s64 	%rd95, %rd3, 896;
	// begin inline asm
	cp.async.ca.shared.global [%r28], [%rd95], 16;

	// end inline asm
	add.s64 	%rd96, %rd4, 896;
	// begin inline asm
	cp.async.ca.shared.global [%r29], [%rd96], 16;

	// end inline asm
	add.s64 	%rd97, %rd5, 896;
	// begin inline asm
	cp.async.ca.shared.global [%r30], [%rd97], 16;

	// end inline asm
	add.s64 	%rd98, %rd6, 896;
	// begin inline asm
	cp.async.ca.shared.global [%r31], [%rd98], 16;

	// end inline asm
	add.s64 	%rd99, %rd7, 896;
	// begin inline asm
	cp.async.ca.shared.global [%r32], [%rd99], 16;

	// end inline asm
	add.s64 	%rd100, %rd8, 896;
	// begin inline asm
	cp.async.ca.shared.global [%r33], [%rd100], 16;

	// end inline asm
	add.s64 	%rd101, %rd9, 896;
	// begin inline asm
	cp.async.ca.shared.global [%r34], [%rd101], 16;

	// end inline asm
	// begin inline asm
	cp.async.commit_group;

	// end inline asm
	wmma.load.a.sync.aligned.row.m8n32k16.shared.f16 	{%r762, %r763, %r764, %r765, %r766, %r767, %r768, %r769}, [%r675], %r677;
	add.s32 	%r770, %r675, 32;
	wmma.load.a.sync.aligned.row.m8n32k16.shared.f16 	{%r771, %r772, %r773, %r774, %r775, %r776, %r777, %r778}, [%r770], %r677;
	add.s32 	%r779, %r675, 64;
	wmma.load.a.sync.aligned.row.m8n32k16.shared.f16 	{%r780, %r781, %r782, %r783, %r784, %r785, %r786, %r787}, [%r779], %r677;
	add.s32 	%r788, %r675, 96;
	wmma.load.a.sync.aligned.row.m8n32k16.shared.f16 	{%r789, %r790, %r791, %r792, %r793, %r794, %r795, %r796}, [%r788], %r677;
	wmma.load.b.sync.aligned.col.m8n32k16.shared.f16 	{%r797, %r798, %r799, %r800, %r801, %r802, %r803, %r804}, [%r35], %r713;
	wmma.load.b.sync.aligned.col.m8n32k16.shared.f16 	{%r805, %r806, %r807, %r808, %r809, %r810, %r811, %r812}, [%r36], %r713;
	wmma.load.b.sync.aligned.col.m8n32k16.shared.f16 	{%r813, %r814, %r815, %r816, %r817, %r818, %r819, %r820}, [%r37], %r713;
	wmma.load.b.sync.aligned.col.m8n32k16.shared.f16 	{%r821, %r822, %r823, %r824, %r825, %r826, %r827, %r828}, [%r38], %r713;
	wmma.mma.sync.aligned.row.col.m8n32k16.f16.f16 {%r829, %r830, %r831, %r832}, {%r762, %r763, %r764, %r765, %r766, %r767, %r768, %r769}, {%r797, %r798, %r799, %r800, %r801, %r802, %r803, %r804}, {%r758, %r759, %r760, %r761};
	wmma.mma.sync.aligned.row.col.m8n32k16.f16.f16 {%r833, %r834, %r835, %r836}, {%r771, %r772, %r773, %r774, %r775, %r776, %r777, %r778}, {%r805, %r806, %r807, %r808, %r809, %r810, %r811, %r812}, {%r829, %r830, %r831, %r832};
	wmma.mma.sync.aligned.row.col.m8n32k16.f16.f16 {%r837, %r838, %r839, %r840}, {%r780, %r781, %r782, %r783, %r784, %r785, %r786, %r787}, {%r813, %r814, %r815, %r816, %r817, %r818, %r819, %r820}, {%r833, %r834, %r835, %r836};
	wmma.mma.sync.aligned.row.col.m8n32k16.f16.f16 {%r62, %r63, %r64, %r65}, {%r789, %r790, %r791, %r792, %r793, %r794, %r795, %r796}, {%r821, %r822, %r823, %r824, %r825, %r826, %r827, %r828}, {%r837, %r838, %r839, %r840};
	// begin inline asm
	cp.async.wait_group 0;

	// end inline asm
	bar.sync 	0;
	@%p8 bra 	$L__BB6_14;
	add.s64 	%rd102, %rd10, 1024;
	// begin inline asm
	cp.async.ca.shared.global [%r9], [%rd102], 16;

	// end inline asm
$L__BB6_14:
	setp.ge.s32 	%p9, %r19, %r155;
	add.s64 	%rd103, %rd2, 1024;
	// begin inline asm
	cp.async.ca.shared.global [%r11], [%rd103], 16;

	// end inline asm
	add.s64 	%rd104, %rd3, 1024;
	// begin inline asm
	cp.async.ca.shared.global [%r12], [%rd104], 16;

	// end inline asm
	add.s64 	%rd105, %rd4, 1024;
	// begin inline asm
	cp.async.ca.shared.global [%r13], [%rd105], 16;

	// end inline asm
	add.s64 	%rd106, %rd5, 1024;
	// begin inline asm
	cp.async.ca.shared.global [%r14], [%rd106], 16;

	// end inline asm
	add.s64 	%rd107, %rd6, 1024;
	// begin inline asm
	cp.async.ca.shared.global [%r15], [%rd107], 16;

	// end inline asm
	add.s64 	%rd108, %rd7, 1024;
	// begin inline asm
	cp.async.ca.shared.global [%r16], [%rd108], 16;

	// end inline asm
	add.s64 	%rd109, %rd8, 1024;
	// begin inline asm
	cp.async.ca.shared.global [%r17], [%rd109], 16;

	// end inline asm
	add.s64 	%rd110, %rd9, 1024;
	// begin inline asm
	cp.async.ca.shared.global [%r18], [%rd110], 16;

	// end inline asm
	// begin inline asm
	cp.async.commit_group;

	// end inline asm
	mov.u32 	%r858, smem;
	add.s32 	%r859, %r858, 128;
	mov.b32 	%r860, 136;
	wmma.load.a.sync.aligned.row.m8n32k16.shared.f16 	{%r861, %r862, %r863, %r864, %r865, %r866, %r867, %r868}, [%r859], %r860;
	add.s32 	%r869, %r858, 160;
	wmma.load.a.sync.aligned.row.m8n32k16.shared.f16 	{%r870, %r871, %r872, %r873, %r874, %r875, %r876, %r877}, [%r869], %r860;
	add.s32 	%r878, %r858, 192;
	wmma.load.a.sync.aligned.row.m8n32k16.shared.f16 	{%r879, %r880, %r881, %r882, %r883, %r884, %r885, %r886}, [%r878], %r860;
	add.s32 	%r887, %r858, 224;
	wmma.load.a.sync.aligned.row.m8n32k16.shared.f16 	{%r888, %r889, %r890, %r891, %r892, %r893, %r894, %r895}, [%r887], %r860;
	mov.b32 	%r896, 72;
	wmma.load.b.sync.aligned.col.m8n32k16.shared.f16 	{%r897, %r898, %r899, %r900, %r901, %r902, %r903, %r904}, [%r39], %r896;
	wmma.load.b.sync.aligned.col.m8n32k16.shared.f16 	{%r905, %r906, %r907, %r908, %r909, %r910, %r911, %r912}, [%r40], %r896;
	wmma.load.b.sync.aligned.col.m8n32k16.shared.f16 	{%r913, %r914, %r915, %r916, %r917, %r918, %r919, %r920}, [%r41], %r896;
	wmma.load.b.sync.aligned.col.m8n32k16.shared.f16 	{%r921, %r922, %r923, %r924, %r925, %r926, %r927, %r928}, [%r42], %r896;
	wmma.mma.sync.aligned.row.col.m8n32k16.f16.f16 {%r929, %r930, %r931, %r932}, {%r861, %r862, %r863, %r864, %r865, %r866, %r867, %r868}, {%r897, %r898, %r899, %r900, %r901, %r902, %r903, %r904}, {%r62, %r63, %r64, %r65};
	wmma.mma.sync.aligned.row.col.m8n32k16.f16.f16 {%r933, %r934, %r935, %r936}, {%r870, %r871, %r872, %r873, %r874, %r875, %r876, %r877}, {%r905, %r906, %r907, %r908, %r909, %r910, %r911, %r912}, {%r929, %r930, %r931, %r932};
	wmma.mma.sync.aligned.row.col.m8n32k16.f16.f16 {%r937, %r938, %r939, %r940}, {%r879, %r880, %r881, %r882, %r883, %r884, %r885, %r886}, {%r913, %r914, %r915, %r916, %r917, %r918, %r919, %r920}, {%r933, %r934, %r935, %r936};
	wmma.mma.sync.aligned.row.col.m8n32k16.f16.f16 {%r941, %r942, %r943, %r944}, {%r888, %r889, %r890, %r891, %r892, %r893, %r894, %r895}, {%r921, %r922, %r923, %r924, %r925, %r926, %r927, %r928}, {%r937, %r938, %r939, %r940};
	// begin inline asm
	cp.async.wait_group 0;

	// end inline asm
	bar.sync 	0;
	add.s64 	%rd111, %rd2, 1152;
	// begin inline asm
	cp.async.ca.shared.global [%r27], [%rd111], 16;

	// end inline asm
	add.s64 	%rd112, %rd3, 1152;
	// begin inline asm
	cp.async.ca.shared.global [%r28], [%rd112], 16;

	// end inline asm
	add.s64 	%rd113, %rd4, 1152;
	// begin inline asm
	cp.async.ca.shared.global [%r29], [%rd113], 16;

	// end inline asm
	add.s64 	%rd114, %rd5, 1152;
	// begin inline asm
	cp.async.ca.shared.global [%r30], [%rd114], 16;

	// end inline asm
	add.s64 	%rd115, %rd6, 1152;
	// begin inline asm
	cp.async.ca.shared.global [%r31], [%rd115], 16;

	// end inline asm
	add.s64 	%rd116, %rd7, 1152;
	// begin inline asm
	cp.async.ca.shared.global [%r32], [%rd116], 16;

	// end inline asm
	add.s64 	%rd117, %rd8, 1152;
	// begin inline asm
	cp.async.ca.shared.global [%r33], [%rd117], 16;

	// end inline asm
	add.s64 	%rd118, %rd9, 1152;
	// begin inline asm
	cp.async.ca.shared.global [%r34], [%rd118], 16;

	// end inline asm
	// begin inline asm
	cp.async.commit_group;

	// end inline asm
	wmma.load.a.sync.aligned.row.m8n32k16.shared.f16 	{%r945, %r946, %r947, %r948, %r949, %r950, %r951, %r952}, [%r858], %r860;
	add.s32 	%r953, %r858, 32;
	wmma.load.a.sync.aligned.row.m8n32k16.shared.f16 	{%r954, %r955, %r956, %r957, %r958, %r959, %r960, %r961}, [%r953], %r860;
	add.s32 	%r962, %r858, 64;
	wmma.load.a.sync.aligned.row.m8n32k16.shared.f16 	{%r963, %r964, %r965, %r966, %r967, %r968, %r969, %r970}, [%r962], %r860;
	add.s32 	%r971, %r858, 96;
	wmma.load.a.sync.aligned.row.m8n32k16.shared.f16 	{%r972, %r973, %r974, %r975, %r976, %r977, %r978, %r979}, [%r971], %r860;
	wmma.load.b.sync.aligned.col.m8n32k16.shared.f16 	{%r980, %r981, %r982, %r983, %r984, %r985, %r986, %r987}, [%r35], %r896;
	wmma.load.b.sync.aligned.col.m8n32k16.shared.f16 	{%r988, %r989, %r990, %r991, %r992, %r993, %r994, %r995}, [%r36], %r896;
	wmma.load.b.sync.aligned.col.m8n32k16.shared.f16 	{%r996, %r997, %r998, %r999, %r1000, %r1001, %r1002, %r1003}, [%r37], %r896;
	wmma.load.b.sync.aligned.col.m8n32k16.shared.f16 	{%r1004, %r1005, %r1006, %r1007, %r1008, %r1009, %r1010, %r1011}, [%r38], %r896;
	wmma.mma.sync.aligned.row.col.m8n32k16.f16.f16 {%r1012, %r1013, %r1014, %r1015}, {%r945, %r946, %r947, %r948, %r949, %r950, %r951, %r952}, {%r980, %r981, %r982, %r983, %r984, %r985, %r986, %r987}, {%r941, %r942, %r943, %r944};
	wmma.mma.sync.aligned.row.col.m8n32k16.f16.f16 {%r1016, %r1017, %r1018, %r1019}, {%r954, %r955, %r956, %r957, %r958, %r959, %r960, %r961}, {%r988, %r989, %r990, %r991, %r992, %r993, %r994, %r995}, {%r1012, %r1013, %r1014, %r1015};
	wmma.mma.sync.aligned.row.col.m8n32k16.f16.f16 {%r1020, %r1021, %r1022, %r1023}, {%r963, %r964, %r965, %r966, %r967, %r968, %r969, %r970}, {%r996, %r997, %r998, %r999, %r1000, %r1001, %r1002, %r1003}, {%r1016, %r1017, %r1018, %r1019};
	wmma.mma.sync.aligned.row.col.m8n32k16.f16.f16 {%r66, %r67, %r68, %r69}, {%r972, %r973, %r974, %r975, %r976, %r977, %r978, %r979}, {%r1004, %r1005, %r1006, %r1007, %r1008, %r1009, %r1010, %r1011}, {%r1020, %r1021, %r1022, %r1023};
	// begin inline asm
	cp.async.wait_group 0;

	// end inline asm
	bar.sync 	0;
	@%p9 bra 	$L__BB6_16;
	add.s64 	%rd119, %rd10, 1280;
	// begin inline asm
	cp.async.ca.shared.global [%r9], [%rd119], 16;

	// end inline asm
$L__BB6_16:
	setp.ge.s32 	%p10, %r19, %r155;
	add.s64 	%rd120, %rd2, 1280;
	// begin inline asm
	cp.async.ca.shared.global [%r11], [%rd120], 16;

	// end inline asm
	add.s64 	%rd121, %rd3, 1280;
	// begin inline asm
	cp.async.ca.shared.global [%r12], [%rd121], 16;

	// end inline asm
	add.s64 	%rd122, %rd4, 1280;
	// begin inline asm
	cp.async.ca.shared.global [%r13], [%rd122], 16;

	// end inline asm
	add.s64 	%rd123, %rd5, 1280;
	// begin inline asm
	cp.async.ca.shared.global [%r14], [%rd123], 16;

	// end inline asm
	add.s64 	%rd124, %rd6, 1280;
	// begin inline asm
	cp.async.ca.shared.global [%r15], [%rd124], 16;

	// end inline asm
	add.s64 	%rd125, %rd7, 1280;
	// begin inline asm
	cp.async.ca.shared.global [%r16], [%rd125], 16;

	// end inline asm
	add.s64 	%rd126, %rd8, 1280;
	// begin inline asm
	cp.async.ca.shared.global [%r17], [%rd126], 16;

	// end inline asm
	add.s64 	%rd127, %rd9, 1280;
	// begin inline asm
	cp.async.ca.shared.global [%r18], [%rd127], 16;

	// end inline asm
	// begin inline asm
	cp.async.commit_group;

	// end inline asm
	mov.u32 	%r1041, smem;
	add.s32 	%r1042, %r1041, 128;
	mov.b32 	%r1043, 136;
	wmma.load.a.sync.aligned.row.m8n32k16.shared.f16 	{%r1044, %r1045, %r1046, %r1047, %r1048, %r1049, %r1050, %r1051}, [%r1042], %r1043;
	add.s32 	%r1052, %r1041, 160;
	wmma.load.a.sync.aligned.row.m8n32k16.shared.f16 	{%r1053, %r1054, %r1055, %r1056, %r1057, %r1058, %r1059, %r1060}, [%r1052], %r1043;
	add.s32 	%r1061, %r1041, 192;
	wmma.load.a.sync.aligned.row.m8n32k16.shared.f16 	{%r1062, %r1063, %r1064, %r1065, %r1066, %r1067, %r1068, %r1069}, [%r1061], %r1043;
	add.s32 	%r1070, %r1041, 224;
	wmma.load.a.sync.aligned.row.m8n32k16.shared.f16 	{%r1071, %r1072, %r1073, %r1074, %r1075, %r1076, %r1077, %r1078}, [%r1070], %r1043;
	mov.b32 	%r1079, 72;
	wmma.load.b.sync.aligned.col.m8n32k16.shared.f16 	{%r1080, %r1081, %r1082, %r1083, %r1084, %r1085, %r1086, %r1087}, [%r39], %r1079;
	wmma.load.b.sync.aligned.col.m8n32k16.shared.f16 	{%r1088, %r1089, %r1090, %r1091, %r1092, %r1093, %r1094, %r1095}, [%r40], %r1079;
	wmma.load.b.sync.aligned.col.m8n32k16.shared.f16 	{%r1096, %r1097, %r1098, %r1099, %r1100, %r1101, %r1102, %r1103}, [%r41], %r1079;
	wmma.load.b.sync.aligned.col.m8n32k16.shared.f16 	{%r1104, %r1105, %r1106, %r1107, %r1108, %r1109, %r1110, %r1111}, [%r42], %r1079;
	wmma.mma.sync.aligned.row.col.m8n32k16.f16.f16 {%r1112, %r1113, %r1114, %r1115}, {%r1044, %r1045, %r1046, %r1047, %r1048, %r1049, %r1050, %r1051}, {%r1080, %r1081, %r1082, %r1083, %r1084, %r1085, %r1086, %r1087}, {%r66, %r67, %r68, %r69};
	wmma.mma.sync.aligned.row.col.m8n32k16.f16.f16 {%r1116, %r1117, %r1118, %r1119}, {%r1053, %r1054, %r1055, %r1056, %r1057, %r1058, %r1059, %r1060}, {%r1088, %r1089, %r1090, %r1091, %r1092, %r1093, %r1094, %r1095}, {%r1112, %r1113, %r1114, %r1115};
	wmma.mma.sync.aligned.row.col.m8n32k16.f16.f16 {%r1120, %r1121, %r1122, %r1123}, {%r1062, %r1063, %r1064, %r1065, %r1066, %r1067, %r1068, %r1069}, {%r1096, %r1097, %r1098, %r1099, %r1100, %r1101, %r1102, %r1103}, {%r1116, %r1117, %r1118, %r1119};
	wmma.mma.sync.aligned.row.col.m8n32k16.f16.f16 {%r1124, %r1125, %r1126, %r1127}, {%r1071, %r1072, %r1073, %r1074, %r1075, %r1076, %r1077, %r1078}, {%r1104, %r1105, %r1106, %r1107, %r1108, %r1109, %r1110, %r1111}, {%r1120, %r1121, %r1122, %r1123};
	// begin inline asm
	cp.async.wait_group 0;

	// end inline asm
	bar.sync 	0;
	add.s64 	%rd128, %rd2, 1408;
	// begin inline asm
	cp.async.ca.shared.global [%r27], [%rd128], 16;

	// end inline asm
	add.s64 	%rd129, %rd3, 1408;
	// begin inline asm
	cp.async.ca.shared.global [%r28], [%rd129], 16;

	// end inline asm
	add.s64 	%rd130, %rd4, 1408;
	// begin inline asm
	cp.async.ca.shared.global [%r29], [%rd130], 16;

	// end inline asm
	add.s64 	%rd131, %rd5, 1408;
	// begin inline asm
	cp.async.ca.shared.global [%r30], [%rd131], 16;

	// end inline asm
	add.s64 	%rd132, %rd6, 1408;
	// begin inline asm
	cp.async.ca.shared.global [%r31], [%rd132], 16;

	// end inline asm
	add.s64 	%rd133, %rd7, 1408;
	// begin inline asm
	cp.async.ca.shared.global [%r32], [%rd133], 16;

	// end inline asm
	add.s64 	%rd134, %rd8, 1408;
	// begin inline asm
	cp.async.ca.shared.global [%r33], [%rd134], 16;

	// end inline asm
	add.s64 	%rd135, %rd9, 1408;
	// begin inline asm
	cp.async.ca.shared.global [%r34], [%rd135], 16;

	// end inline asm
	// begin inline asm
	cp.async.commit_group;

	// end inline asm
	wmma.load.a.sync.aligned.row.m8n32k16.shared.f16 	{%r1128, %r1129, %r1130, %r1131, %r1132, %r1133, %r1134, %r1135}, [%r1041], %r1043;
	add.s32 	%r1136, %r1041, 32;
	wmma.load.a.sync.aligned.row.m8n32k16.shared.f16 	{%r1137, %r1138, %r1139, %r1140, %r1141, %r1142, %r1143, %r1144}, [%r1136], %r1043;
	add.s32 	%r1145, %r1041, 64;
	wmma.load.a.sync.aligned.row.m8n32k16.shared.f16 	{%r1146, %r1147, %r1148, %r1149, %r1150, %r1151, %r1152, %r1153}, [%r1145], %r1043;
	add.s32 	%r1154, %r1041, 96;
	wmma.load.a.sync.aligned.row.m8n32k16.shared.f16 	{%r1155, %r1156, %r1157, %r1158, %r1159, %r1160, %r1161, %r1162}, [%r1154], %r1043;
	wmma.load.b.sync.aligned.col.m8n32k16.shared.f16 	{%r1163, %r1164, %r1165, %r1166, %r1167, %r1168, %r1169, %r1170}, [%r35], %r1079;
	wmma.load.b.sync.aligned.col.m8n32k16.shared.f16 	{%r1171, %r1172, %r1173, %r1174, %r1175, %r1176, %r1177, %r1178}, [%r36], %r1079;
	wmma.load.b.sync.aligned.col.m8n32k16.shared.f16 	{%r1179, %r1180, %r1181, %r1182, %r1183, %r1184, %r1185, %r1186}, [%r37], %r1079;
	wmma.load.b.sync.aligned.col.m8n32k16.shared.f16 	{%r1187, %r1188, %r1189, %r1190, %r1191, %r1192, %r1193, %r1194}, [%r38], %r1079;
	wmma.mma.sync.aligned.row.col.m8n32k16.f16.f16 {%r1195, %r1196, %r1197, %r1198}, {%r1128, %r1129, %r1130, %r1131, %r1132, %r1133, %r1134, %r1135}, {%r1163, %r1164, %r1165, %r1166, %r1167, %r1168, %r1169, %r1170}, {%r1124, %r1125, %r1126, %r1127};
	wmma.mma.sync.aligned.row.col.m8n32k16.f16.f16 {%r1199, %r1200, %r1201, %r1202}, {%r1137, %r1138, %r1139, %r1140, %r1141, %r1142, %r1143, %r1144}, {%r1171, %r1172, %r1173, %r1174, %r1175, %r1176, %r1177, %r1178}, {%r1195, %r1196, %r1197, %r1198};
	wmma.mma.sync.aligned.row.col.m8n32k16.f16.f16 {%r1203, %r1204, %r1205, %r1206}, {%r1146, %r1147, %r1148, %r1149, %r1150, %r1151, %r1152, %r1153}, {%r1179, %r1180, %r1181, %r1182, %r1183, %r1184, %r1185, %r1186}, {%r1199, %r1200, %r1201, %r1202};
	wmma.mma.sync.aligned.row.col.m8n32k16.f16.f16 {%r70, %r71, %r72, %r73}, {%r1155, %r1156, %r1157, %r1158, %r1159, %r1160, %r1161, %r1162}, {%r1187, %r1188, %r1189, %r1190, %r1191, %r1192, %r1193, %r1194}, {%r1203, %r1204, %r1205, %r1206};
	// begin inline asm
	cp.async.wait_group 0;

	// end inline asm
	bar.sync 	0;
	@%p10 bra 	$L__BB6_18;
	add.s64 	%rd136, %rd10, 1536;
	// begin inline asm
	cp.async.ca.shared.global [%r9], [%rd136], 16;

	// end inline asm
$L__BB6_18:
	setp.ge.s32 	%p11, %r19, %r155;
	add.s64 	%rd137, %rd2, 1536;
	// begin inline asm
	cp.async.ca.shared.global [%r11], [%rd137], 16;

	// end inline asm
	add.s64 	%rd138, %rd3, 1536;
	// begin inline asm
	cp.async.ca.shared.global [%r12], [%rd138], 16;

	// end inline asm
	add.s64 	%rd139, %rd4, 1536;
	// begin inline asm
	cp.async.ca.shared.global [%r13], [%rd139], 16;

	// end inline asm
	add.s64 	%rd140, %rd5, 1536;
	// begin inline asm
	cp.async.ca.shared.global [%r14], [%rd140], 16;

	// end inline asm
	add.s64 	%rd141, %rd6, 1536;
	// begin inline asm
	cp.async.ca.shared.global [%r15], [%rd141], 16;

	// end inline asm
	add.s64 	%rd142, %rd7, 1536;
	// begin inline asm
	cp.async.ca.shared.global [%r16], [%rd142], 16;

	// end inline asm
	add.s64 	%rd143, %rd8, 1536;
	// begin inline asm
	cp.async.ca.shared.global [%r17], [%rd143], 16;

	// end inline asm
	add.s64 	%rd144, %rd9, 1536;
	// begin inline asm
	cp.async.ca.shared.global [%r18], [%rd144], 16;

	// end inline asm
	// begin inline asm
	cp.async.commit_group;

	// end inline asm
	mov.u32 	%r1224, smem;
	add.s32 	%r1225, %r1224, 128;
	mov.b32 	%r1226, 136;
	wmma.load.a.sync.aligned.row.m8n32k16.shared.f16 	{%r1227, %r1228, %r1229, %r1230, %r1231, %r1232, %r1233, %r1234}, [%r1225], %r1226;
	add.s32 	%r1235, %r1224, 160;
	wmma.load.a.sync.aligned.row.m8n32k16.shared.f16 	{%r1236, %r1237, %r1238, %r1239, %r1240, %r1241, %r1242, %r1243}, [%r1235], %r1226;
	add.s32 	%r1244, %r1224, 192;
	wmma.load.a.sync.aligned.row.m8n32k16.shared.f16 	{%r1245, %r1246, %r1247, %r1248, %r1249, %r1250, %r1251, %r1252}, [%r1244], %r1226;
	add.s32 	%r1253, %r1224, 224;
	wmma.load.a.sync.aligned.row.m8n32k16.shared.f16 	{%r1254, %r1255, %r1256, %r1257, %r1258, %r1259, %r1260, %r1261}, [%r1253], %r1226;
	mov.b32 	%r1262, 72;
	wmma.load.b.sync.aligned.col.m8n32k16.shared.f16 	{%r1263, %r1264, %r1265, %r1266, %r1267, %r1268, %r1269, %r1270}, [%r39], %r1262;
	wmma.load.b.sync.aligned.col.m8n32k16.shared.f16 	{%r1271, %r1272, %r1273, %r1274, %r1275, %r1276, %r1277, %r1278}, [%r40], %r1262;
	wmma.load.b.sync.aligned.col.m8n32k16.shared.f16 	{%r1279, %r1280, %r1281, %r1282, %r1283, %r1284, %r1285, %r1286}, [%r41], %r1262;
	wmma.load.b.sync.aligned.col.m8n32k16.shared.f16 	{%r1287, %r1288, %r1289, %r1290, %r1291, %r1292, %r1293, %r1294}, [%r42], %r1262;
	wmma.mma.sync.aligned.row.col.m8n32k16.f16.f16 {%r1295, %r1296, %r1297, %r1298}, {%r1227, %r1228, %r1229, %r1230, %r1231, %r1232, %r1233, %r1234}, {%r1263, %r1264, %r1265, %r1266, %r1267, %r1268, %r1269, %r1270}, {%r70, %r71, %r72, %r73};
	wmma.mma.sync.aligned.row.col.m8n32k16.f16.f16 {%r1299, %r1300, %r1301, %r1302}, {%r1236, %r1237, %r1238, %r1239, %r1240, %r1241, %r1242, %r1243}, {%r1271, %r1272, %r1273, %r1274, %r1275, %r1276, %r1277, %r1278}, {%r1295, %r1296, %r1297, %r1298};
	wmma.mma.sync.aligned.row.col.m8n32k16.f16.f16 {%r1303, %r1304, %r1305, %r1306}, {%r1245, %r1246, %r1247, %r1248, %r1249, %r1250, %r1251, %r1252}, {%r1279, %r1280, %r1281, %r1282, %r1283, %r1284, %r1285, %r1286}, {%r1299, %r1300, %r1301, %r1302};
	wmma.mma.sync.aligned.row.col.m8n32k16.f16.f16 {%r1307, %r1308, %r1309, %r1310}, {%r1254, %r1255, %r1256, %r1257, %r1258, %r1259, %r1260, %r1261}, {%r1287, %r1288, %r1289, %r1290, %r1291, %r1292, %r1293, %r1294}, {%r1303, %r1304, %r1305, %r1306};
	// begin inline asm
	cp.async.wait_group 0;

	// end inline asm
	bar.sync 	0;
	add.s64 	%rd145, %rd2, 1664;
	// begin inline asm
	cp.async.ca.shared.global [%r27], [%rd145], 16;

	// end inline asm
	add.s64 	%rd146, %rd3, 1664;
	// begin inline asm
	cp.async.ca.shared.global [%r28], [%rd146], 16;

	// end inline asm
	add.s64 	%rd147, %rd4, 1664;
	// begin inline asm
	cp.async.ca.shared.global [%r29], [%rd147], 16;

	// end inline asm
	add.s64 	%rd148, %rd5, 1664;
	// begin inline asm
	cp.async.ca.shared.global [%r30], [%rd148], 16;

	// end inline asm
	add.s64 	%rd149, %rd6, 1664;
	// begin inline asm
	cp.async.ca.shared.global [%r31], [%rd149], 16;

	// end inline asm
	add.s64 	%rd150, %rd7, 1664;
	// begin inline asm
	cp.async.ca.shared.global [%r32], [%rd150], 16;

	// end inline asm
	add.s64 	%rd151, %rd8, 1664;
	// begin inline asm
	cp.async.ca.shared.global [%r33], [%rd151], 16;

	// end inline asm
	add.s64 	%rd152, %rd9, 1664;
	// begin inline asm
	cp.async.ca.shared.global [%r34], [%rd152], 16;

	// end inline asm
	// begin inline asm
	cp.async.commit_group;

	// end inline asm
	wmma.load.a.sync.aligned.row.m8n32k16.shared.f16 	{%r1311, %r1312, %r1313, %r1314, %r1315, %r1316, %r1317, %r1318}, [%r1224], %r1226;
	add.s32 	%r1319, %r1224, 32;
	wmma.load.a.sync.aligned.row.m8n32k16.shared.f16 	{%r1320, %r1321, %r1322, %r1323, %r1324, %r1325, %r1326, %r1327}, [%r1319], %r1226;
	add.s32 	%r1328, %r1224, 64;
	wmma.load.a.sync.aligned.row.m8n32k16.shared.f16 	{%r1329, %r1330, %r1331, %r1332, %r1333, %r1334, %r1335, %r1336}, [%r1328], %r1226;
	add.s32 	%r1337, %r1224, 96;
	wmma.load.a.sync.aligned.row.m8n32k16.shared.f16 	{%r1338, %r1339, %r1340, %r1341, %r1342, %r1343, %r1344, %r1345}, [%r1337], %r1226;
	wmma.load.b.sync.aligned.col.m8n32k16.shared.f16 	{%r1346, %r1347, %r1348, %r1349, %r1350, %r1351, %r1352, %r1353}, [%r35], %r1262;
	wmma.load.b.sync.aligned.col.m8n32k16.shared.f16 	{%r1354, %r1355, %r1356, %r1357, %r1358, %r1359, %r1360, %r1361}, [%r36], %r1262;
	wmma.load.b.sync.aligned.col.m8n32k16.shared.f16 	{%r1362, %r1363, %r1364, %r1365, %r1366, %r1367, %r1368, %r1369}, [%r37], %r1262;
	wmma.load.b.sync.aligned.col.m8n32k16.shared.f16 	{%r1370, %r1371, %r1372, %r1373, %r1374, %r1375, %r1376, %r1377}, [%r38], %r1262;
	wmma.mma.sync.aligned.row.col.m8n32k16.f16.f16 {%r1378, %r1379, %r1380, %r1381}, {%r1311, %r1312, %r1313, %r1314, %r1315, %r1316, %r1317, %r1318}, {%r1346, %r1347, %r1348, %r1349, %r1350, %r1351, %r1352, %r1353}, {%r1307, %r1308, %r1309, %r1310};
	wmma.mma.sync.aligned.row.col.m8n32k16.f16.f16 {%r1382, %r1383, %r1384, %r1385}, {%r1320, %r1321, %r1322, %r1323, %r1324, %r1325, %r1326, %r1327}, {%r1354, %r1355, %r1356, %r1357, %r1358, %r1359, %r1360, %r1361}, {%r1378, %r1379, %r1380, %r1381};
	wmma.mma.sync.aligned.row.col.m8n32k16.f16.f16 {%r1386, %r1387, %r1388, %r1389}, {%r1329, %r1330, %r1331, %r1332, %r1333, %r1334, %r1335, %r1336}, {%r1362, %r1363, %r1364, %r1365, %r1366, %r1367, %r1368, %r1369}, {%r1382, %r1383, %r1384, %r1385};
	wmma.mma.sync.aligned.row.col.m8n32k16.f16.f16 {%r74, %r75, %r76, %r77}, {%r1338, %r1339, %r1340, %r1341, %r1342, %r1343, %r1344, %r1345}, {%r1370, %r1371, %r1372, %r1373, %r1374, %r1375, %r1376, %r1377}, {%r1386, %r1387, %r1388, %r1389};
	// begin inline asm
	cp.async.wait_group 0;

	// end inline asm
	bar.sync 	0;
	@%p11 bra 	$L__BB6_20;
	add.s64 	%rd153, %rd10, 1792;
	// begin inline asm
	cp.async.ca.shared.global [%r9], [%rd153], 16;

	// end inline asm
$L__BB6_20:
	setp.ge.s32 	%p12, %r19, %r155;
	add.s64 	%rd154, %rd2, 1792;
	// begin inline asm
	cp.async.ca.shared.global [%r11], [%rd154], 16;

	// end inline asm
	add.s64 	%rd155, %rd3, 1792;
	// begin inline asm
	cp.async.ca.shared.global [%r12], [%rd155], 16;

	// end inline asm
	add.s64 	%rd156, %rd4, 1792;
	// begin inline asm
	cp.async.ca.shared.global [%r13], [%rd156], 16;

	// end inline asm
	add.s64 	%rd157, %rd5, 1792;
	// begin inline asm
	cp.async.ca.shared.global [%r14], [%rd157], 16;

	// end inline asm
	add.s64 	%rd158, %rd6, 1792;
	// begin inline asm
	cp.async.ca.shared.global [%r15], [%rd158], 16;

	// end inline asm
	add.s64 	%rd159, %rd7, 1792;
	// begin inline asm
	cp.async.ca.shared.global [%r16], [%rd159], 16;

	// end inline asm
	add.s64 	%rd160, %rd8, 1792;
	// begin inline asm
	cp.async.ca.shared.global [%r17], [%rd160], 16;

	// end inline asm
	add.s64 	%rd161, %rd9, 1792;
	// begin inline asm
	cp.async.ca.shared.global [%r18], [%rd161], 16;

	// end inline asm
	// begin inline asm
	cp.async.commit_group;

	// end inline asm
	mov.u32 	%r1407, smem;
	add.s32 	%r1408, %r1407, 128;
	mov.b32 	%r1409, 136;
	wmma.load.a.sync.aligned.row.m8n32k16.shared.f16 	{%r1410, %r1411, %r1412, %r1413, %r1414, %r1415, %r1416, %r1417}, [%r1408], %r1409;
	add.s32 	%r1418, %r1407, 160;
	wmma.load.a.sync.aligned.row.m8n32k16.shared.f16 	{%r1419, %r1420, %r1421, %r1422, %r1423, %r1424, %r1425, %r1426}, [%r1418], %r1409;
	add.s32 	%r1427, %r1407, 192;
	wmma.load.a.sync.aligned.row.m8n32k16.shared.f16 	{%r1428, %r1429, %r1430, %r1431, %r1432, %r1433, %r1434, %r1435}, [%r1427], %r1409;
	add.s32 	%r1436, %r1407, 224;
	wmma.load.a.sync.aligned.row.m8n32k16.shared.f16 	{%r1437, %r1438, %r1439, %r1440, %r1441, %r1442, %r1443, %r1444}, [%r1436], %r1409;
	mov.b32 	%r1445, 72;
	wmma.load.b.sync.aligned.col.m8n32k16.shared.f16 	{%r1446, %r1447, %r1448, %r1449, %r1450, %r1451, %r1452, %r1453}, [%r39], %r1445;
	wmma.load.b.sync.aligned.col.m8n32k16.shared.f16 	{%r1454, %r1455, %r1456, %r1457, %r1458, %r1459, %r1460, %r1461}, [%r40], %r1445;
	wmma.load.b.sync.aligned.col.m8n32k16.shared.f16 	{%r1462, %r1463, %r1464, %r1465, %r1466, %r1467, %r1468, %r1469}, [%r41], %r1445;
	wmma.load.b.sync.aligned.col.m8n32k16.shared.f16 	{%r1470, %r1471, %r1472, %r1473, %r1474, %r1475, %r1476, %r1477}, [%r42], %r1445;
	wmma.mma.sync.aligned.row.col.m8n32k16.f16.f16 {%r1478, %r1479, %r1480, %r1481}, {%r1410, %r1411, %r1412, %r1413, %r1414, %r1415, %r1416, %r1417}, {%r1446, %r1447, %r1448, %r1449, %r1450, %r1451, %r1452, %r1453}, {%r74, %r75, %r76, %r77};
	wmma.mma.sync.aligned.row.col.m8n32k16.f16.f16 {%r1482, %r1483, %r1484, %r1485}, {%r1419, %r1420, %r1421, %r1422, %r1423, %r1424, %r1425, %r1426}, {%r1454, %r1455, %r1456, %r1457, %r1458, %r1459, %r1460, %r1461}, {%r1478, %r1479, %r1480, %r1481};
	wmma.mma.sync.aligned.row.col.m8n32k16.f16.f16 {%r1486, %r1487, %r1488, %r1489}, {%r1428, %r1429, %r1430, %r1431, %r1432, %r1433, %r1434, %r1435}, {%r1462, %r1463, %r1464, %r1465, %r1466, %r1467, %r1468, %r1469}, {%r1482, %r1483, %r1484, %r1485};
	wmma.mma.sync.aligned.row.col.m8n32k16.f16.f16 {%r1490, %r1491, %r1492, %r1493}, {%r1437, %r1438, %r1439, %r1440, %r1441, %r1442, %r1443, %r1444}, {%r1470, %r1471, %r1472, %r1473, %r1474, %r1475, %r1476, %r1477}, {%r1486, %r1487, %r1488, %r1489};
	// begin inline asm
	cp.async.wait_group 0;

	// end inline asm
	bar.sync 	0;
	add.s64 	%rd162, %rd2, 1920;
	// begin inline asm
	cp.async.ca.shared.global [%r27], [%rd162], 16;

	// end inline asm
	add.s64 	%rd163, %rd3, 1920;
	// begin inline asm
	cp.async.ca.shared.global [%r28], [%rd163], 16;

	// end inline asm
	add.s64 	%rd164, %rd4, 1920;
	// begin inline asm
	cp.async.ca.shared.global [%r29], [%rd164], 16;

	// end inline asm
	add.s64 	%rd165, %rd5, 1920;
	// begin inline asm
	cp.async.ca.shared.global [%r30], [%rd165], 16;

	// end inline asm
	add.s64 	%rd166, %rd6, 1920;
	// begin inline asm
	cp.async.ca.shared.global [%r31], [%rd166], 16;

	// end inline asm
	add.s64 	%rd167, %rd7, 1920;
	// begin inline asm
	cp.async.ca.shared.global [%r32], [%rd167], 16;

	// end inline asm
	add.s64 	%rd168, %rd8, 1920;
	// begin inline asm
	cp.async.ca.shared.global [%r33], [%rd168], 16;

	// end inline asm
	add.s64 	%rd169, %rd9, 1920;
	// begin inline asm
	cp.async.ca.shared.global [%r34], [%rd169], 16;

	// end inline asm
	// begin inline asm
	cp.async.commit_group;

	// end inline asm
	wmma.load.a.sync.aligned.row.m8n32k16.shared.f16 	{%r1494, %r1495, %r1496, %r1497, %r1498, %r1499, %r1500, %r1501}, [%r1407], %r1409;
	add.s32 	%r1502, %r1407, 32;
	wmma.load.a.sync.aligned.row.m8n32k16.shared.f16 	{%r1503, %r1504, %r1505, %r1506, %r1507, %r1508, %r1509, %r1510}, [%r1502], %r1409;
	add.s32 	%r1511, %r1407, 64;
	wmma.load.a.sync.aligned.row.m8n32k16.shared.f16 	{%r1512, %r1513, %r1514, %r1515, %r1516, %r1517, %r1518, %r1519}, [%r1511], %r1409;
	add.s32 	%r1520, %r1407, 96;
	wmma.load.a.sync.aligned.row.m8n32k16.shared.f16 	{%r1521, %r1522, %r1523, %r1524, %r1525, %r1526, %r1527, %r1528}, [%r1520], %r1409;
	wmma.load.b.sync.aligned.col.m8n32k16.shared.f16 	{%r1529, %r1530, %r1531, %r1532, %r1533, %r1534, %r1535, %r1536}, [%r35], %r1445;
	wmma.load.b.sync.aligned.col.m8n32k16.shared.f16 	{%r1537, %r1538, %r1539, %r1540, %r1541, %r1542, %r1543, %r1544}, [%r36], %r1445;
	wmma.load.b.sync.aligned.col.m8n32k16.shared.f16 	{%r1545, %r1546, %r1547, %r1548, %r1549, %r1550, %r1551, %r1552}, [%r37], %r1445;
	wmma.load.b.sync.aligned.col.m8n32k16.shared.f16 	{%r1553, %r1554, %r1555, %r1556, %r1557, %r1558, %r1559, %r1560}, [%r38], %r1445;
	wmma.mma.sync.aligned.row.col.m8n32k16.f16.f16 {%r1561, %r1562, %r1563, %r1564}, {%r1494, %r1495, %r1496, %r1497, %r1498, %r1499, %r1500, %r1501}, {%r1529, %r1530, %r1531, %r1532, %r1533, %r1534, %r1535, %r1536}, {%r1490, %r1491, %r1492, %r1493};
	wmma.mma.sync.aligned.row.col.m8n32k16.f16.f16 {%r1565, %r1566, %r1567, %r1568}, {%r1503, %r1504, %r1505, %r1506, %r1507, %r1508, %r1509, %r1510}, {%r1537, %r1538, %r1539, %r1540, %r1541, %r1542, %r1543, %r1544}, {%r1561, %r1562, %r1563, %r1564};
	wmma.mma.sync.aligned.row.col.m8n32k16.f16.f16 {%r1569, %r1570, %r1571, %r1572}, {%r1512, %r1513, %r1514, %r1515, %r1516, %r1517, %r1518, %r1519}, {%r1545, %r1546, %r1547, %r1548, %r1549, %r1550, %r1551, %r1552}, {%r1565, %r1566, %r1567, %r1568};
	wmma.mma.sync.aligned.row.col.m8n32k16.f16.f16 {%r78, %r79, %r80, %r81}, {%r1521, %r1522, %r1523, %r1524, %r1525, %r1526, %r1527, %r1528}, {%r1553, %r1554, %r1555, %r1556, %r1557, %r1558, %r1559, %r1560}, {%r1569, %r1570, %r1571, %r1572};
	// begin inline asm
	cp.async.wait_group 0;

	// end inline asm
	bar.sync 	0;
	@%p12 bra 	$L__BB6_22;
	add.s64 	%rd170, %rd10, 2048;
	// begin inline asm
	cp.async.ca.shared.global [%r9], [%rd170], 16;

	// end inline asm
$L__BB6_22:
	setp.ge.s32 	%p13, %r19, %r155;
	add.s64 	%rd171, %rd2, 2048;
	// begin inline asm
	cp.async.ca.shared.global [%r11], [%rd171], 16;

	// end inline asm
	add.s64 	%rd172, %rd3, 2048;
	// begin inline asm
	cp.async.ca.shared.global [%r12], [%rd172], 16;

	// end inline asm
	add.s64 	%rd173, %rd4, 2048;
	// begin inline asm
	cp.async.ca.shared.global [%r13], [%rd173], 16;

	// end inline asm
	add.s64 	%rd174, %rd5, 2048;
	// begin inline asm
	cp.async.ca.shared.global [%r14], [%rd174], 16;

	// end inline asm
	add.s64 	%rd175, %rd6, 2048;
	// begin inline asm
	cp.async.ca.shared.global [%r15], [%rd175], 16;

	// end inline asm
	add.s64 	%rd176, %rd7, 2048;
	// begin inline asm
	cp.async.ca.shared.global [%r16], [%rd176], 16;

	// end inline asm
	add.s64 	%rd177, %rd8, 2048;
	// begin inline asm
	cp.async.ca.shared.global [%r17], [%rd177], 16;

	// end inline asm
	add.s64 	%rd178, %rd9, 2048;
	// begin inline asm
	cp.async.ca.shared.global [%r18], [%rd178], 16;

	// end inline asm
	// begin inline asm
	cp.async.commit_group;

	// end inline asm
	mov.u32 	%r1590, smem;
	add.s32 	%r1591, %r1590, 128;
	mov.b32 	%r1592, 136;
	wmma.load.a.sync.aligned.row.m8n32k16.shared.f16 	{%r1593, %r1594, %r1595, %r1596, %r1597, %r1598, %r1599, %r1600}, [%r1591], %r1592;
	add.s32 	%r1601, %r1590, 160;
	wmma.load.a.sync.aligned.row.m8n32k16.shared.f16 	{%r1602, %r1603, %r1604, %r1605, %r1606, %r1607, %r1608, %r1609}, [%r1601], %r1592;
	add.s32 	%r1610, %r1590, 192;
	wmma.load.a.sync.aligned.row.m8n32k16.shared.f16 	{%r1611, %r1612, %r1613, %r1614, %r1615, %r1616, %r1617, %r1618}, [%r1610], %r1592;
	add.s32 	%r1619, %r1590, 224;
	wmma.load.a.sync.aligned.row.m8n32k16.shared.f16 	{%r1620, %r1621, %r1622, %r1623, %r1624, %r1625, %r1626, %r1627}, [%r1619], %r1592;
	mov.b32 	%r1628, 72;
	wmma.load.b.sync.aligned.col.m8n32k16.shared.f16 	{%r1629, %r1630, %r1631, %r1632, %r1633, %r1634, %r1635, %r1636}, [%r39], %r1628;
	wmma.load.b.sync.aligned.col.m8n32k16.shared.f16 	{%r1637, %r1638, %r1639, %r1640, %r1641, %r1642, %r1643, %r1644}, [%r40], %r1628;
	wmma.load.b.sync.aligned.col.m8n32k16.shared.f16 	{%r1645, %r1646, %r1647, %r1648, %r1649, %r1650, %r1651, %r1652}, [%r41], %r1628;
	wmma.load.b.sync.aligned.col.m8n32k16.shared.f16 	{%r1653, %r1654, %r1655, %r1656, %r1657, %r1658, %r1659, %r1660}, [%r42], %r1628;
	wmma.mma.sync.aligned.row.col.m8n32k16.f16.f16 {%r1661, %r1662, %r1663, %r1664}, {%r1593, %r1594, %r1595, %r1596, %r1597, %r1598, %r1599, %r1600}, {%r1629, %r1630, %r1631, %r1632, %r1633, %r1634, %r1635, %r1636}, {%r78, %r79, %r80, %r81};
	wmma.mma.sync.aligned.row.col.m8n32k16.f16.f16 {%r1665, %r1666, %r1667, %r1668}, {%r1602, %r1603, %r1604, %r1605, %r1606, %r1607, %r1608, %r1609}, {%r1637, %r1638, %r1639, %r1640, %r1641, %r1642, %r1643, %r1644}, {%r1661, %r1662, %r1663, %r1664};
	wmma.mma.sync.aligned.row.col.m8n32k16.f16.f16 {%r1669, %r1670, %r1671, %r1672}, {%r1611, %r1612, %r1613, %r1614, %r1615, %r1616, %r1617, %r1618}, {%r1645, %r1646, %r1647, %r1648, %r1649, %r1650, %r1651, %r1652}, {%r1665, %r1666, %r1667, %r1668};
	wmma.mma.sync.aligned.row.col.m8n32k16.f16.f16 {%r1673, %r1674, %r1675, %r1676}, {%r1620, %r1621, %r1622, %r1623, %r1624, %r1625, %r1626, %r1627}, {%r1653, %r1654, %r1655, %r1656, %r1657, %r1658, %r1659, %r1660}, {%r1669, %r1670, %r1671, %r1672};
	// begin inline asm
	cp.async.wait_group 0;

	// end inline asm
	bar.sync 	0;
	add.s64 	%rd179, %rd2, 2176;
	// begin inline asm
	cp.async.ca.shared.global [%r27], [%rd179], 16;

	// end inline asm
	add.s64 	%rd180, %rd3, 2176;
	// begin inline asm
	cp.async.ca.shared.global [%r28], [%rd180], 16;

	// end inline asm
	add.s64 	%rd181, %rd4, 2176;
	// begin inline asm
	cp.async.ca.shared.global [%r29], [%rd181], 16;

	// end inline asm
	add.s64 	%rd182, %rd5, 2176;
	// begin inline asm
	cp.async.ca.shared.global [%r30], [%rd182], 16;

	// end inline asm
	add.s64 	%rd183, %rd6, 2176;
	// begin inline asm
	cp.async.ca.shared.global [%r31], [%rd183], 16;

	// end inline asm
	add.s64 	%rd184, %rd7, 2176;
	// begin inline asm
	cp.async.ca.shared.global [%r32], [%rd184], 16;

	// end inline asm
	add.s64 	%rd185, %rd8, 2176;
	// begin inline asm
	cp.async.ca.shared.global [%r33], [%rd185], 16;

	// end inline asm
	add.s64 	%rd186, %rd9, 2176;
	// begin inline asm
	cp.async.ca.shared.global [%r34], [%rd186], 16;

	// end inline asm
	// begin inline asm
	cp.async.commit_group;

	// end inline asm
	wmma.load.a.sync.aligned.row.m8n32k16.shared.f16 	{%r1677, %r1678, %r1679, %r1680, %r1681, %r1682, %r1683, %r1684}, [%r1590], %r1592;
	add.s32 	%r1685, %r1590, 32;
	wmma.load.a.sync.aligned.row.m8n32k16.shared.f16 	{%r1686, %r1687, %r1688, %r1689, %r1690, %r1691, %r1692, %r1693}, [%r1685], %r1592;
	add.s32 	%r1694, %r1590, 64;
	wmma.load.a.sync.aligned.row.m8n32k16.shared.f16 	{%r1695, %r1696, %r1697, %r1698, %r1699, %r1700, %r1701, %r1702}, [%r1694], %r1592;
	add.s32 	%r1703, %r1590, 96;
	wmma.load.a.sync.aligned.row.m8n32k16.shared.f16 	{%r1704, %r1705, %r1706, %r1707, %r1708, %r1709, %r1710, %r1711}, [%r1703], %r1592;
	wmma.load.b.sync.aligned.col.m8n32k16.shared.f16 	{%r1712, %r1713, %r1714, %r1715, %r1716, %r1717, %r1718, %r1719}, [%r35], %r1628;
	wmma.load.b.sync.aligned.col.m8n32k16.shared.f16 	{%r1720, %r1721, %r1722, %r1723, %r1724, %r1725, %r1726, %r1727}, [%r36], %r1628;
	wmma.load.b.sync.aligned.col.m8n32k16.shared.f16 	{%r1728, %r1729, %r1730, %r1731, %r1732, %r1733, %r1734, %r1735}, [%r37], %r1628;
	wmma.load.b.sync.aligned.col.m8n32k16.shared.f16 	{%r1736, %r1737, %r1738, %r1739, %r1740, %r1741, %r1742, %r1743}, [%r38], %r1628;
	wmma.mma.sync.aligned.row.col.m8n32k16.f16.f16 {%r1744, %r1745, %r1746, %r1747}, {%r1677, %r1678, %r1679, %r1680, %r1681, %r1682, %r1683, %r1684}, {%r1712, %r1713, %r1714, %r1715, %r1716, %r1717, %r1718, %r1719}, {%r1673, %r1674, %r1675, %r1676};
	wmma.mma.sync.aligned.row.col.m8n32k16.f16.f16 {%r1748, %r1749, %r1750, %r1751}, {%r1686, %r1687, %r1688, %r1689, %r1690, %r1691, %r1692, %r1693}, {%r1720, %r1721, %r1722, %r1723, %r1724, %r1725, %r1726, %r1727}, {%r1744, %r1745, %r1746, %r1747};
	wmma.mma.sync.aligned.row.col.m8n32k16.f16.f16 {%r1752, %r1753, %r1754, %r1755}, {%r1695, %r1696, %r1697, %r1698, %r1699, %r1700, %r1701, %r1702}, {%r1728, %r1729, %r1730, %r1731, %r1732, %r1733, %r1734, %r1735}, {%r1748, %r1749, %r1750, %r1751};
	wmma.mma.sync.aligned.row.col.m8n32k16.f16.f16 {%r82, %r83, %r84, %r85}, {%r1704, %r1705, %r1706, %r1707, %r1708, %r1709, %r1710, %r1711}, {%r1736, %r1737, %r1738, %r1739, %r1740, %r1741, %r1742, %r1743}, {%r1752, %r1753, %r1754, %r1755};
	// begin inline asm
	cp.async.wait_group 0;

	// end inline asm
	bar.sync 	0;
	@%p13 bra 	$L__BB6_24;
	add.s64 	%rd187, %rd10, 2304;
	// begin inline asm
	cp.async.ca.shared.global [%r9], [%rd187], 16;

	// end inline asm
$L__BB6_24:
	setp.ge.s32 	%p14, %r19, %r155;
	add.s64 	%rd188, %rd2, 2304;
	// begin inline asm
	cp.async.ca.shared.global [%r11], [%rd188], 16;

	// end inline asm
	add.s64 	%rd189, %rd3, 2304;
	// begin inline asm
	cp.async.ca.shared.global [%r12], [%rd189], 16;

	// end inline asm
	add.s64 	%rd190, %rd4, 2304;
	// begin inline asm
	cp.async.ca.shared.global [%r13], [%rd190], 16;

	// end inline asm
	add.s64 	%rd191, %rd5, 2304;
	// begin inline asm
	cp.async.ca.shared.global [%r14], [%rd191], 16;

	// end inline asm
	add.s64 	%rd192, %rd6, 2304;
	// begin inline asm
	cp.async.ca.shared.global [%r15], [%rd192], 16;

	// end inline asm
	add.s64 	%rd193, %rd7, 2304;
	// begin inline asm
	cp.async.ca.shared.global [%r16], [%rd193], 16;

	// end inline asm
	add.s64 	%rd194, %rd8, 2304;
	// begin inline asm
	cp.async.ca.shared.global [%r17], [%rd194], 16;

	// end inline asm
	add.s64 	%rd195, %rd9, 2304;
	// begin inline asm
	cp.async.ca.shared.global [%r18], [%rd195], 16;

	// end inline asm
	// begin inline asm
	cp.async.commit_group;

	// end inline asm
	mov.u32 	%r1773, smem;
	add.s32 	%r1774, %r1773, 128;
	mov.b32 	%r1775, 136;
	wmma.load.a.sync.aligned.row.m8n32k16.shared.f16 	{%r1776, %r1777, %r1778, %r1779, %r1780, %r1781, %r1782, %r1783}, [%r1774], %r1775;
	add.s32 	%r1784, %r1773, 160;
	wmma.load.a.sync.aligned.row.m8n32k16.shared.f16 	{%r1785, %r1786, %r1787, %r1788, %r1789, %r1790, %r1791, %r1792}, [%r1784], %r1775;
	add.s32 	%r1793, %r1773, 192;
	wmma.load.a.sync.aligned.row.m8n32k16.shared.f16 	{%r1794, %r1795, %r1796, %r1797, %r1798, %r1799, %r1800, %r1801}, [%r1793], %r1775;
	add.s32 	%r1802, %r1773, 224;
	wmma.load.a.sync.aligned.row.m8n32k16.shared.f16 	{%r1803, %r1804, %r1805, %r1806, %r1807, %r1808, %r1809, %r1810}, [%r1802], %r1775;
	mov.b32 	%r1811, 72;
	wmma.load.b.sync.aligned.col.m8n32k16.shared.f16 	{%r1812, %r1813, %r1814, %r1815, %r1816, %r1817, %r1818, %r1819}, [%r39], %r1811;
	wmma.load.b.sync.aligned.col.m8n32k16.shared.f16 	{%r1820, %r1821, %r1822, %r1823, %r1824, %r1825, %r1826, %r1827}, [%r40], %r1811;
	wmma.load.b.sync.aligned.col.m8n32k16.shared.f16 	{%r1828, %r1829, %r1830, %r1831, %r1832, %r1833, %r1834, %r1835}, [%r41], %r1811;
	wmma.load.b.sync.aligned.col.m8n32k16.shared.f16 	{%r1836, %r1837, %r1838, %r1839, %r1840, %r1841, %r1842, %r1843}, [%r42], %r1811;
	wmma.mma.sync.aligned.row.col.m8n32k16.f16.f16 {%r1844, %r1845, %r1846, %r1847}, {%r1776, %r1777, %r1778, %r1779, %r1780, %r1781, %r1782, %r1783}, {%r1812, %r1813, %r1814, %r1815, %r1816, %r1817, %r1818, %r1819}, {%r82, %r83, %r84, %r85};
	wmma.mma.sync.aligned.row.col.m8n32k16.f16.f16 {%r1848, %r1849, %r1850, %r1851}, {%r1785, %r1786, %r1787, %r1788, %r1789, %r1790, %r1791, %r1792}, {%r1820, %r1821, %r1822, %r1823, %r1824, %r1825, %r1826, %r1827}, {%r1844, %r1845, %r1846, %r1847};
	wmma.mma.sync.aligned.row.col.m8n32k16.f16.f16 {%r1852, %r1853, %r1854, %r1855}, {%r1794, %r1795, %r1796, %r1797, %r1798, %r1799, %r1800, %r1801}, {%r1828, %r1829, %r1830, %r1831, %r1832, %r1833, %r1834, %r1835}, {%r1848, %r1849, %r1850, %r1851};
	wmma.mma.sync.aligned.row.col.m8n32k16.f16.f16 {%r1856, %r1857, %r1858, %r1859}, {%r1803, %r1804, %r1805, %r1806, %r1807, %r1808, %r1809, %r1810}, {%r1836, %r1837, %r1838, %r1839, %r1840, %r1841, %r1842, %r1843}, {%r1852, %r1853, %r1854, %r1855};
	// begin inline asm
	cp.async.wait_group 0;

	// end inline asm
	bar.sync 	0;
	add.s64 	%rd196, %rd2, 2432;
	// begin inline asm
	cp.async.ca.shared.global [%r27], [%rd196], 16;

	// end inline asm
	add.s64 	%rd197, %rd3, 2432;
	// begin inline asm
	cp.async.ca.shared.global [%r28], [%rd197], 16;

	// end inline asm
	add.s64 	%rd198, %rd4, 2432;
	// begin inline asm
	cp.async.ca.shared.global [%r29], [%rd198], 16;

	// end inline asm
	add.s64 	%rd199, %rd5, 2432;
	// begin inline asm
	cp.async.ca.shared.global [%r30], [%rd199], 16;

	// end inline asm
	add.s64 	%rd200, %rd6, 2432;
	// begin inline asm
	cp.async.ca.shared.global [%r31], [%rd200], 16;

	// end inline asm
	add.s64 	%rd201, %rd7, 2432;
	// begin inline asm
	cp.async.ca.shared.global [%r32], [%rd201], 16;

	// end inline asm
	add.s64 	%rd202, %rd8, 2432;
	// begin inline asm
	cp.async.ca.shared.global [%r33], [%rd202], 16;

	// end inline asm
	add.s64 	%rd203, %rd9, 2432;
	// begin inline asm
	cp.async.ca.shared.global [%r34], [%rd203], 16;

	// end inline asm
	// begin inline asm
	cp.async.commit_group;

	// end inline asm
	wmma.load.a.sync.aligned.row.m8n32k16.shared.f16 	{%r1860, %r1861, %r1862, %r1863, %r1864, %r1865, %r1866, %r1867}, [%r1773], %r1775;
	add.s32 	%r1868, %r1773, 32;
	wmma.load.a.sync.aligned.row.m8n32k16.shared.f16 	{%r1869, %r1870, %r1871, %r1872, %r1873, %r1874, %r1875, %r1876}, [%r1868], %r1775;
	add.s32 	%r1877, %r1773, 64;
	wmma.load.a.sync.aligned.row.m8n32k16.shared.f16 	{%r1878, %r1879, %r1880, %r1881, %r1882, %r1883, %r1884, %r1885}, [%r1877], %r1775;
	add.s32 	%r1886, %r1773, 96;
	wmma.load.a.sync.aligned.row.m8n32k16.shared.f16 	{%r1887, %r1888, %r1889, %r1890, %r1891, %r1892, %r1893, %r1894}, [%r1886], %r1775;
	wmma.load.b.sync.aligned.col.m8n32k16.shared.f16 	{%r1895, %r1896, %r1897, %r1898, %r1899, %r1900, %r1901, %r1902}, [%r35], %r1811;
	wmma.load.b.sync.aligned.col.m8n32k16.shared.f16 	{%r1903, %r1904, %r1905, %r1906, %r1907, %r1908, %r1909, %r1910}, [%r36], %r1811;
	wmma.load.b.sync.aligned.col.m8n32k16.shared.f16 	{%r1911, %r1912, %r1913, %r1914, %r1915, %r1916, %r1917, %r1918}, [%r37], %r1811;
	wmma.load.b.sync.aligned.col.m8n32k16.shared.f16 	{%r1919, %r1920, %r1921, %r1922, %r1923, %r1924, %r1925, %r1926}, [%r38], %r1811;
	wmma.mma.sync.aligned.row.col.m8n32k16.f16.f16 {%r1927, %r1928, %r1929, %r1930}, {%r1860, %r1861, %r1862, %r1863, %r1864, %r1865, %r1866, %r1867}, {%r1895, %r1896, %r1897, %r1898, %r1899, %r1900, %r1901, %r1902}, {%r1856, %r1857, %r1858, %r1859};
	wmma.mma.sync.aligned.row.col.m8n32k16.f16.f16 {%r1931, %r1932, %r1933, %r1934}, {%r1869, %r1870, %r1871, %r1872, %r1873, %r1874, %r1875, %r1876}, {%r1903, %r1904, %r1905, %r1906, %r1907, %r1908, %r1909, %r1910}, {%r1927, %r1928, %r1929, %r1930};
	wmma.mma.sync.aligned.row.col.m8n32k16.f16.f16 {%r1935, %r1936, %r1937, %r1938}, {%r1878, %r1879, %r1880, %r1881, %r1882, %r1883, %r1884, %r1885}, {%r1911, %r1912, %r1913, %r1914, %r1915, %r1916, %r1917, %r1918}, {%r1931, %r1932, %r1933, %r1934};
	wmma.mma.sync.aligned.row.col.m8n32k16.f16.f16 {%r86, %r87, %r88, %r89}, {%r1887, %r1888, %r1889, %r1890, %r1891, %r1892, %r1893, %r1894}, {%r1919, %r1920, %r1921, %r1922, %r1923, %r1924, %r1925, %r1926}, {%r1935, %r1936, %r1937, %r1938};
	// begin inline asm
	cp.async.wait_group 0;

	// end inline asm
	bar.sync 	0;
	@%p14 bra 	$L__BB6_26;
	add.s64 	%rd204, %rd10, 2560;
	// begin inline asm
	cp.async.ca.shared.global [%r9], [%rd204], 16;

	// end inline asm
$L__BB6_26:
	setp.ge.s32 	%p15, %r19, %r155;
	add.s64 	%rd205, %rd2, 2560;
	// begin inline asm
	cp.async.ca.shared.global [%r11], [%rd205], 16;

	// end inline asm
	add.s64 	%rd206, %rd3, 2560;
	// begin inline asm
	cp.async.ca.shared.global [%r12], [%rd206], 16;

	// end inline asm
	add.s64 	%rd207, %rd4, 2560;
	// begin inline asm
	cp.async.ca.shared.global [%r13], [%rd207], 16;

	// end inline asm
	add.s64 	%rd208, %rd5, 2560;
	// begin inline asm
	cp.async.ca.shared.global [%r14], [%rd208], 16;

	// end inline asm
	add.s64 	%rd209, %rd6, 2560;
	// begin inline asm
	cp.async.ca.shared.global [%r15], [%rd209], 16;

	// end inline asm
	add.s64 	%rd210, %rd7, 2560;
	// begin inline asm
	cp.async.ca.shared.global [%r16], [%rd210], 16;

	// end inline asm
	add.s64 	%rd211, %rd8, 2560;
	// begin inline asm
	cp.async.ca.shared.global [%r17], [%rd211], 16;

	// end inline asm
	add.s64 	%rd212, %rd9, 2560;
	// begin inline asm
	cp.async.ca.shared.global [%r18], [%rd212], 16;

	// end inline asm
	// begin inline asm
	cp.async.commit_group;

	// end inline asm
	mov.u32 	%r1956, smem;
	add.s32 	%r1957, %r1956, 128;
	mov.b32 	%r1958, 136;
	wmma.load.a.sync.aligned.row.m8n32k16.shared.f16 	{%r1959, %r1960, %r1961, %r1962, %r1963, %r1964, %r1965, %r1966}, [%r1957], %r1958;
	add.s32 	%r1967, %r1956, 160;
	wmma.load.a.sync.aligned.row.m8n32k16.shared.f16 	{%r1968, %r1969, %r1970, %r1971, %r1972, %r1973, %r1974, %r1975}, [%r1967], %r1958;
	add.s32 	%r1976, %r1956, 192;
	wmma.load.a.sync.aligned.row.m8n32k16.shared.f16 	{%r1977, %r1978, %r1979, %r1980, %r1981, %r1982, %r1983, %r1984}, [%r1976], %r1958;
	add.s32 	%r1985, %r1956, 224;
	wmma.load.a.sync.aligned.row.m8n32k16.shared.f16 	{%r1986, %r1987, %r1988, %r1989, %r1990, %r1991, %r1992, %r1993}, [%r1985], %r1958;
	mov.b32 	%r1994, 72;
	wmma.load.b.sync.aligned.col.m8n32k16.shared.f16 	{%r1995, %r1996, %r1997, %r1998, %r1999, %r2000, %r2001, %r2002}, [%r39], %r1994;
	wmma.load.b.sync.aligned.col.m8n32k16.shared.f16 	{%r2003, %r2004, %r2005, %r2006, %r2007, %r2008, %r2009, %r2010}, [%r40], %r1994;
	wmma.load.b.sync.aligned.col.m8n32k16.shared.f16 	{%r2011, %r2012, %r2013, %r2014, %r2015, %r2016, %r2017, %r2018}, [%r41], %r1994;
	wmma.load.b.sync.aligned.col.m8n32k16.shared.f16 	{%r2019, %r2020, %r2021, %r2022, %r2023, %r2024, %r2025, %r2026}, [%r42], %r1994;
	wmma.mma.sync.aligned.row.col.m8n32k16.f16.f16 {%r2027, %r2028, %r2029, %r2030}, {%r1959, %r1960, %r1961, %r1962, %r1963, %r1964, %r1965, %r1966}, {%r1995, %r1996, %r1997, %r1998, %r1999, %r2000, %r2001, %r2002}, {%r86, %r87, %r88, %r89};
	wmma.mma.sync.aligned.row.col.m8n32k16.f16.f16 {%r2031, %r2032, %r2033, %r2034}, {%r1968, %r1969, %r1970, %r1971, %r1972, %r1973, %r1974, %r1975}, {%r2003, %r2004, %r2005, %r2006, %r2007, %r2008, %r2009, %r2010}, {%r2027, %r2028, %r2029, %r2030};
	wmma.mma.sync.aligned.row.col.m8n32k16.f16.f16 {%r2035, %r2036, %r2037, %r2038}, {%r1977, %r1978, %r1979, %r1980, %r1981, %r1982, %r1983, %r1984}, {%r2011, %r2012, %r2013, %r2014, %r2015, %r2016, %r2017, %r2018}, {%r2031, %r2032, %r2033, %r2034};
	wmma.mma.sync.aligned.row.col.m8n32k16.f16.f16 {%r2039, %r2040, %r2041, %r2042}, {%r1986, %r1987, %r1988, %r1989, %r1990, %r1991, %r1992, %r1993}, {%r2019, %r2020, %r2021, %r2022, %r2023, %r2024, %r2025, %r2026}, {%r2035, %r2036, %r2037, %r2038};
	// begin inline asm
	cp.async.wait_group 0;

	// end inline asm
	bar.sync 	0;
	add.s64 	%rd213, %rd2, 2688;
	// begin inline asm
	cp.async.ca.shared.global [%r27], [%rd213], 16;

	// end inline asm
	add.s64 	%rd214, %rd3, 2688;
	// begin inline asm
	cp.async.ca.shared.global [%r28], [%rd214], 16;

	// end inline asm
	add.s64 	%rd215, %rd4, 2688;
	// begin inline asm
	cp.async.ca.shared.global [%r29], [%rd215], 16;

	// end inline asm
	add.s64 	%rd216, %rd5, 2688;
	// begin inline asm
	cp.async.ca.shared.global [%r30], [%rd216], 16;

	// end inline asm
	add.s64 	%rd217, %rd6, 2688;
	// begin inline asm
	cp.async.ca.shared.global [%r31], [%rd217], 16;

	// end inline asm
	add.s64 	%rd218, %rd7, 2688;
	// begin inline asm
	cp.async.ca.shared.global [%r32], [%rd218], 16;

	// end inline asm
	add.s64 	%rd219, %rd8, 2688;
	// begin inline asm
	cp.async.ca.shared.global [%r33], [%rd219], 16;

	// end inline asm
	add.s64 	%rd220, %rd9, 2688;
	// begin inline asm
	cp.async.ca.shared.global [%r34], [%rd220], 16;

	// end inline asm
	// begin inline asm
	cp.async.commit_group;

	// end inline asm
	wmma.load.a.sync.aligned.row.m8n32k16.shared.f16 	{%r2043, %r2044, %r2045, %r2046, %r2047, %r2048, %r2049, %r2050}, [%r1956], %r1958;
	add.s32 	%r2051, %r1956, 32;
	wmma.load.a.sync.aligned.row.m8n32k16.shared.f16 	{%r2052, %r2053, %r2054, %r2055, %r2056, %r2057, %r2058, %r2059}, [%r2051], %r1958;
	add.s32 	%r2060, %r1956, 64;
	wmma.load.a.sync.aligned.row.m8n32k16.shared.f16 	{%r2061, %r2062, %r2063, %r2064, %r2065, %r2066, %r2067, %r2068}, [%r2060], %r1958;
	add.s32 	%r2069, %r1956, 96;
	wmma.load.a.sync.aligned.row.m8n32k16.shared.f16 	{%r2070, %r2071, %r2072, %r2073, %r2074, %r2075, %r2076, %r2077}, [%r2069], %r1958;
	wmma.load.b.sync.aligned.col.m8n32k16.shared.f16 	{%r2078, %r2079, %r2080, %r2081, %r2082, %r2083, %r2084, %r2085}, [%r35], %r1994;
	wmma.load.b.sync.aligned.col.m8n32k16.shared.f16 	{%r2086, %r2087, %r2088, %r2089, %r2090, %r2091, %r2092, %r2093}, [%r36], %r1994;
	wmma.load.b.sync.aligned.col.m8n32k16.shared.f16 	{%r2094, %r2095, %r2096, %r2097, %r2098, %r2099, %r2100, %r2101}, [%r37], %r1994;
	wmma.load.b.sync.aligned.col.m8n32k16.shared.f16 	{%r2102, %r2103, %r2104, %r2105, %r2106, %r2107, %r2108, %r2109}, [%r38], %r1994;
	wmma.mma.sync.aligned.row.col.m8n32k16.f16.f16 {%r2110, %r2111, %r2112, %r2113}, {%r2043, %r2044, %r2045, %r2046, %r2047, %r2048, %r2049, %r2050}, {%r2078, %r2079, %r2080, %r2081, %r2082, %r2083, %r2084, %r2085}, {%r2039, %r2040, %r2041, %r2042};
	wmma.mma.sync.aligned.row.col.m8n32k16.f16.f16 {%r2114, %r2115, %r2116, %r2117}, {%r2052, %r2053, %r2054, %r2055, %r2056, %r2057, %r2058, %r2059}, {%r2086, %r2087, %r2088, %r2089, %r2090, %r2091, %r2092, %r2093}, {%r2110, %r2111, %r2112, %r2113};
	wmma.mma.sync.aligned.row.col.m8n32k16.f16.f16 {%r2118, %r2119, %r2120, %r2121}, {%r2061, %r2062, %r2063, %r2064, %r2065, %r2066, %r2067, %r2068}, {%r2094, %r2095, %r2096, %r2097, %r2098, %r2099, %r2100, %r2101}, {%r2114, %r2115, %r2116, %r2117};
	wmma.mma.sync.aligned.row.col.m8n32k16.f16.f16 {%r90, %r91, %r92, %r93}, {%r2070, %r2071, %r2072, %r2073, %r2074, %r2075, %r2076, %r2077}, {%r2102, %r2103, %r2104, %r2105, %r2106, %r2107, %r2108, %r2109}, {%r2118, %r2119, %r2120, %r2121};
	// begin inline asm
	cp.async.wait_group 0;

	// end inline asm
	bar.sync 	0;
	@%p15 bra 	$L__BB6_28;
	add.s64 	%rd221, %rd10, 2816;
	// begin inline asm
	cp.async.ca.shared.global [%r9], [%rd221], 16;

	// end inline asm
$L__BB6_28:
	setp.ge.s32 	%p16, %r19, %r155;
	add.s64 	%rd222, %rd2, 2816;
	// begin inline asm
	cp.async.ca.shared.global [%r11], [%rd222], 16;

	// end inline asm
	add.s64 	%rd223, %rd3, 2816;
	// begin inline asm
	cp.async.ca.shared.global [%r12], [%rd223], 16;

	// end inline asm
	add.s64 	%rd224, %rd4, 2816;
	// begin inline asm
	cp.async.ca.shared.global [%r13], [%rd224], 16;

	// end inline asm
	add.s64 	%rd225, %rd5, 2816;
	// begin inline asm
	cp.async.ca.shared.global [%r14], [%rd225], 16;

	// end inline asm
	add.s64 	%rd226, %rd6, 2816;
	// begin inline asm
	cp.async.ca.shared.global [%r15], [%rd226], 16;

	// end inline asm
	add.s64 	%rd227, %rd7, 2816;
	// begin inline asm
	cp.async.ca.shared.global [%r16], [%rd227], 16;

	// end inline asm
	add.s64 	%rd228, %rd8, 2816;
	// begin inline asm
	cp.async.ca.shared.global [%r17], [%rd228], 16;

	// end inline asm
	add.s64 	%rd229, %rd9, 2816;
	// begin inline asm
	cp.async.ca.shared.global [%r18], [%rd229], 16;

	// end inline asm
	// begin inline asm
	cp.async.commit_group;

	// end inline asm
	mov.u32 	%r2139, smem;
	add.s32 	%r2140, %r2139, 128;
	mov.b32 	%r2141, 136;
	wmma.load.a.sync.aligned.row.m8n32k16.shared.f16 	{%r2142, %r2143, %r2144, %r2145, %r2146, %r2147, %r2148, %r2149}, [%r2140], %r2141;
	add.s32 	%r2150, %r2139, 160;
	wmma.load.a.sync.aligned.row.m8n32k16.shared.f16 	{%r2151, %r2152, %r2153, %r2154, %r2155, %r2156, %r2157, %r2158}, [%r2150], %r2141;
	add.s32 	%r2159, %r2139, 192;
	wmma.load.a.sync.aligned.row.m8n32k16.shared.f16 	{%r2160, %r2161, %r2162, %r2163, %r2164, %r2165, %r2166, %r2167}, [%r2159], %r2141;
	add.s32 	%r2168, %r2139, 224;
	wmma.load.a.sync.aligned.row.m8n32k16.shared.f16 	{%r2169, %r2170, %r2171, %r2172, %r2173, %r2174, %r2175, %r2176}, [%r2168], %r2141;
	mov.b32 	%r2177, 72;
	wmma.load.b.sync.aligned.col.m8n32k16.shared.f16 	{%r2178, %r2179, %r2180, %r2181, %r2182, %r2183, %r2184, %r2185}, [%r39], %r2177;
	wmma.load.b.sync.aligned.col.m8n32k16.shared.f16 	{%r2186, %r2187, %r2188, %r2189, %r2190, %r2191, %r2192, %r2193}, [%r40], %r2177;
	wmma.load.b.sync.aligned.col.m8n32k16.shared.f16 	{%r2194, %r2195, %r2196, %r2197, %r2198, %r2199, %r2200, %r2201}, [%r41], %r2177;
	wmma.load.b.sync.aligned.col.m8n32k16.shared.f16 	{%r2202, %r2203, %r2204, %r2205, %r2206, %r2207, %r2208, %r2209}, [%r42], %r2177;
	wmma.mma.sync.aligned.row.col.m8n32k16.f16.f16 {%r2210, %r2211, %r2212, %r2213}, {%r2142, %r2143, %r2144, %r2145, %r2146, %r2147, %r2148, %r2149}, {%r2178, %r2179, %r2180, %r2181, %r2182, %r2183, %r2184, %r2185}, {%r90, %r91, %r92, %r93};
	wmma.mma.sync.aligned.row.col.m8n32k16.f16.f16 {%r2214, %r2215, %r2216, %r2217}, {%r2151, %r2152, %r2153, %r2154, %r2155, %r2156, %r2157, %r2158}, {%r2186, %r2187, %r2188, %r2189, %r2190, %r2191, %r2192, %r2193}, {%r2210, %r2211, %r2212, %r2213};
	wmma.mma.sync.aligned.row.col.m8n32k16.f16.f16 {%r2218, %r2219, %r2220, %r2221}, {%r2160, %r2161, %r2162, %r2163, %r2164, %r2165, %r2166, %r2167}, {%r2194, %r2195, %r2196, %r2197, %r2198, %r2199, %r2200, %r2201}, {%r2214, %r2215, %r2216, %r2217};
	wmma.mma.sync.aligned.row.col.m8n32k16.f16.f16 {%r2222, %r2223, %r2224, %r2225}, {%r2169, %r2170, %r2171, %r2172, %r2173, %r2174, %r2175, %r2176}, {%r2202, %r2203, %r2204, %r2205, %r2206, %r2207, %r2208, %r2209}, {%r2218, %r2219, %r2220, %r2221};
	// begin inline asm
	cp.async.wait_group 0;

	// end inline asm
	bar.sync 	0;
	add.s64 	%rd230, %rd2, 2944;
	// begin inline asm
	cp.async.ca.shared.global [%r27], [%rd230], 16;

	// end inline asm
	add.s64 	%rd231, %rd3, 2944;
	// begin inline asm
	cp.async.ca.shared.global [%r28], [%rd231], 16;

	// end inline asm
	add.s64 	%rd232, %rd4, 2944;
	// begin inline asm
	cp.async.ca.shared.global [%r29], [%rd232], 16;

	// end inline asm
	add.s64 	%rd233, %rd5, 2944;
	// begin inline asm
	cp.async.ca.shared.global [%r30], [%rd233], 16;

	// end inline asm
	add.s64 	%rd234, %rd6, 2944;
	// begin inline asm
	cp.async.ca.shared.global [%r31], [%rd234], 16;

	// end inline asm
	add.s64 	%rd235, %rd7, 2944;
	// begin inline asm
	cp.async.ca.shared.global [%r32], [%rd235], 16;

	// end inline asm
	add.s64 	%rd236, %rd8, 2944;
	// begin inline asm
	cp.async.ca.shared.global [%r33], [%rd236], 16;

	// end inline asm
	add.s64 	%rd237, %rd9, 2944;
	// begin inline asm
	cp.async.ca.shared.global [%r34], [%rd237], 16;

	// end inline asm
	// begin inline asm
	cp.async.commit_group;

	// end inline asm
	wmma.load.a.sync.aligned.row.m8n32k16.shared.f16 	{%r2226, %r2227, %r2228, %r2229, %r2230, %r2231, %r2232, %r2233}, [%r2139], %r2141;
	add.s32 	%r2234, %r2139, 32;
	wmma.load.a.sync.aligned.row.m8n32k16.shared.f16 	{%r2235, %r2236, %r2237, %r2238, %r2239, %r2240, %r2241, %r2242}, [%r2234], %r2141;
	add.s32 	%r2243, %r2139, 64;
	wmma.load.a.sync.aligned.row.m8n32k16.shared.f16 	{%r2244, %r2245, %r2246, %r2247, %r2248, %r2249, %r2250, %r2251}, [%r2243], %r2141;
	add.s32 	%r2252, %r2139, 96;
	wmma.load.a.sync.aligned.row.m8n32k16.shared.f16 	{%r2253, %r2254, %r2255, %r2256, %r2257, %r2258, %r2259, %r2260}, [%r2252], %r2141;
	wmma.load.b.sync.aligned.col.m8n32k16.shared.f16 	{%r2261, %r2262, %r2263, %r2264, %r2265, %r2266, %r2267, %r2268}, [%r35], %r2177;
	wmma.load.b.sync.aligned.col.m8n32k16.shared.f16 	{%r2269, %r2270, %r2271, %r2272, %r2273, %r2274, %r2275, %r2276}, [%r36], %r2177;
	wmma.load.b.sync.aligned.col.m8n32k16.shared.f16 	{%r2277, %r2278, %r2279, %r2280, %r2281, %r2282, %r2283, %r2284}, [%r37], %r2177;
	wmma.load.b.sync.aligned.col.m8n32k16.shared.f16 	{%r2285, %r2286, %r2287, %r2288, %r2289, %r2290, %r2291, %r2292}, [%r38], %r2177;
	wmma.mma.sync.aligned.row.col.m8n32k16.f16.f16 {%r2293, %r2294, %r2295, %r2296}, {%r2226, %r2227, %r2228, %r2229, %r2230, %r2231, %r2232, %r2233}, {%r2261, %r2262, %r2263, %r2264, %r2265, %r2266, %r2267, %r2268}, {%r2222, %r2223, %r2224, %r2225};
	wmma.mma.sync.aligned.row.col.m8n32k16.f16.f16 {%r2297, %r2298, %r2299, %r2300}, {%r2235, %r2236, %r2237, %r2238, %r2239, %r2240, %r2241, %r2242}, {%r2269, %r2270, %r2271, %r2272, %r2273, %r2274, %r2275, %r2276}, {%r2293, %r2294, %r2295, %r2296};
	wmma.mma.sync.aligned.row.col.m8n32k16.f16.f16 {%r2301, %r2302, %r2303, %r2304}, {%r2244, %r2245, %r2246, %r2247, %r2248, %r2249, %r2250, %r2251}, {%r2277, %r2278, %r2279, %r2280, %r2281, %r2282, %r2283, %r2284}, {%r2297, %r2298, %r2299, %r2300};
	wmma.mma.sync.aligned.row.col.m8n32k16.f16.f16 {%r94, %r95, %r96, %r97}, {%r2253, %r2254, %r2255, %r2256, %r2257, %r2258, %r2259, %r2260}, {%r2285, %r2286, %r2287, %r2288, %r2289, %r2290, %r2291, %r2292}, {%r2301, %r2302, %r2303, %r2304};
	// begin inline asm
	cp.async.wait_group 0;

	// end inline asm
	bar.sync 	0;
	@%p16 bra 	$L__BB6_30;
	add.s64 	%rd238, %rd10, 3072;
	// begin inline asm
	cp.async.ca.shared.global [%r9], [%rd238], 16;

	// end inline asm
$L__BB6_30:
	setp.ge.s32 	%p17, %r19, %r155;
	add.s64 	%rd239, %rd2, 3072;
	// begin inline asm
	cp.async.ca.shared.global [%r11], [%rd239], 16;

	// end inline asm
	add.s64 	%rd240, %rd3, 3072;
	// begin inline asm
	cp.async.ca.shared.global [%r12], [%rd240], 16;

	// end inline asm
	add.s64 	%rd241, %rd4, 3072;
	// begin inline asm
	cp.async.ca.shared.global [%r13], [%rd241], 16;

	// end inline asm
	add.s64 	%rd242, %rd5, 3072;
	// begin inline asm
	cp.async.ca.shared.global [%r14], [%rd242], 16;

	// end inline asm
	add.s64 	%rd243, %rd6, 3072;
	// begin inline asm
	cp.async.ca.shared.global [%r15], [%rd243], 16;

	// end inline asm
	add.s64 	%rd244, %rd7, 3072;
	// begin inline asm
	cp.async.ca.shared.global [%r16], [%rd244], 16;

	// end inline asm
	add.s64 	%rd245, %rd8, 3072;
	// begin inline asm
	cp.async.ca.shared.global [%r17], [%rd245], 16;

	// end inline asm
	add.s64 	%rd246, %rd9, 3072;
	// begin inline asm
	cp.async.ca.shared.global [%r18], [%rd246], 16;

	// end inline asm
	// begin inline asm
	cp.async.commit_group;

	// end inline asm
	mov.u32 	%r2322, smem;
	add.s32 	%r2323, %r2322, 128;
	mov.b32 	%r2324, 136;
	wmma.load.a.sync.aligned.row.m8n32k16.shared.f16 	{%r2325, %r2326, %r2327, %r2328, %r2329, %r2330, %r2331, %r2332}, [%r2323], %r2324;
	add.s32 	%r2333, %r2322, 160;
	wmma.load.a.sync.aligned.row.m8n32k16.shared.f16 	{%r2334, %r2335, %r2336, %r2337, %r2338, %r2339, %r2340, %r2341}, [%r2333], %r2324;
	add.s32 	%r2342, %r2322, 192;
	wmma.load.a.sync.aligned.row.m8n32k16.shared.f16 	{%r2343, %r2344, %r2345, %r2346, %r2347, %r2348, %r2349, %r2350}, [%r2342], %r2324;
	add.s32 	%r2351, %r2322, 224;
	wmma.load.a.sync.aligned.row.m8n32k16.shared.f16 	{%r2352, %r2353, %r2354, %r2355, %r2356, %r2357, %r2358, %r2359}, [%r2351], %r2324;
	mov.b32 	%r2360, 72;
	wmma.load.b.sync.aligned.col.m8n32k16.shared.f16 	{%r2361, %r2362, %r2363, %r2364, %r2365, %r2366, %r2367, %r2368}, [%r39], %r2360;
	wmma.load.b.sync.aligned.col.m8n32k16.shared.f16 	{%r2369, %r2370, %r2371, %r2372, %r2373, %r2374, %r2375, %r2376}, [%r40], %r2360;
	wmma.load.b.sync.aligned.col.m8n32k16.shared.f16 	{%r2377, %r2378, %r2379, %r2380, %r2381, %r2382, %r2383, %r2384}, [%r41], %r2360;
	wmma.load.b.sync.aligned.col.m8n32k16.shared.f16 	{%r2385, %r2386, %r2387, %r2388, %r2389, %r2390, %r2391, %r2392}, [%r42], %r2360;
	wmma.mma.sync.aligned.row.col.m8n32k16.f16.f16 {%r2393, %r2394, %r2395, %r2396}, {%r2325, %r2326, %r2327, %r2328, %r2329, %r2330, %r2331, %r2332}, {%r2361, %r2362, %r2363, %r2364, %r2365, %r2366, %r2367, %r2368}, {%r94, %r95, %r96, %r97};
	wmma.mma.sync.aligned.row.col.m8n32k16.f16.f16 {%r2397, %r2398, %r2399, %r2400}, {%r2334, %r2335, %r2336, %r2337, %r2338, %r2339, %r2340, %r2341}, {%r2369, %r2370, %r2371, %r2372, %r2373, %r2374, %r2375, %r2376}, {%r2393, %r2394, %r2395, %r2396};
	wmma.mma.sync.aligned.row.col.m8n32k16.f16.f16 {%r2401, %r2402, %r2403, %r2404}, {%r2343, %r2344, %r2345, %r2346, %r2347, %r2348, %r2349, %r2350}, {%r2377, %r2378, %r2379, %r2380, %r2381, %r2382, %r2383, %r2384}, {%r2397, %r2398, %r2399, %r2400};
	wmma.mma.sync.aligned.row.col.m8n32k16.f16.f16 {%r2405, %r2406, %r2407, %r2408}, {%r2352, %r2353, %r2354, %r2355, %r2356, %r2357, %r2358, %r2359}, {%r2385, %r2386, %r2387, %r2388, %r2389, %r2390, %r2391, %r2392}, {%r2401, %r2402, %r2403, %r2404};
	// begin inline asm
	cp.async.wait_group 0;

	// end inline asm
	bar.sync 	0;
	add.s64 	%rd247, %rd2, 3200;
	// begin inline asm
	cp.async.ca.shared.global [%r27], [%rd247], 16;

	// end inline asm
	add.s64 	%rd248, %rd3, 3200;
	// begin inline asm
	cp.async.ca.shared.global [%r28], [%rd248], 16;

	// end inline asm
	add.s64 	%rd249, %rd4, 3200;
	// begin inline asm
	cp.async.ca.shared.global [%r29], [%rd249], 16;

	// end inline asm
	add.s64 	%rd250, %rd5, 3200;
	// begin inline asm
	cp.async.ca.shared.global [%r30], [%rd250], 16;

	// end inline asm
	add.s64 	%rd251, %rd6, 3200;
	// begin inline asm
	cp.async.ca.shared.global [%r31], [%rd251], 16;

	// end inline asm
	add.s64 	%rd252, %rd7, 3200;
	// begin inline asm
	cp.async.ca.shared.global [%r32], [%rd252], 16;

	// end inline asm
	add.s64 	%rd253, %rd8, 3200;
	// begin inline asm
	cp.async.ca.shared.global [%r33], [%rd253], 16;

	// end inline asm
	add.s64 	%rd254, %rd9, 3200;
	// begin inline asm
	cp.async.ca.shared.global [%r34], [%rd254], 16;

	// end inline asm
	// begin inline asm
	cp.async.commit_group;

	// end inline asm
	wmma.load.a.sync.aligned.row.m8n32k16.shared.f16 	{%r2409, %r2410, %r2411, %r2412, %r2413, %r2414, %r2415, %r2416}, [%r2322], %r2324;
	add.s32 	%r2417, %r2322, 32;
	wmma.load.a.sync.aligned.row.m8n32k16.shared.f16 	{%r2418, %r2419, %r2420, %r2421, %r2422, %r2423, %r2424, %r2425}, [%r2417], %r2324;
	add.s32 	%r2426, %r2322, 64;
	wmma.load.a.sync.aligned.row.m8n32k16.shared.f16 	{%r2427, %r2428, %r2429, %r2430, %r2431, %r2432, %r2433, %r2434}, [%r2426], %r2324;
	add.s32 	%r2435, %r2322, 96;
	wmma.load.a.sync.aligned.row.m8n32k16.shared.f16 	{%r2436, %r2437, %r2438, %r2439, %r2440, %r2441, %r2442, %r2443}, [%r2435], %r2324;
	wmma.load.b.sync.aligned.col.m8n32k16.shared.f16 	{%r2444, %r2445, %r2446, %r2447, %r2448, %r2449, %r2450, %r2451}, [%r35], %r2360;
	wmma.load.b.sync.aligned.col.m8n32k16.shared.f16 	{%r2452, %r2453, %r2454, %r2455, %r2456, %r2457, %r2458, %r2459}, [%r36], %r2360;
	wmma.load.b.sync.aligned.col.m8n32k16.shared.f16 	{%r2460, %r2461, %r2462, %r2463, %r2464, %r2465, %r2466, %r2467}, [%r37], %r2360;
	wmma.load.b.sync.aligned.col.m8n32k16.shared.f16 	{%r2468, %r2469, %r2470, %r2471, %r2472, %r2473, %r2474, %r2475}, [%r38], %r2360;
	wmma.mma.sync.aligned.row.col.m8n32k16.f16.f16 {%r2476, %r2477, %r2478, %r2479}, {%r2409, %r2410, %r2411, %r2412, %r2413, %r2414, %r2415, %r2416}, {%r2444, %r2445, %r2446, %r2447, %r2448, %r2449, %r2450, %r2451}, {%r2405, %r2406, %r2407, %r2408};
	wmma.mma.sync.aligned.row.col.m8n32k16.f16.f16 {%r2480, %r2481, %r2482, %r2483}, {%r2418, %r2419, %r2420, %r2421, %r2422, %r2423, %r2424, %r2425}, {%r2452, %r2453, %r2454, %r2455, %r2456, %r2457, %r2458, %r2459}, {%r2476, %r2477, %r2478, %r2479};
	wmma.mma.sync.aligned.row.col.m8n32k16.f16.f16 {%r2484, %r2485, %r2486, %r2487}, {%r2427, %r2428, %r2429, %r2430, %r2431, %r2432, %r2433, %r2434}, {%r2460, %r2461, %r2462, %r2463, %r2464, %r2465, %r2466, %r2467}, {%r2480, %r2481, %r2482, %r2483};
	wmma.mma.sync.aligned.row.col.m8n32k16.f16.f16 {%r98, %r99, %r100, %r101}, {%r2436, %r2437, %r2438, %r2439, %r2440, %r2441, %r2442, %r2443}, {%r2468, %r2469, %r2470, %r2471, %r2472, %r2473, %r2474, %r2475}, {%r2484, %r2485, %r2486, %r2487};
	// begin inline asm
	cp.async.wait_group 0;

	// end inline asm
	bar.sync 	0;
	@%p17 bra 	$L__BB6_32;
	add.s64 	%rd255, %rd10, 3328;
	// begin inline asm
	cp.async.ca.shared.global [%r9], [%rd255], 16;

	// end inline asm
$L__BB6_32:
	setp.ge.s32 	%p18, %r19, %r155;
	add.s64 	%rd256, %rd2, 3328;
	// begin inline asm
	cp.async.ca.shared.global [%r11], [%rd256], 16;

	// end inline asm
	add.s64 	%rd257, %rd3, 3328;
	// begin inline asm
	cp.async.ca.shared.global [%r12], [%rd257], 16;

	// end inline asm
	add.s64 	%rd258, %rd4, 3328;
	// begin inline asm
	cp.async.ca.shared.global [%r13], [%rd258], 16;

	// end inline asm
	add.s64 	%rd259, %rd5, 3328;
	// begin inline asm
	cp.async.ca.shared.global [%r14], [%rd259], 16;

	// end inline asm
	add.s64 	%rd260, %rd6, 3328;
	// begin inline asm
	cp.async.ca.shared.global [%r15], [%rd260], 16;

	// end inline asm
	add.s64 	%rd261, %rd7, 3328;
	// begin inline asm
	cp.async.ca.shared.global [%r16], [%rd261], 16;

	// end inline asm
	add.s64 	%rd262, %rd8, 3328;
	// begin inline asm
	cp.async.ca.shared.global [%r17], [%rd262], 16;

	// end inline asm
	add.s64 	%rd263, %rd9, 3328;
	// begin inline asm
	cp.async.ca.shared.global [%r18], [%rd263], 16;

	// end inline asm
	// begin inline asm
	cp.async.commit_group;

	// end inline asm
	mov.u32 	%r2505, smem;
	add.s32 	%r2506, %r2505, 128;
	mov.b32 	%r2507, 136;
	wmma.load.a.sync.aligned.row.m8n32k16.shared.f16 	{%r2508, %r2509, %r2510, %r2511, %r2512, %r2513, %r2514, %r2515}, [%r2506], %r2507;
	add.s32 	%r2516, %r2505, 160;
	wmma.load.a.sync.aligned.row.m8n32k16.shared.f16 	{%r2517, %r2518, %r2519, %r2520, %r2521, %r2522, %r2523, %r2524}, [%r2516], %r2507;
	add.s32 	%r2525, %r2505, 192;
	wmma.load.a.sync.aligned.row.m8n32k16.shared.f16 	{%r2526, %r2527, %r2528, %r2529, %r2530, %r2531, %r2532, %r2533}, [%r2525], %r2507;
	add.s32 	%r2534, %r2505, 224;
	wmma.load.a.sync.aligned.row.m8n32k16.shared.f16 	{%r2535, %r2536, %r2537, %r2538, %r2539, %r2540, %r2541, %r2542}, [%r2534], %r2507;
	mov.b32 	%r2543, 72;
	wmma.load.b.sync.aligned.col.m8n32k16.shared.f16 	{%r2544, %r2545, %r2546, %r2547, %r2548, %r2549, %r2550, %r2551}, [%r39], %r2543;
	wmma.load.b.sync.aligned.col.m8n32k16.shared.f16 	{%r2552, %r2553, %r2554, %r2555, %r2556, %r2557, %r2558, %r2559}, [%r40], %r2543;
	wmma.load.b.sync.aligned.col.m8n32k16.shared.f16 	{%r2560, %r2561, %r2562, %r2563, %r2564, %r2565, %r2566, %r2567}, [%r41], %r2543;
	wmma.load.b.sync.aligned.col.m8n32k16.shared.f16 	{%r2568, %r2569, %r2570, %r2571, %r2572, %r2573, %r2574, %r2575}, [%r42], %r2543;
	wmma.mma.sync.aligned.row.col.m8n32k16.f16.f16 {%r2576, %r2577, %r2578, %r2579}, {%r2508, %r2509, %r2510, %r2511, %r2512, %r2513, %r2514, %r2515}, {%r2544, %r2545, %r2546, %r2547, %r2548, %r2549, %r2550, %r2551}, {%r98, %r99, %r100, %r101};
	wmma.mma.sync.aligned.row.col.m8n32k16.f16.f16 {%r2580, %r2581, %r2582, %r2583}, {%r2517, %r2518, %r2519, %r2520, %r2521, %r2522, %r2523, %r2524}, {%r2552, %r2553, %r2554, %r2555, %r2556, %r2557, %r2558, %r2559}, {%r2576, %r2577, %r2578, %r2579};
	wmma.mma.sync.aligned.row.col.m8n32k16.f16.f16 {%r2584, %r2585, %r2586, %r2587}, {%r2526, %r2527, %r2528, %r2529, %r2530, %r2531, %r2532, %r2533}, {%r2560, %r2561, %r2562, %r2563, %r2564, %r2565, %r2566, %r2567}, {%r2580, %r2581, %r2582, %r2583};
	wmma.mma.sync.aligned.row.col.m8n32k16.f16.f16 {%r2588, %r2589, %r2590, %r2591}, {%r2535, %r2536, %r2537, %r2538, %r2539, %r2540, %r2541, %r2542}, {%r2568, %r2569, %r2570, %r2571, %r2572, %r2573, %r2574, %r2575}, {%r2584, %r2585, %r2586, %r2587};
	// begin inline asm
	cp.async.wait_group 0;

	// end inline asm
	bar.sync 	0;
	add.s64 	%rd264, %rd2, 3456;
	// begin inline asm
	cp.async.ca.shared.global [%r27], [%rd264], 16;

	// end inline asm
	add.s64 	%rd265, %rd3, 3456;
	// begin inline asm
	cp.async.ca.shared.global [%r28], [%rd265], 16;

	// end inline asm
	add.s64 	%rd266, %rd4, 3456;
	// begin inline asm
	cp.async.ca.shared.global [%r29], [%rd266], 16;

	// end inline asm
	add.s64 	%rd267, %rd5, 3456;
	// begin inline asm
	cp.async.ca.shared.global [%r30], [%rd267], 16;

	// end inline asm
	add.s64 	%rd268, %rd6, 3456;
	// begin inline asm
	cp.async.ca.shared.global [%r31], [%rd268], 16;

	// end inline asm
	add.s64 	%rd269, %rd7, 3456;
	// begin inline asm
	cp.async.ca.shared.global [%r32], [%rd269], 16;

	// end inline asm
	add.s64 	%rd270, %rd8, 3456;
	// begin inline asm
	cp.async.ca.shared.global [%r33], [%rd270], 16;

	// end inline asm
	add.s64 	%rd271, %rd9, 3456;
	// begin inline asm
	cp.async.ca.shared.global [%r34], [%rd271], 16;

	// end inline asm
	// begin inline asm
	cp.async.commit_group;

	// end inline asm
	wmma.load.a.sync.aligned.row.m8n32k16.shared.f16 	{%r2592, %r2593, %r2594, %r2595, %r2596, %r2597, %r2598, %r2599}, [%r2505], %r2507;
	add.s32 	%r2600, %r2505, 32;
	wmma.load.a.sync.aligned.row.m8n32k16.shared.f16 	{%r2601, %r2602, %r2603, %r2604, %r2605, %r2606, %r2607, %r2608}, [%r2600], %r2507;
	add.s32 	%r2609, %r2505, 64;
	wmma.load.a.sync.aligned.row.m8n32k16.shared.f16 	{%r2610, %r2611, %r2612, %r2613, %r2614, %r2615, %r2616, %r2617}, [%r2609], %r2507;
	add.s32 	%r2618, %r2505, 96;
	wmma.load.a.sync.aligned.row.m8n32k16.shared.f16 	{%r2619, %r2620, %r2621, %r2622, %r2623, %r2624, %r2625, %r2626}, [%r2618], %r2507;
	wmma.load.b.sync.aligned.col.m8n32k16.shared.f16 	{%r2627, %r2628, %r2629, %r2630, %r2631, %r2632, %r2633, %r2634}, [%r35], %r2543;
	wmma.load.b.sync.aligned.col.m8n32k16.shared.f16 	{%r2635, %r2636, %r2637, %r2638, %r2639, %r2640, %r2641, %r2642}, [%r36], %r2543;
	wmma.load.b.sync.aligned.col.m8n32k16.shared.f16 	{%r2643, %r2644, %r2645, %r2646, %r2647, %r2648, %r2649, %r2650}, [%r37], %r2543;
	wmma.load.b.sync.aligned.col.m8n32k16.shared.f16 	{%r2651, %r2652, %r2653, %r2654, %r2655, %r2656, %r2657, %r2658}, [%r38], %r2543;
	wmma.mma.sync.aligned.row.col.m8n32k16.f16.f16 {%r2659, %r2660, %r2661, %r2662}, {%r2592, %r2593, %r2594, %r2595, %r2596, %r2597, %r2598, %r2599}, {%r2627, %r2628, %r2629, %r2630, %r2631, %r2632, %r2633, %r2634}, {%r2588, %r2589, %r2590, %r2591};
	wmma.mma.sync.aligned.row.col.m8n32k16.f16.f16 {%r2663, %r2664, %r2665, %r2666}, {%r2601, %r2602, %r2603, %r2604, %r2605, %r2606, %r2607, %r2608}, {%r2635, %r2636, %r2637, %r2638, %r2639, %r2640, %r2641, %r2642}, {%r2659, %r2660, %r2661, %r2662};
	wmma.mma.sync.aligned.row.col.m8n32k16.f16.f16 {%r2667, %r2668, %r2669, %r2670}, {%r2610, %r2611, %r2612, %r2613, %r2614, %r2615, %r2616, %r2617}, {%r2643, %r2644, %r2645, %r2646, %r2647, %r2648, %r2649, %r2650}, {%r2663, %r2664, %r2665, %r2666};
	wmma.mma.sync.aligned.row.col.m8n32k16.f16.f16 {%r102, %r103, %r104, %r105}, {%r2619, %r2620, %r2621, %r2622, %r2623, %r2624, %r2625, %r2626}, {%r2651, %r2652, %r2653, %r2654, %r2655, %r2656, %r2657, %r2658}, {%r2667, %r2668, %r2669, %r2670};
	// begin inline asm
	cp.async.wait_group 0;

	// end inline asm
	bar.sync 	0;
	@%p18 bra 	$L__BB6_34;
	add.s64 	%rd272, %rd10, 3584;
	// begin inline asm
	cp.async.ca.shared.global [%r9], [%rd272], 16;

	// end inline asm
$L__BB6_34:
	setp.ge.s32 	%p19, %r19, %r155;
	add.s64 	%rd273, %rd2, 3584;
	// begin inline asm
	cp.async.ca.shared.global [%r11], [%rd273], 16;

	// end inline asm
	add.s64 	%rd274, %rd3, 3584;
	// begin inline asm
	cp.async.ca.shared.global [%r12], [%rd274], 16;

	// end inline asm
	add.s64 	%rd275, %rd4, 3584;
	// begin inline asm
	cp.async.ca.shared.global [%r13], [%rd275], 16;

	// end inline asm
	add.s64 	%rd276, %rd5, 3584;
	// begin inline asm
	cp.async.ca.shared.global [%r14], [%rd276], 16;

	// end inline asm
	add.s64 	%rd277, %rd6, 3584;
	// begin inline asm
	cp.async.ca.shared.global [%r15], [%rd277], 16;

	// end inline asm
	add.s64 	%rd278, %rd7, 3584;
	// begin inline asm
	cp.async.ca.shared.global [%r16], [%rd278], 16;

	// end inline asm
	add.s64 	%rd279, %rd8, 3584;
	// begin inline asm
	cp.async.ca.shared.global [%r17], [%rd279], 16;

	// end inline asm
	add.s64 	%rd280, %rd9, 3584;
	// begin inline asm
	cp.async.ca.shared.global [%r18], [%rd280], 16;

	// end inline asm
	// begin inline asm
	cp.async.commit_group;

	// end inline asm
	mov.u32 	%r2688, smem;
	add.s32 	%r2689, %r2688, 128;
	mov.b32 	%r2690, 136;
	wmma.load.a.sync.aligned.row.m8n32k16.shared.f16 	{%r2691, %r2692, %r2693, %r2694, %r2695, %r2696, %r2697, %r2698}, [%r2689], %r2690;
	add.s32 	%r2699, %r2688, 160;
	wmma.load.a.sync.aligned.row.m8n32k16.shared.f16 	{%r2700, %r2701, %r2702, %r2703, %r2704, %r2705, %r2706, %r2707}, [%r2699], %r2690;
	add.s32 	%r2708, %r2688, 192;
	wmma.load.a.sync.aligned.row.m8n32k16.shared.f16 	{%r2709, %r2710, %r2711, %r2712, %r2713, %r2714, %r2715, %r2716}, [%r2708], %r2690;
	add.s32 	%r2717, %r2688, 224;
	wmma.load.a.sync.aligned.row.m8n32k16.shared.f16 	{%r2718, %r2719, %r2720, %r2721, %r2722, %r2723, %r2724, %r2725}, [%r2717], %r2690;
	mov.b32 	%r2726, 72;
	wmma.load.b.sync.aligned.col.m8n32k16.shared.f16 	{%r2727, %r2728, %r2729, %r2730, %r2731, %r2732, %r2733, %r2734}, [%r39], %r2726;
	wmma.load.b.sync.aligned.col.m8n32k16.shared.f16 	{%r2735, %r2736, %r2737, %r2738, %r2739, %r2740, %r2741, %r2742}, [%r40], %r2726;
	wmma.load.b.sync.aligned.col.m8n32k16.shared.f16 	{%r2743, %r2744, %r2745, %r2746, %r2747, %r2748, %r2749, %r2750}, [%r41], %r2726;
	wmma.load.b.sync.aligned.col.m8n32k16.shared.f16 	{%r2751, %r2752, %r2753, %r2754, %r2755, %r2756, %r2757, %r2758}, [%r42], %r2726;
	wmma.mma.sync.aligned.row.col.m8n32k16.f16.f16 {%r2759, %r2760, %r2761, %r2762}, {%r2691, %r2692, %r2693, %r2694, %r2695, %r2696, %r2697, %r2698}, {%r2727, %r2728, %r2729, %r2730, %r2731, %r2732, %r2733, %r2734}, {%r102, %r103, %r104, %r105};
	wmma.mma.sync.aligned.row.col.m8n32k16.f16.f16 {%r2763, %r2764, %r2765, %r2766}, {%r2700, %r2701, %r2702, %r2703, %r2704, %r2705, %r2706, %r2707}, {%r2735, %r2736, %r2737, %r2738, %r2739, %r2740, %r2741, %r2742}, {%r2759, %r2760, %r2761, %r2762};
	wmma.mma.sync.aligned.row.col.m8n32k16.f16.f16 {%r2767, %r2768, %r2769, %r2770}, {%r2709, %r2710, %r2711, %r2712, %r2713, %r2714, %r2715, %r2716}, {%r2743, %r2744, %r2745, %r2746, %r2747, %r2748, %r2749, %r2750}, {%r2763, %r2764, %r2765, %r2766};
	wmma.mma.sync.aligned.row.col.m8n32k16.f16.f16 {%r2771, %r2772, %r2773, %r2774}, {%r2718, %r2719, %r2720, %r2721, %r2722, %r2723, %r2724, %r2725}, {%r2751, %r2752, %r2753, %r2754, %r2755, %r2756, %r2757, %r2758}, {%r2767, %r2768, %r2769, %r2770};
	// begin inline asm
	cp.async.wait_group 0;

	// end inline asm
	bar.sync 	0;
	add.s64 	%rd281, %rd2, 3712;
	// begin inline asm
	cp.async.ca.shared.global [%r27], [%rd281], 16;

	// end inline asm
	add.s64 	%rd282, %rd3, 3712;
	// begin inline asm
	cp.async.ca.shared.global [%r28], [%rd282], 16;

	// end inline asm
	add.s64 	%rd283, %rd4, 3712;
	// begin inline asm
	cp.async.ca.shared.global [%r29], [%rd283], 16;

	// end inline asm
	add.s64 	%rd284, %rd5, 3712;
	// begin inline asm
	cp.async.ca.shared.global [%r30], [%rd284], 16;

	// end inline asm
	add.s64 	%rd285, %rd6, 3712;
	// begin inline asm
	cp.async.ca.shared.global [%r31], [%rd285], 16;

	// end inline asm
	add.s64 	%rd286, %rd7, 3712;
	// begin inline asm
	cp.async.ca.shared.global [%r32], [%rd286], 16;

	// end inline asm
	add.s64 	%rd287, %rd8, 3712;
	// begin inline asm
	cp.async.ca.shared.global [%r33], [%rd287], 16;

	// end inline asm
	add.s64 	%rd288, %rd9, 3712;
	// begin inline asm
	cp.async.ca.shared.global [%r34], [%rd288], 16;

	// end inline asm
	// begin inline asm
	cp.async.commit_group;

	// end inline asm
	wmma.load.a.sync.aligned.row.m8n32k16.shared.f16 	{%r2775, %r2776, %r2777, %r2778, %r2779, %r2780, %r2781, %r2782}, [%r2688], %r2690;
	add.s32 	%r2783, %r2688, 32;
	wmma.load.a.sync.aligned.row.m8n32k16.shared.f16 	{%r2784, %r2785, %r2786, %r2787, %r2788, %r2789, %r2790, %r2791}, [%r2783], %r2690;
	add.s32 	%r2792, %r2688, 64;
	wmma.load.a.sync.aligned.row.m8n32k16.shared.f16 	{%r2793, %r2794, %r2795, %r2796, %r2797, %r2798, %r2799, %r2800}, [%r2792], %r2690;
	add.s32 	%r2801, %r2688, 96;
	wmma.load.a.sync.aligned.row.m8n32k16.shared.f16 	{%r2802, %r2803, %r2804, %r2805, %r2806, %r2807, %r2808, %r2809}, [%r2801], %r2690;
	wmma.load.b.sync.aligned.col.m8n32k16.shared.f16 	{%r2810, %r2811, %r2812, %r2813, %r2814, %r2815, %r2816, %r2817}, [%r35], %r2726;
	wmma.load.b.sync.aligned.col.m8n32k16.shared.f16 	{%r2818, %r2819, %r2820, %r2821, %r2822, %r2823, %r2824, %r2825}, [%r36], %r2726;
	wmma.load.b.sync.aligned.col.m8n32k16.shared.f16 	{%r2826, %r2827, %r2828, %r2829, %r2830, %r2831, %r2832, %r2833}, [%r37], %r2726;
	wmma.load.b.sync.aligned.col.m8n32k16.shared.f16 	{%r2834, %r2835, %r2836, %r2837, %r2838, %r2839, %r2840, %r2841}, [%r38], %r2726;
	wmma.mma.sync.aligned.row.col.m8n32k16.f16.f16 {%r2842, %r2843, %r2844, %r2845}, {%r2775, %r2776, %r2777, %r2778, %r2779, %r2780, %r2781, %r2782}, {%r2810, %r2811, %r2812, %r2813, %r2814, %r2815, %r2816, %r2817}, {%r2771, %r2772, %r2773, %r2774};
	wmma.mma.sync.aligned.row.col.m8n32k16.f16.f16 {%r2846, %r2847, %r2848, %r2849}, {%r2784, %r2785, %r2786, %r2787, %r2788, %r2789, %r2790, %r2791}, {%r2818, %r2819, %r2820, %r2821, %r2822, %r2823, %r2824, %r2825}, {%r2842, %r2843, %r2844, %r2845};
	wmma.mma.sync.aligned.row.col.m8n32k16.f16.f16 {%r2850, %r2851, %r2852, %r2853}, {%r2793, %r2794, %r2795, %r2796, %r2797, %r2798, %r2799, %r2800}, {%r2826, %r2827, %r2828, %r2829, %r2830, %r2831, %r2832, %r2833}, {%r2846, %r2847, %r2848, %r2849};
	wmma.mma.sync.aligned.row.col.m8n32k16.f16.f16 {%r106, %r107, %r108, %r109}, {%r2802, %r2803, %r2804, %r2805, %r2806, %r2807, %r2808, %r2809}, {%r2834, %r2835, %r2836, %r2837, %r2838, %r2839, %r2840, %r2841}, {%r2850, %r2851, %r2852, %r2853};
	// begin inline asm
	cp.async.wait_group 0;

	// end inline asm
	bar.sync 	0;
	@%p19 bra 	$L__BB6_36;
	add.s64 	%rd289, %rd10, 3840;
	// begin inline asm
	cp.async.ca.shared.global [%r9], [%rd289], 16;

	// end inline asm
$L__BB6_36:
	setp.ge.s32 	%p20, %r19, %r155;
	add.s64 	%rd290, %rd2, 3840;
	// begin inline asm
	cp.async.ca.shared.global [%r11], [%rd290], 16;

	// end inline asm
	add.s64 	%rd291, %rd3, 3840;
	// begin inline asm
	cp.async.ca.shared.global [%r12], [%rd291], 16;

	// end inline asm
	add.s64 	%rd292, %rd4, 3840;
	// begin inline asm
	cp.async.ca.shared.global [%r13], [%rd292], 16;

	// end inline asm
	add.s64 	%rd293, %rd5, 3840;
	// begin inline asm
	cp.async.ca.shared.global [%r14], [%rd293], 16;

	// end inline asm
	add.s64 	%rd294, %rd6, 3840;
	// begin inline asm
	cp.async.ca.shared.global [%r15], [%rd294], 16;

	// end inline asm
	add.s64 	%rd295, %rd7, 3840;
	// begin inline asm
	cp.async.ca.shared.global [%r16], [%rd295], 16;

	// end inline asm
	add.s64 	%rd296, %rd8, 3840;
	// begin inline asm
	cp.async.ca.shared.global [%r17], [%rd296], 16;

	// end inline asm
	add.s64 	%rd297, %rd9, 3840;
	// begin inline asm
	cp.async.ca.shared.global [%r18], [%rd297], 16;

	// end inline asm
	// begin inline asm
	cp.async.commit_group;

	// end inline asm
	mov.u32 	%r2871, smem;
	add.s32 	%r2872, %r2871, 128;
	mov.b32 	%r2873, 136;
	wmma.load.a.sync.aligned.row.m8n32k16.shared.f16 	{%r2874, %r2875, %r2876, %r2877, %r2878, %r2879, %r2880, %r2881}, [%r2872], %r2873;
	add.s32 	%r2882, %r2871, 160;
	wmma.load.a.sync.aligned.row.m8n32k16.shared.f16 	{%r2883, %r2884, %r2885, %r2886, %r2887, %r2888, %r2889, %r2890}, [%r2882], %r2873;
	add.s32 	%r2891, %r2871, 192;
	wmma.load.a.sync.aligned.row.m8n32k16.shared.f16 	{%r2892, %r2893, %r2894, %r2895, %r2896, %r2897, %r2898, %r2899}, [%r2891], %r2873;
	add.s32 	%r2900, %r2871, 224;
	wmma.load.a.sync.aligned.row.m8n32k16.shared.f16 	{%r2901, %r2902, %r2903, %r2904, %r2905, %r2906, %r2907, %r2908}, [%r2900], %r2873;
	mov.b32 	%r2909, 72;
	wmma.load.b.sync.aligned.col.m8n32k16.shared.f16 	{%r2910, %r2911, %r2912, %r2913, %r2914, %r2915, %r2916, %r2917}, [%r39], %r2909;
	wmma.load.b.sync.aligned.col.m8n32k16.shared.f16 	{%r2918, %r2919, %r2920, %r2921, %r2922, %r2923, %r2924, %r2925}, [%r40], %r2909;
	wmma.load.b.sync.aligned.col.m8n32k16.shared.f16 	{%r2926, %r2927, %r2928, %r2929, %r2930, %r2931, %r2932, %r2933}, [%r41], %r2909;
	wmma.load.b.sync.aligned.col.m8n32k16.shared.f16 	{%r2934, %r2935, %r2936, %r2937, %r2938, %r2939, %r2940, %r2941}, [%r42], %r2909;
	wmma.mma.sync.aligned.row.col.m8n32k16.f16.f16 {%r2942, %r2943, %r2944, %r2945}, {%r2874, %r2875, %r2876, %r2877, %r2878, %r2879, %r2880, %r2881}, {%r2910, %r2911, %r2912, %r2913, %r2914, %r2915, %r2916, %r2917}, {%r106, %r107, %r108, %r109};
	wmma.mma.sync.aligned.row.col.m8n32k16.f16.f16 {%r2946, %r2947, %r2948, %r2949}, {%r2883, %r2884, %r2885, %r2886, %r2887, %r2888, %r2889, %r2890}, {%r2918, %r2919, %r2920, %r2921, %r2922, %r2923, %r2924, %r2925}, {%r2942, %r2943, %r2944, %r2945};
	wmma.mma.sync.aligned.row.col.m8n32k16.f16.f16 {%r2950, %r2951, %r2952, %r2953}, {%r2892, %r2893, %r2894, %r2895, %r2896, %r2897, %r2898, %r2899}, {%r2926, %r2927, %r2928, %r2929, %r2930, %r2931, %r2932, %r2933}, {%r2946, %r2947, %r2948, %r2949};
	wmma.mma.sync.aligned.row.col.m8n32k16.f16.f16 {%r2954, %r2955, %r2956, %r2957}, {%r2901, %r2902, %r2903, %r2904, %r2905, %r2906, %r2907, %r2908}, {%r2934, %r2935, %r2936, %r2937, %r2938, %r2939, %r2940, %r2941}, {%r2950, %r2951, %r2952, %r2953};
	// begin inline asm
	cp.async.wait_group 0;

	// end inline asm
	bar.sync 	0;
	add.s64 	%rd298, %rd2, 3968;
	// begin inline asm
	cp.async.ca.shared.global [%r27], [%rd298], 16;

	// end inline asm
	add.s64 	%rd299, %rd3, 3968;
	// begin inline asm
	cp.async.ca.shared.global [%r28], [%rd299], 16;

	// end inline asm
	add.s64 	%rd300, %rd4, 3968;
	// begin inline asm
	cp.async.ca.shared.global [%r29], [%rd300], 16;

	// end inline asm
	add.s64 	%rd301, %rd5, 3968;
	// begin inline asm
	cp.async.ca.shared.global [%r30], [%rd301], 16;

	// end inline asm
	add.s64 	%rd302, %rd6, 3968;
	// begin inline asm
	cp.async.ca.shared.global [%r31], [%rd302], 16;

	// end inline asm
	add.s64 	%rd303, %rd7, 3968;
	// begin inline asm
	cp.async.ca.shared.global [%r32], [%rd303], 16;

	// end inline asm
	add.s64 	%rd304, %rd8, 3968;
	// begin inline asm
	cp.async.ca.shared.global [%r33], [%rd304], 16;

	// end inline asm
	add.s64 	%rd305, %rd9, 3968;
	// begin inline asm
	cp.async.ca.shared.global [%r34], [%rd305], 16;

	// end inline asm
	// begin inline asm
	cp.async.commit_group;

	// end inline asm
	wmma.load.a.sync.aligned.row.m8n32k16.shared.f16 	{%r2958, %r2959, %r2960, %r2961, %r2962, %r2963, %r2964, %r2965}, [%r2871], %r2873;
	add.s32 	%r2966, %r2871, 32;
	wmma.load.a.sync.aligned.row.m8n32k16.shared.f16 	{%r2967, %r2968, %r2969, %r2970, %r2971, %r2972, %r2973, %r2974}, [%r2966], %r2873;
	add.s32 	%r2975, %r2871, 64;
	wmma.load.a.sync.aligned.row.m8n32k16.shared.f16 	{%r2976, %r2977, %r2978, %r2979, %r2980, %r2981, %r2982, %r2983}, [%r2975], %r2873;
	add.s32 	%r2984, %r2871, 96;
	wmma.load.a.sync.aligned.row.m8n32k16.shared.f16 	{%r2985, %r2986, %r2987, %r2988, %r2989, %r2990, %r2991, %r2992}, [%r2984], %r2873;
	wmma.load.b.sync.aligned.col.m8n32k16.shared.f16 	{%r2993, %r2994, %r2995, %r2996, %r2997, %r2998, %r2999, %r3000}, [%r35], %r2909;
	wmma.load.b.sync.aligned.col.m8n32k16.shared.f16 	{%r3001, %r3002, %r3003, %r3004, %r3005, %r3006, %r3007, %r3008}, [%r36], %r2909;
	wmma.load.b.sync.aligned.col.m8n32k16.shared.f16 	{%r3009, %r3010, %r3011, %r3012, %r3013, %r3014, %r3015, %r3016}, [%r37], %r2909;
	wmma.load.b.sync.aligned.col.m8n32k16.shared.f16 	{%r3017, %r3018, %r3019, %r3020, %r3021, %r3022, %r3023, %r3024}, [%r38], %r2909;
	wmma.mma.sync.aligned.row.col.m8n32k16.f16.f16 {%r3025, %r3026, %r3027, %r3028}, {%r2958, %r2959, %r2960, %r2961, %r2962, %r2963, %r2964, %r2965}, {%r2993, %r2994, %r2995, %r2996, %r2997, %r2998, %r2999, %r3000}, {%r2954, %r2955, %r2956, %r2957};
	wmma.mma.sync.aligned.row.col.m8n32k16.f16.f16 {%r3029, %r3030, %r3031, %r3032}, {%r2967, %r2968, %r2969, %r2970, %r2971, %r2972, %r2973, %r2974}, {%r3001, %r3002, %r3003, %r3004, %r3005, %r3006, %r3007, %r3008}, {%r3025, %r3026, %r3027, %r3028};
	wmma.mma.sync.aligned.row.col.m8n32k16.f16.f16 {%r3033, %r3034, %r3035, %r3036}, {%r2976, %r2977, %r2978, %r2979, %r2980, %r2981, %r2982, %r2983}, {%r3009, %r3010, %r3011, %r3012, %r3013, %r3014, %r3015, %r3016}, {%r3029, %r3030, %r3031, %r3032};
	wmma.mma.sync.aligned.row.col.m8n32k16.f16.f16 {%r110, %r111, %r112, %r113}, {%r2985, %r2986, %r2987, %r2988, %r2989, %r2990, %r2991, %r2992}, {%r3017, %r3018, %r3019, %r3020, %r3021, %r3022, %r3023, %r3024}, {%r3033, %r3034, %r3035, %r3036};
	// begin inline asm
	cp.async.wait_group 0;

	// end inline asm
	bar.sync 	0;
	add.s32 	%r3383, %r3383, 2048;
	add.s32 	%r3382, %r3382, 2048;
	@%p20 bra 	$L__BB6_38;
	add.s64 	%rd306, %rd10, 4096;
	// begin inline asm
	cp.async.ca.shared.global [%r9], [%rd306], 16;

	// end inline asm
$L__BB6_38:
	add.s64 	%rd307, %rd2, 4096;
	// begin inline asm
	cp.async.ca.shared.global [%r11], [%rd307], 16;

	// end inline asm
	add.s64 	%rd308, %rd3, 4096;
	// begin inline asm
	cp.async.ca.shared.global [%r12], [%rd308], 16;

	// end inline asm
	add.s64 	%rd309, %rd4, 4096;
	// begin inline asm
	cp.async.ca.shared.global [%r13], [%rd309], 16;

	// end inline asm
	add.s64 	%rd310, %rd5, 4096;
	// begin inline asm
	cp.async.ca.shared.global [%r14], [%rd310], 16;

	// end inline asm
	add.s64 	%rd311, %rd6, 4096;
	// begin inline asm
	cp.async.ca.shared.global [%r15], [%rd311], 16;

	// end inline asm
	add.s64 	%rd312, %rd7, 4096;
	// begin inline asm
	cp.async.ca.shared.global [%r16], [%rd312], 16;

	// end inline asm
	add.s64 	%rd313, %rd8, 4096;
	// begin inline asm
	cp.async.ca.shared.global [%r17], [%rd313], 16;

	// end inline asm
	add.s64 	%rd314, %rd9, 4096;
	// begin inline asm
	cp.async.ca.shared.global [%r18], [%rd314], 16;

	// end inline asm
	// begin inline asm
	cp.async.commit_group;

	// end inline asm
	mov.b32 	%r3048, 136;
	wmma.load.a.sync.aligned.row.m8n32k16.shared.f16 	{%r3049, %r3050, %r3051, %r3052, %r3053, %r3054, %r3055, %r3056}, [%r2872], %r3048;
	wmma.load.a.sync.aligned.row.m8n32k16.shared.f16 	{%r3058, %r3059, %r3060, %r3061, %r3062, %r3063, %r3064, %r3065}, [%r2882], %r3048;
	wmma.load.a.sync.aligned.row.m8n32k16.shared.f16 	{%r3067, %r3068, %r3069, %r3070, %r3071, %r3072, %r3073, %r3074}, [%r2891], %r3048;
	wmma.load.a.sync.aligned.row.m8n32k16.shared.f16 	{%r3076, %r3077, %r3078, %r3079, %r3080, %r3081, %r3082, %r3083}, [%r2900], %r3048;
	mov.b32 	%r3084, 72;
	wmma.load.b.sync.aligned.col.m8n32k16.shared.f16 	{%r3085, %r3086, %r3087, %r3088, %r3089, %r3090, %r3091, %r3092}, [%r39], %r3084;
	wmma.load.b.sync.aligned.col.m8n32k16.shared.f16 	{%r3093, %r3094, %r3095, %r3096, %r3097, %r3098, %r3099, %r3100}, [%r40], %r3084;
	wmma.load.b.sync.aligned.col.m8n32k16.shared.f16 	{%r3101, %r3102, %r3103, %r3104, %r3105, %r3106, %r3107, %r3108}, [%r41], %r3084;
	wmma.load.b.sync.aligned.col.m8n32k16.shared.f16 	{%r3109, %r3110, %r3111, %r3112, %r3113, %r3114, %r3115, %r3116}, [%r42], %r3084;
	wmma.mma.sync.aligned.row.col.m8n32k16.f16.f16 {%r3117, %r3118, %r3119, %r3120}, {%r3049, %r3050, %r3051, %r3052, %r3053, %r3054, %r3055, %r3056}, {%r3085, %r3086, %r3087, %r3088, %r3089, %r3090, %r3091, %r3092}, {%r110, %r111, %r112, %r113};
	wmma.mma.sync.aligned.row.col.m8n32k16.f16.f16 {%r3121, %r3122, %r3123, %r3124}, {%r3058, %r3059, %r3060, %r3061, %r3062, %r3063, %r3064, %r3065}, {%r3093, %r3094, %r3095, %r3096, %r3097, %r3098, %r3099, %r3100}, {%r3117, %r3118, %r3119, %r3120};
	wmma.mma.sync.aligned.row.col.m8n32k16.f16.f16 {%r3125, %r3126, %r3127, %r3128}, {%r3067, %r3068, %r3069, %r3070, %r3071, %r3072, %r3073, %r3074}, {%r3101, %r3102, %r3103, %r3104, %r3105, %r3106, %r3107, %r3108}, {%r3121, %r3122, %r3123, %r3124};
	wmma.mma.sync.aligned.row.col.m8n32k16.f16.f16 {%r3395, %r3394, %r3393, %r3392}, {%r3076, %r3077, %r3078, %r3079, %r3080, %r3081, %r3082, %r3083}, {%r3109, %r3110, %r3111, %r3112, %r3113, %r3114, %r3115, %r3116}, {%r3125, %r3126, %r3127, %r3128};
	// begin inline asm
	cp.async.wait_group 0;

	// end inline asm
	bar.sync 	0;
	add.s32 	%r3389, %r3370, 32;
	add.s32 	%r3129, %r3370, 31;
	setp.ne.s32 	%p21, %r3129, %r26;
	mov.u32 	%r3370, %r3389;
	@%p21 bra 	$L__BB6_6;
$L__BB6_39:
	setp.eq.s32 	%p22, %r25, 0;
	@%p22 bra 	$L__BB6_44;
	ld.param.u64 	%rd342, [_Z27eed_hgemm_m8n128k64x4_v7_btP6__halfS0_S0_iii_param_0];
	add.s64 	%rd18, %rd22, 128;
	add.s64 	%rd11, %rd18, %rd1;
	shl.b32 	%r3130, %r157, 1;
	mul.wide.s32 	%rd315, %r3130, 2;
	add.s64 	%rd12, %rd18, %rd315;
	mul.lo.s32 	%r3131, %r157, 3;
	mul.wide.s32 	%rd316, %r3131, 2;
	add.s64 	%rd13, %rd18, %rd316;
	shl.b32 	%r3132, %r157, 2;
	mul.wide.s32 	%rd317, %r3132, 2;
	add.s64 	%rd14, %rd18, %rd317;
	mul.lo.s32 	%r3133, %r157, 5;
	mul.wide.s32 	%rd318, %r3133, 2;
	add.s64 	%rd15, %rd18, %rd318;
	mul.lo.s32 	%r3134, %r157, 6;
	mul.wide.s32 	%rd319, %r3134, 2;
	add.s64 	%rd16, %rd18, %rd319;
	mul.lo.s32 	%r3135, %r157, 7;
	mul.wide.s32 	%rd320, %r3135, 2;
	add.s64 	%rd17, %rd18, %rd320;
	add.s64 	%rd19, %rd342, 128;
	neg.s32 	%r3384, %r25;
$L__BB6_41:
	.pragma "nounroll";
	setp.ge.s32 	%p23, %r19, %r155;
	mul.wide.s32 	%rd321, %r3383, 2;
	add.s64 	%rd20, %rd19, %rd321;
	and.b32  	%r141, %r3389, 1;
	setp.eq.b32 	%p24, %r141, 1;
	or.pred  	%p25, %p23, %p24;
	@%p25 bra 	$L__BB6_43;
	// begin inline asm
	cp.async.ca.shared.global [%r9], [%rd20], 16;

	// end inline asm
$L__BB6_43:
	mul.wide.s32 	%rd331, %r3382, 2;
	xor.b32  	%r3145, %r141, 1;
	mad.lo.s32 	%r3137, %r141, 18432, %r11;
	add.s64 	%rd323, %rd18, %rd331;
	// begin inline asm
	cp.async.ca.shared.global [%r3137], [%rd323], 16;

	// end inline asm
	add.s32 	%r3138, %r3137, 144;
	add.s64 	%rd324, %rd11, %rd331;
	// begin inline asm
	cp.async.ca.shared.global [%r3138], [%rd324], 16;

	// end inline asm
	add.s32 	%r3139, %r3137, 288;
	add.s64 	%rd325, %rd12, %rd331;
	// begin inline asm
	cp.async.ca.shared.global [%r3139], [%rd325], 16;

	// end inline asm
	add.s32 	%r3140, %r3137, 432;
	add.s64 	%rd326, %rd13, %rd331;
	// begin inline asm
	cp.async.ca.shared.global [%r3140], [%rd326], 16;

	// end inline asm
	add.s32 	%r3141, %r3137, 576;
	add.s64 	%rd327, %rd14, %rd331;
	// begin inline asm
	cp.async.ca.shared.global [%r3141], [%rd327], 16;

	// end inline asm
	add.s32 	%r3142, %r3137, 720;
	add.s64 	%rd328, %rd15, %rd331;
	// begin inline asm
	cp.async.ca.shared.global [%r3142], [%rd328], 16;

	// end inline asm
	add.s32 	%r3143, %r3137, 864;
	add.s64 	%rd329, %rd16, %rd331;
	// begin inline asm
	cp.async.ca.shared.global [%r3143], [%rd329], 16;

	// end inline asm
	add.s32 	%r3144, %r3137, 1008;
	add.s64 	%rd330, %rd17, %rd331;
	// begin inline asm
	cp.async.ca.shared.global [%r3144], [%rd330], 16;

	// end inline asm
	// begin inline asm
	cp.async.commit_group;

	// end inline asm
	shl.b32 	%r3146, %r141, 7;
	xor.b32  	%r3147, %r3146, 128;
	mov.u32 	%r3148, smem;
	add.s32 	%r3149, %r3148, %r3147;
	mov.b32 	%r3150, 136;
	wmma.load.a.sync.aligned.row.m8n32k16.shared.f16 	{%r3151, %r3152, %r3153, %r3154, %r3155, %r3156, %r3157, %r3158}, [%r3149], %r3150;
	add.s32 	%r3159, %r3149, 32;
	wmma.load.a.sync.aligned.row.m8n32k16.shared.f16 	{%r3160, %r3161, %r3162, %r3163, %r3164, %r3165, %r3166, %r3167}, [%r3159], %r3150;
	add.s32 	%r3168, %r3149, 64;
	wmma.load.a.sync.aligned.row.m8n32k16.shared.f16 	{%r3169, %r3170, %r3171, %r3172, %r3173, %r3174, %r3175, %r3176}, [%r3168], %r3150;
	add.s32 	%r3177, %r3149, 96;
	wmma.load.a.sync.aligned.row.m8n32k16.shared.f16 	{%r3178, %r3179, %r3180, %r3181, %r3182, %r3183, %r3184, %r3185}, [%r3177], %r3150;
	mov.u32 	%r3186, %tid.x;
	and.b32  	%r3187, %r3186, 992;
	mul.lo.s32 	%r3188, %r3187, 72;
	mad.lo.s32 	%r3189, %r3145, 9216, %r3188;
	shl.b32 	%r3190, %r3189, 1;
	add.s32 	%r3191, %r3148, %r3190;
	add.s32 	%r3192, %r3191, 2176;
	mov.b32 	%r3193, 72;
	wmma.load.b.sync.aligned.col.m8n32k16.shared.f16 	{%r3194, %r3195, %r3196, %r3197, %r3198, %r3199, %r3200, %r3201}, [%r3192], %r3193;
	add.s32 	%r3202, %r3191, 2208;
	wmma.load.b.sync.aligned.col.m8n32k16.shared.f16 	{%r3203, %r3204, %r3205, %r3206, %r3207, %r3208, %r3209, %r3210}, [%r3202], %r3193;
	add.s32 	%r3211, %r3191, 2240;
	wmma.load.b.sync.aligned.col.m8n32k16.shared.f16 	{%r3212, %r3213, %r3214, %r3215, %r3216, %r3217, %r3218, %r3219}, [%r3211], %r3193;
	add.s32 	%r3220, %r3191, 2272;
	wmma.load.b.sync.aligned.col.m8n32k16.shared.f16 	{%r3221, %r3222, %r3223, %r3224, %r3225, %r3226, %r3227, %r3228}, [%r3220], %r3193;
	wmma.mma.sync.aligned.row.col.m8n32k16.f16.f16 {%r3229, %r3230, %r3231, %r3232}, {%r3151, %r3152, %r3153, %r3154, %r3155, %r3156, %r3157, %r3158}, {%r3194, %r3195, %r3196, %r3197, %r3198, %r3199, %r3200, %r3201}, {%r3395, %r3394, %r3393, %r3392};
	wmma.mma.sync.aligned.row.col.m8n32k16.f16.f16 {%r3233, %r3234, %r3235, %r3236}, {%r3160, %r3161, %r3162, %r3163, %r3164, %r3165, %r3166, %r3167}, {%r3203, %r3204, %r3205, %r3206, %r3207, %r3208, %r3209, %r3210}, {%r3229, %r3230, %r3231, %r3232};
	wmma.mma.sync.aligned.row.col.m8n32k16.f16.f16 {%r3237, %r3238, %r3239, %r3240}, {%r3169, %r3170, %r3171, %r3172, %r3173, %r3174, %r3175, %r3176}, {%r3212, %r3213, %r3214, %r3215, %r3216, %r3217, %r3218, %r3219}, {%r3233, %r3234, %r3235, %r3236};
	wmma.mma.sync.aligned.row.col.m8n32k16.f16.f16 {%r3395, %r3394, %r3393, %r3392}, {%r3178, %r3179, %r3180, %r3181, %r3182, %r3183, %r3184, %r3185}, {%r3221, %r3222, %r3223, %r3224, %r3225, %r3226, %r3227, %r3228}, {%r3237, %r3238, %r3239, %r3240};
	// begin inline asm
	cp.async.wait_group 0;

	// end inline asm
	bar.sync 	0;
	add.s32 	%r3389, %r3389, 1;
	add.s32 	%r3384, %r3384, 1;
	setp.ne.s32 	%p26, %r3384, 0;
	add.s32 	%r3382, %r3382, 64;
	add.s32 	%r3383, %r3383, 64;
	@%p26 bra 	$L__BB6_41;
$L__BB6_44:
	setp.ge.s32 	%p27, %r19, %r155;
	shr.s32 	%r3241, %r157, 31;
	shr.u32 	%r3242, %r3241, 26;
	add.s32 	%r3243, %r157, %r3242;
	shr.u32 	%r3244, %r3243, 6;
	not.b32 	%r3245, %r3244;
	and.b32  	%r3246, %r3245, 1;
	mov.u32 	%r3247, smem;
	add.s32 	%r3248, %r3247, 128;
	mov.b32 	%r3249, 136;
	wmma.load.a.sync.aligned.row.m8n32k16.shared.f16 	{%r3250, %r3251, %r3252, %r3253, %r3254, %r3255, %r3256, %r3257}, [%r3248], %r3249;
	add.s32 	%r3258, %r3247, 160;
	wmma.load.a.sync.aligned.row.m8n32k16.shared.f16 	{%r3259, %r3260, %r3261, %r3262, %r3263, %r3264, %r3265, %r3266}, [%r3258], %r3249;
	add.s32 	%r3267, %r3247, 192;
	wmma.load.a.sync.aligned.row.m8n32k16.shared.f16 	{%r3268, %r3269, %r3270, %r3271, %r3272, %r3273, %r3274, %r3275}, [%r3267], %r3249;
	add.s32 	%r3276, %r3247, 224;
	wmma.load.a.sync.aligned.row.m8n32k16.shared.f16 	{%r3277, %r3278, %r3279, %r3280, %r3281, %r3282, %r3283, %r3284}, [%r3276], %r3249;
	mov.u32 	%r3285, %tid.x;
	and.b32  	%r3286, %r3285, 992;
	mul.lo.s32 	%r3287, %r3286, 72;
	mad.lo.s32 	%r3288, %r3246, 9216, %r3287;
	shl.b32 	%r3289, %r3288, 1;
	add.s32 	%r3290, %r3247, %r3289;
	add.s32 	%r3291, %r3290, 2176;
	mov.b32 	%r3292, 72;
	wmma.load.b.sync.aligned.col.m8n32k16.shared.f16 	{%r3293, %r3294, %r3295, %r3296, %r3297, %r3298, %r3299, %r3300}, [%r3291], %r3292;
	add.s32 	%r3301, %r3290, 2208;
	wmma.load.b.sync.aligned.col.m8n32k16.shared.f16 	{%r3302, %r3303, %r3304, %r3305, %r3306, %r3307, %r3308, %r3309}, [%r3301], %r3292;
	add.s32 	%r3310, %r3290, 2240;
	wmma.load.b.sync.aligned.col.m8n32k16.shared.f16 	{%r3311, %r3312, %r3313, %r3314, %r3315, %r3316, %r3317, %r3318}, [%r3310], %r3292;
	add.s32 	%r3319, %r3290, 2272;
	wmma.load.b.sync.aligned.col.m8n32k16.shared.f16 	{%r3320, %r3321, %r3322, %r3323, %r3324, %r3325, %r3326, %r3327}, [%r3319], %r3292;
	wmma.mma.sync.aligned.row.col.m8n32k16.f16.f16 {%r3328, %r3329, %r3330, %r3331}, {%r3250, %r3251, %r3252, %r3253, %r3254, %r3255, %r3256, %r3257}, {%r3293, %r3294, %r3295, %r3296, %r3297, %r3298, %r3299, %r3300}, {%r3395, %r3394, %r3393, %r3392};
	wmma.mma.sync.aligned.row.col.m8n32k16.f16.f16 {%r3332, %r3333, %r3334, %r3335}, {%r3259, %r3260, %r3261, %r3262, %r3263, %r3264, %r3265, %r3266}, {%r3302, %r3303, %r3304, %r3305, %r3306, %r3307, %r3308, %r3309}, {%r3328, %r3329, %r3330, %r3331};
	wmma.mma.sync.aligned.row.col.m8n32k16.f16.f16 {%r3336, %r3337, %r3338, %r3339}, {%r3268, %r3269, %r3270, %r3271, %r3272, %r3273, %r3274, %r3275}, {%r3311, %r3312, %r3313, %r3314, %r3315, %r3316, %r3317, %r3318}, {%r3332, %r3333, %r3334, %r3335};
	wmma.mma.sync.aligned.row.col.m8n32k16.f16.f16 {%r3340, %r3341, %r3342, %r3343}, {%r3277, %r3278, %r3279, %r3280, %r3281, %r3282, %r3283, %r3284}, {%r3320, %r3321, %r3322, %r3323, %r3324, %r3325, %r3326, %r3327}, {%r3336, %r3337, %r3338, %r3339};
	shl.b32 	%r3344, %r3285, 1;
	and.b32  	%r3345, %r3344, 1984;
	add.s32 	%r3346, %r3247, %r3345;
	wmma.store.d.sync.aligned.row.m8n32k16.shared.f16 	[%r3346], {%r3340, %r3341, %r3342, %r3343}, %r3249;
	bar.sync 	0;
	add.s32 	%r3347, %r7, %r20;
	mad.lo.s32 	%r154, %r156, %r19, %r3347;
	@%p27 bra 	$L__BB6_48;
	setp.lt.u32 	%p28, %r2, 2;
	@%p28 bra 	$L__BB6_47;
	ld.param.u64 	%rd344, [_Z27eed_hgemm_m8n128k64x4_v7_btP6__halfS0_S0_iii_param_2];
	mul.wide.s32 	%rd339, %r154, 2;
	add.s64 	%rd335, %rd344, %rd339;
	add.s32 	%r3365, %r3247, %r169;
	ld.shared.u32 	%r3356, [%r3365];
	// begin inline asm
	{ atom.add.noftz.f16x2 %r3355,[%rd335],%r3356; }

	// end inline asm
	add.s64 	%rd336, %rd335, 4;
	ld.shared.u32 	%r3358, [%r3365+4];
	// begin inline asm
	{ atom.add.noftz.f16x2 %r3357,[%rd336],%r3358; }

	// end inline asm
	add.s64 	%rd337, %rd335, 8;
	ld.shared.u32 	%r3360, [%r3365+8];
	// begin inline asm
	{ atom.add.noftz.f16x2 %r3359,[%rd337],%r3360; }

	// end inline asm
	add.s64 	%rd338, %rd335, 12;
	ld.shared.u32 	%r3362, [%r3365+12];
	// begin inline asm
	{ atom.add.noftz.f16x2 %r3361,[%rd338],%r3362; }

	// end inline asm
	bra.uni 	$L__BB6_48;
$L__BB6_47:
	ld.param.u64 	%rd343, [_Z27eed_hgemm_m8n128k64x4_v7_btP6__halfS0_S0_iii_param_2];
	cvta.to.global.u64 	%rd332, %rd343;
	mul.wide.s32 	%rd333, %r154, 2;
	add.s64 	%rd334, %rd332, %rd333;
	add.s32 	%r3350, %r3247, %r169;
	ld.shared.v4.u32 	{%r3351, %r3352, %r3353, %r3354}, [%r3350];
	st.global.u32 	[%rd334], %r3351;
	st.global.u32 	[%rd334+4], %r3352;
	st.global.u32 	[%rd334+8], %r3353;
	st.global.u32 	[%rd334+12], %r3354;
$L__BB6_48:
	ret;

}
	// .globl	_Z24eed_hgemm_m8n128k64x4_v7P6__halfS0_S0_iii
.visible .entry _Z24eed_hgemm_m8n128k64x4_v7P6__halfS0_S0_iii(
	.param .u64 .ptr .align 1 _Z24eed_hgemm_m8n128k64x4_v7P6__halfS0_S0_iii_param_0,
	.param .u64 .ptr .align 1 _Z24eed_hgemm_m8n128k64x4_v7P6__halfS0_S0_iii_param_1,
	.param .u64 .ptr .align 1 _Z24eed_hgemm_m8n128k64x4_v7P6__halfS0_S0_iii_param_2,
	.param .u32 _Z24eed_hgemm_m8n128k64x4_v7P6__halfS0_S0_iii_param_3,
	.param .u32 _Z24eed_hgemm_m8n128k64x4_v7P6__halfS0_S0_iii_param_4,
	.param .u32 _Z24eed_hgemm_m8n128k64x4_v7P6__halfS0_S0_iii_param_5
)
{
	.reg .pred 	%p<29>;
	.reg .b16 	%rs<2>;
	.reg .b32 	%r<3877>;
	.reg .b32 	%f<2>;
	.reg .b64 	%rd<406>;

	ld.param.u64 	%rd12, [_Z24eed_hgemm_m8n128k64x4_v7P6__halfS0_S0_iii_param_1];
	ld.param.u32 	%r246, [_Z24eed_hgemm_m8n128k64x4_v7P6__halfS0_S0_iii_param_3];
	ld.param.u32 	%r247, [_Z24eed_hgemm_m8n128k64x4_v7P6__halfS0_S0_iii_param_4];
	ld.param.u32 	%r248, [_Z24eed_hgemm_m8n128k64x4_v7P6__halfS0_S0_iii_param_5];
	mov.u32 	%r1, %ctaid.x;
	mov.u32 	%r249, %nctaid.z;
	div.u32 	%r2, %r248, %r249;
	mov.u32 	%r3, %tid.x;
	shr.s32 	%r250, %r247, 31;
	shr.u32 	%r251, %r250, 25;
	add.s32 	%r252, %r247, %r251;
	shr.s32 	%r253, %r252, 7;
	setp.ge.s32 	%p1, %r1, %r253;
	@%p1 bra 	$L__BB7_49;
	ld.param.u32 	%r3812, [_Z24eed_hgemm_m8n128k64x4_v7P6__halfS0_S0_iii_param_5];
	mov.u32 	%r254, %ctaid.z;
	mul.lo.s32 	%r255, %r2, %r254;
	mov.f32 	%f1, 0f00000000;
	// begin inline asm
	{  cvt.rn.f16.f32 %rs1, %f1;}

	// end inline asm
	mov.u32 	%r256, %ctaid.y;
	mov.b32 	%r3873, {%rs1, %rs1};
	shr.u32 	%r257, %r3, 4;
	shl.b32 	%r258, %r3, 3;
	and.b32  	%r5, %r258, 120;
	shr.u32 	%r259, %r3, 1;
	and.b32  	%r260, %r259, 504;
	mad.lo.s32 	%r261, %r257, 136, %r5;
	shl.b32 	%r262, %r261, 1;
	mov.u32 	%r263, smem;
	add.s32 	%r6, %r262, %r263;
	mad.lo.s32 	%r264, %r260, 136, %r5;
	shl.b32 	%r7, %r264, 1;
	add.s32 	%r265, %r263, %r7;
	add.s32 	%r8, %r265, 2176;
	add.s32 	%r9, %r265, 2448;
	add.s32 	%r10, %r265, 2720;
	add.s32 	%r11, %r265, 2992;
	add.s32 	%r12, %r265, 3264;
	add.s32 	%r13, %r265, 3536;
	add.s32 	%r14, %r265, 3808;
	add.s32 	%r15, %r265, 4080;
	shl.b32 	%r266, %r256, 3;
	add.s32 	%r16, %r266, %r257;
	shl.b32 	%r17, %r1, 7;
	or.b32  	%r267, %r5, %r17;
	add.s32 	%r18, %r255, %r260;
	mad.lo.s32 	%r268, %r3812, %r16, %r5;
	add.s32 	%r3853, %r268, %r255;
	mad.lo.s32 	%r3846, %r18, %r247, %r267;
	setp.ge.s32 	%p2, %r16, %r246;
	@%p2 bra 	$L__BB7_3;
	ld.param.u64 	%rd386, [_Z24eed_hgemm_m8n128k64x4_v7P6__halfS0_S0_iii_param_0];
	mul.wide.s32 	%rd15, %r3853, 2;
	add.s64 	%rd14, %rd386, %rd15;
	// begin inline asm
	cp.async.ca.shared.global [%r6], [%rd14], 16;

	// end inline asm
$L__BB7_3:
	mul.wide.s32 	%rd24, %r3846, 2;
	add.s64 	%rd16, %rd12, %rd24;
	// begin inline asm
	cp.async.ca.shared.global [%r8], [%rd16], 16;

	// end inline asm
	mul.wide.s32 	%rd1, %r247, 2;
	add.s64 	%rd17, %rd16, %rd1;
	// begin inline asm
	cp.async.ca.shared.global [%r9], [%rd17], 16;

	// end inline asm
	add.s64 	%rd18, %rd17, %rd1;
	// begin inline asm
	cp.async.ca.shared.global [%r10], [%rd18], 16;

	// end inline asm
	add.s64 	%rd19, %rd18, %rd1;
	// begin inline asm
	cp.async.ca.shared.global [%r11], [%rd19], 16;

	// end inline asm
	add.s64 	%rd20, %rd19, %rd1;
	// begin inline asm
	cp.async.ca.shared.global [%r12], [%rd20], 16;

	// end inline asm
	add.s64 	%rd21, %rd20, %rd1;
	// begin inline asm
	cp.async.ca.shared.global [%r13], [%rd21], 16;

	// end inline asm
	add.s64 	%rd22, %rd21, %rd1;
	// begin inline asm
	cp.async.ca.shared.global [%r14], [%rd22], 16;

	// end inline asm
	add.s64 	%rd23, %rd22, %rd1;
	// begin inline asm
	cp.async.ca.shared.global [%r15], [%rd23], 16;

	// end inline asm
	// begin inline asm
	cp.async.commit_group;

	// end inline asm
	// begin inline asm
	cp.async.wait_group 0;

	// end inline asm
	bar.sync 	0;
	setp.lt.u32 	%p3, %r2, 128;
	mov.u32 	%r3874, %r3873;
	mov.u32 	%r3875, %r3873;
	mov.u32 	%r3876, %r3873;
	@%p3 bra 	$L__BB7_45;
	shr.u32 	%r280, %r2, 6;
	add.s32 	%r21, %r280, -1;
	add.s32 	%r281, %r280, -2;
	and.b32  	%r22, %r21, 31;
	setp.lt.u32 	%p4, %r281, 31;
	mov.b32 	%r3871, 1;
	mov.u32 	%r3874, %r3873;
	mov.u32 	%r3875, %r3873;
	mov.u32 	%r3876, %r3873;
	@%p4 bra 	$L__BB7_40;
	add.s32 	%r23, %r265, 19584;
	add.s32 	%r24, %r265, 19856;
	add.s32 	%r25, %r265, 20128;
	add.s32 	%r26, %r265, 20400;
	add.s32 	%r27, %r265, 20672;
	add.s32 	%r28, %r265, 20944;
	add.s32 	%r29, %r265, 21216;
	add.s32 	%r30, %r265, 21488;
	and.b32  	%r285, %r21, -32;
	neg.s32 	%r3848, %r285;
	add.s32 	%r286, %r18, 2048;
	mad.lo.s32 	%r287, %r247, %r286, %r17;
	add.s32 	%r3845, %r287, %r5;
	add.s32 	%r288, %r18, 1984;
	mad.lo.s32 	%r289, %r247, %r288, %r17;
	add.s32 	%r3844, %r289, %r5;
	add.s32 	%r290, %r18, 1920;
	mad.lo.s32 	%r291, %r247, %r290, %r17;
	add.s32 	%r3843, %r291, %r5;
	add.s32 	%r292, %r18, 1856;
	mad.lo.s32 	%r293, %r247, %r292, %r17;
	add.s32 	%r3842, %r293, %r5;
	add.s32 	%r294, %r18, 1792;
	mad.lo.s32 	%r295, %r247, %r294, %r17;
	add.s32 	%r3841, %r295, %r5;
	add.s32 	%r296, %r18, 1728;
	mad.lo.s32 	%r297, %r247, %r296, %r17;
	add.s32 	%r3840, %r297, %r5;
	add.s32 	%r298, %r18, 1664;
	mad.lo.s32 	%r299, %r247, %r298, %r17;
	add.s32 	%r3839, %r299, %r5;
	add.s32 	%r300, %r18, 1600;
	mad.lo.s32 	%r301, %r247, %r300, %r17;
	add.s32 	%r3838, %r301, %r5;
	add.s32 	%r302, %r18, 1536;
	mad.lo.s32 	%r303, %r247, %r302, %r17;
	add.s32 	%r3837, %r303, %r5;
	add.s32 	%r304, %r18, 1472;
	mad.lo.s32 	%r305, %r247, %r304, %r17;
	add.s32 	%r3836, %r305, %r5;
	add.s32 	%r306, %r18, 1408;
	mad.lo.s32 	%r307, %r247, %r306, %r17;
	add.s32 	%r3835, %r307, %r5;
	add.s32 	%r308, %r18, 1344;
	mad.lo.s32 	%r309, %r247, %r308, %r17;
	add.s32 	%r3834, %r309, %r5;
	add.s32 	%r310, %r18, 1280;
	mad.lo.s32 	%r311, %r247, %r310, %r17;
	add.s32 	%r3833, %r311, %r5;
	add.s32 	%r312, %r18, 1216;
	mad.lo.s32 	%r313, %r247, %r312, %r17;
	add.s32 	%r3832, %r313, %r5;
	add.s32 	%r314, %r18, 1152;
	mad.lo.s32 	%r315, %r247, %r314, %r17;
	add.s32 	%r3831, %r315, %r5;
	add.s32 	%r316, %r18, 1088;
	mad.lo.s32 	%r317, %r247, %r316, %r17;
	add.s32 	%r3830, %r317, %r5;
	add.s32 	%r318, %r18, 1024;
	mad.lo.s32 	%r319, %r247, %r318, %r17;
	add.s32 	%r3829, %r319, %r5;
	add.s32 	%r320, %r18, 960;
	mad.lo.s32 	%r321, %r247, %r320, %r17;
	add.s32 	%r3828, %r321, %r5;
	add.s32 	%r322, %r18, 896;
	mad.lo.s32 	%r323, %r247, %r322, %r17;
	add.s32 	%r3827, %r323, %r5;
	add.s32 	%r324, %r18, 832;
	mad.lo.s32 	%r325, %r247, %r324, %r17;
	add.s32 	%r3826, %r325, %r5;
	add.s32 	%r326, %r18, 768;
	mad.lo.s32 	%r327, %r247, %r326, %r17;
	add.s32 	%r3825, %r327, %r5;
	add.s32 	%r328, %r18, 704;
	mad.lo.s32 	%r329, %r247, %r328, %r17;
	add.s32 	%r3824, %r329, %r5;
	add.s32 	%r330, %r18, 640;
	mad.lo.s32 	%r331, %r247, %r330, %r17;
	add.s32 	%r3823, %r331, %r5;
	add.s32 	%r332, %r18, 576;
	mad.lo.s32 	%r333, %r247, %r332, %r17;
	add.s32 	%r3822, %r333, %r5;
	add.s32 	%r334, %r18, 512;
	mad.lo.s32 	%r335, %r247, %r334, %r17;
	add.s32 	%r3821, %r335, %r5;
	add.s32 	%r336, %r18, 448;
	mad.lo.s32 	%r337, %r247, %r336, %r17;
	add.s32 	%r3820, %r337, %r5;
	add.s32 	%r338, %r18, 384;
	mad.lo.s32 	%r339, %r247, %r338, %r17;
	add.s32 	%r3819, %r339, %r5;
	add.s32 	%r340, %r18, 320;
	mad.lo.s32 	%r341, %r247, %r340, %r17;
	add.s32 	%r3818, %r341, %r5;
	add.s32 	%r342, %r18, 256;
	mad.lo.s32 	%r343, %r247, %r342, %r17;
	add.s32 	%r3817, %r343, %r5;
	add.s32 	%r344, %r18, 192;
	mad.lo.s32 	%r345, %r247, %r344, %r17;
	add.s32 	%r3816, %r345, %r5;
	add.s32 	%r346, %r18, 128;
	mad.lo.s32 	%r347, %r247, %r346, %r17;
	add.s32 	%r3815, %r347, %r5;
	add.s32 	%r348, %r18, 64;
	mad.lo.s32 	%r349, %r247, %r348, %r17;
	add.s32 	%r3814, %r349, %r5;
	mov.b32 	%r3847, 0;
	mov.u32 	%r3874, %r3873;
	mov.u32 	%r3875, %r3873;
	mov.u32 	%r3876, %r3873;
$L__BB7_6:
	.pragma "nounroll";
	setp.ge.s32 	%p5, %r16, %r246;
	mul.wide.s32 	%rd33, %r3814, 2;
	add.s64 	%rd25, %rd12, %rd33;
	// begin inline asm
	cp.async.ca.shared.global [%r23], [%rd25], 16;

	// end inline asm
	add.s64 	%rd26, %rd25, %rd1;
	// begin inline asm
	cp.async.ca.shared.global [%r24], [%rd26], 16;

	// end inline asm
	add.s64 	%rd27, %rd26, %rd1;
	// begin inline asm
	cp.async.ca.shared.global [%r25], [%rd27], 16;

	// end inline asm
	add.s64 	%rd28, %rd27, %rd1;
	// begin inline asm
	cp.async.ca.shared.global [%r26], [%rd28], 16;

	// end inline asm
	add.s64 	%rd29, %rd28, %rd1;
	// begin inline asm
	cp.async.ca.shared.global [%r27], [%rd29], 16;

	// end inline asm
	add.s64 	%rd30, %rd29, %rd1;
	// begin inline asm
	cp.async.ca.shared.global [%r28], [%rd30], 16;

	// end inline asm
	add.s64 	%rd31, %rd30, %rd1;
	// begin inline asm
	cp.async.ca.shared.global [%r29], [%rd31], 16;

	// end inline asm
	add.s64 	%rd32, %rd31, %rd1;
	// begin inline asm
	cp.async.ca.shared.global [%r30], [%rd32], 16;

	// end inline asm
	// begin inline asm
	cp.async.commit_group;

	// end inline asm
	mov.u32 	%r358, smem;
	mov.b32 	%r359, 136;
	wmma.load.a.sync.aligned.row.m8n32k16.shared.f16 	{%r360, %r361, %r362, %r363, %r364, %r365, %r366, %r367}, [%r358], %r359;
	add.s32 	%r368, %r358, 32;
	wmma.load.a.sync.aligned.row.m8n32k16.shared.f16 	{%r369, %r370, %r371, %r372, %r373, %r374, %r375, %r376}, [%r368], %r359;
	add.s32 	%r377, %r358, 64;
	wmma.load.a.sync.aligned.row.m8n32k16.shared.f16 	{%r378, %r379, %r380, %r381, %r382, %r383, %r384, %r385}, [%r377], %r359;
	add.s32 	%r386, %r358, 96;
	wmma.load.a.sync.aligned.row.m8n32k16.shared.f16 	{%r387, %r388, %r389, %r390, %r391, %r392, %r393, %r394}, [%r386], %r359;
	mov.u32 	%r395, %tid.x;
	shl.b32 	%r396, %r395, 1;
	and.b32  	%r397, %r396, 1984;
	add.s32 	%r398, %r358, %r397;
	add.s32 	%r399, %r398, 2176;
	wmma.load.b.sync.aligned.row.m8n32k16.shared.f16 	{%r400, %r401, %r402, %r403, %r404, %r405, %r406, %r407}, [%r399], %r359;
	add.s32 	%r408, %r398, 6528;
	wmma.load.b.sync.aligned.row.m8n32k16.shared.f16 	{%r409, %r410, %r411, %r412, %r413, %r414, %r415, %r416}, [%r408], %r359;
	add.s32 	%r417, %r398, 10880;
	wmma.load.b.sync.aligned.row.m8n32k16.shared.f16 	{%r418, %r419, %r420, %r421, %r422, %r423, %r424, %r425}, [%r417], %r359;
	add.s32 	%r426, %r398, 15232;
	wmma.load.b.sync.aligned.row.m8n32k16.shared.f16 	{%r427, %r428, %r429, %r430, %r431, %r432, %r433, %r434}, [%r426], %r359;
	wmma.mma.sync.aligned.row.row.m8n32k16.f16.f16 {%r435, %r436, %r437, %r438}, {%r360, %r361, %r362, %r363, %r364, %r365, %r366, %r367}, {%r400, %r401, %r402, %r403, %r404, %r405, %r406, %r407}, {%r3876, %r3875, %r3874, %r3873};
	wmma.mma.sync.aligned.row.row.m8n32k16.f16.f16 {%r439, %r440, %r441, %r442}, {%r369, %r370, %r371, %r372, %r373, %r374, %r375, %r376}, {%r409, %r410, %r411, %r412, %r413, %r414, %r415, %r416}, {%r435, %r436, %r437, %r438};
	wmma.mma.sync.aligned.row.row.m8n32k16.f16.f16 {%r443, %r444, %r445, %r446}, {%r378, %r379, %r380, %r381, %r382, %r383, %r384, %r385}, {%r418, %r419, %r420, %r421, %r422, %r423, %r424, %r425}, {%r439, %r440, %r441, %r442};
	wmma.mma.sync.aligned.row.row.m8n32k16.f16.f16 {%r104, %r105, %r106, %r107}, {%r387, %r388, %r389, %r390, %r391, %r392, %r393, %r394}, {%r427, %r428, %r429, %r430, %r431, %r432, %r433, %r434}, {%r443, %r444, %r445, %r446};
	// begin inline asm
	cp.async.wait_group 0;

	// end inline asm
	bar.sync 	0;
	@%p5 bra 	$L__BB7_8;
	ld.param.u64 	%rd387, [_Z24eed_hgemm_m8n128k64x4_v7P6__halfS0_S0_iii_param_0];
	mul.wide.s32 	%rd35, %r3853, 2;
	add.s64 	%rd36, %rd387, %rd35;
	add.s64 	%rd34, %rd36, 256;
	shr.u32 	%r449, %r395, 4;
	shl.b32 	%r450, %r395, 3;
	and.b32  	%r451, %r450, 120;
	mad.lo.s32 	%r452, %r449, 136, %r451;
	shl.b32 	%r453, %r452, 1;
	add.s32 	%r447, %r453, %r358;
	// begin inline asm
	cp.async.ca.shared.global [%r447], [%rd34], 16;

	// end inline asm
$L__BB7_8:
	setp.ge.s32 	%p6, %r16, %r246;
	mul.wide.s32 	%rd53, %r3815, 2;
	add.s64 	%rd37, %rd12, %rd53;
	// begin inline asm
	cp.async.ca.shared.global [%r8], [%rd37], 16;

	// end inline asm
	add.s64 	%rd38, %rd37, %rd1;
	// begin inline asm
	cp.async.ca.shared.global [%r9], [%rd38], 16;

	// end inline asm
	add.s64 	%rd39, %rd38, %rd1;
	// begin inline asm
	cp.async.ca.shared.global [%r10], [%rd39], 16;

	// end inline asm
	add.s64 	%rd40, %rd39, %rd1;
	// begin inline asm
	cp.async.ca.shared.global [%r11], [%rd40], 16;

	// end inline asm
	add.s64 	%rd41, %rd40, %rd1;
	// begin inline asm
	cp.async.ca.shared.global [%r12], [%rd41], 16;

	// end inline asm
	add.s64 	%rd42, %rd41, %rd1;
	// begin inline asm
	cp.async.ca.shared.global [%r13], [%rd42], 16;

	// end inline asm
	add.s64 	%rd43, %rd42, %rd1;
	// begin inline asm
	cp.async.ca.shared.global [%r14], [%rd43], 16;

	// end inline asm
	add.s64 	%rd44, %rd43, %rd1;
	// begin inline asm
	cp.async.ca.shared.global [%r15], [%rd44], 16;

	// end inline asm
	// begin inline asm
	cp.async.commit_group;

	// end inline asm
	mov.u32 	%r471, smem;
	add.s32 	%r472, %r471, 128;
	mov.b32 	%r473, 136;
	wmma.load.a.sync.aligned.row.m8n32k16.shared.f16 	{%r474, %r475, %r476, %r477, %r478, %r479, %r480, %r481}, [%r472], %r473;
	add.s32 	%r482, %r471, 160;
	wmma.load.a.sync.aligned.row.m8n32k16.shared.f16 	{%r483, %r484, %r485, %r486, %r487, %r488, %r489, %r490}, [%r482], %r473;
	add.s32 	%r491, %r471, 192;
	wmma.load.a.sync.aligned.row.m8n32k16.shared.f16 	{%r492, %r493, %r494, %r495, %r496, %r497, %r498, %r499}, [%r491], %r473;
	add.s32 	%r500, %r471, 224;
	wmma.load.a.sync.aligned.row.m8n32k16.shared.f16 	{%r501, %r502, %r503, %r504, %r505, %r506, %r507, %r508}, [%r500], %r473;
	mov.u32 	%r509, %tid.x;
	shl.b32 	%r510, %r509, 1;
	and.b32  	%r511, %r510, 1984;
	add.s32 	%r512, %r471, %r511;
	add.s32 	%r513, %r512, 2176;
	add.s32 	%r514, %r512, 19584;
	wmma.load.b.sync.aligned.row.m8n32k16.shared.f16 	{%r515, %r516, %r517, %r518, %r519, %r520, %r521, %r522}, [%r514], %r473;
	add.s32 	%r523, %r512, 23936;
	wmma.load.b.sync.aligned.row.m8n32k16.shared.f16 	{%r524, %r525, %r526, %r527, %r528, %r529, %r530, %r531}, [%r523], %r473;
	add.s32 	%r532, %r512, 28288;
	wmma.load.b.sync.aligned.row.m8n32k16.shared.f16 	{%r533, %r534, %r535, %r536, %r537, %r538, %r539, %r540}, [%r532], %r473;
	add.s32 	%r541, %r512, 32640;
	wmma.load.b.sync.aligned.row.m8n32k16.shared.f16 	{%r542, %r543, %r544, %r545, %r546, %r547, %r548, %r549}, [%r541], %r473;
	wmma.mma.sync.aligned.row.row.m8n32k16.f16.f16 {%r550, %r551, %r552, %r553}, {%r474, %r475, %r476, %r477, %r478, %r479, %r480, %r481}, {%r515, %r516, %r517, %r518, %r519, %r520, %r521, %r522}, {%r104, %r105, %r106, %r107};
	wmma.mma.sync.aligned.row.row.m8n32k16.f16.f16 {%r554, %r555, %r556, %r557}, {%r483, %r484, %r485, %r486, %r487, %r488, %r489, %r490}, {%r524, %r525, %r526, %r527, %r528, %r529, %r530, %r531}, {%r550, %r551, %r552, %r553};
	wmma.mma.sync.aligned.row.row.m8n32k16.f16.f16 {%r558, %r559, %r560, %r561}, {%r492, %r493, %r494, %r495, %r496, %r497, %r498, %r499}, {%r533, %r534, %r535, %r536, %r537, %r538, %r539, %r540}, {%r554, %r555, %r556, %r557};
	wmma.mma.sync.aligned.row.row.m8n32k16.f16.f16 {%r562, %r563, %r564, %r565}, {%r501, %r502, %r503, %r504, %r505, %r506, %r507, %r508}, {%r542, %r543, %r544, %r545, %r546, %r547, %r548, %r549}, {%r558, %r559, %r560, %r561};
	// begin inline asm
	cp.async.wait_group 0;

	// end inline asm
	bar.sync 	0;
	mul.wide.s32 	%rd54, %r3816, 2;
	add.s64 	%rd45, %rd12, %rd54;
	// begin inline asm
	cp.async.ca.shared.global [%r23], [%rd45], 16;

	// end inline asm
	add.s64 	%rd46, %rd45, %rd1;
	// begin inline asm
	cp.async.ca.shared.global [%r24], [%rd46], 16;

	// end inline asm
	add.s64 	%rd47, %rd46, %rd1;
	// begin inline asm
	cp.async.ca.shared.global [%r25], [%rd47], 16;

	// end inline asm
	add.s64 	%rd48, %rd47, %rd1;
	// begin inline asm
	cp.async.ca.shared.global [%r26], [%rd48], 16;

	// end inline asm
	add.s64 	%rd49, %rd48, %rd1;
	// begin inline asm
	cp.async.ca.shared.global [%r27], [%rd49], 16;

	// end inline asm
	add.s64 	%rd50, %rd49, %rd1;
	// begin inline asm
	cp.async.ca.shared.global [%r28], [%rd50], 16;

	// end inline asm
	add.s64 	%rd51, %rd50, %rd1;
	// begin inline asm
	cp.async.ca.shared.global [%r29], [%rd51], 16;

	// end inline asm
	add.s64 	%rd52, %rd51, %rd1;
	// begin inline asm
	cp.async.ca.shared.global [%r30], [%rd52], 16;

	// end inline asm
	// begin inline asm
	cp.async.commit_group;

	// end inline asm
	wmma.load.a.sync.aligned.row.m8n32k16.shared.f16 	{%r566, %r567, %r568, %r569, %r570, %r571, %r572, %r573}, [%r471], %r473;
	add.s32 	%r574, %r471, 32;
	wmma.load.a.sync.aligned.row.m8n32k16.shared.f16 	{%r575, %r576, %r577, %r578, %r579, %r580, %r581, %r582}, [%r574], %r473;
	add.s32 	%r583, %r471, 64;
	wmma.load.a.sync.aligned.row.m8n32k16.shared.f16 	{%r584, %r585, %r586, %r587, %r588, %r589, %r590, %r591}, [%r583], %r473;
	add.s32 	%r592, %r471, 96;
	wmma.load.a.sync.aligned.row.m8n32k16.shared.f16 	{%r593, %r594, %r595, %r596, %r597, %r598, %r599, %r600}, [%r592], %r473;
	wmma.load.b.sync.aligned.row.m8n32k16.shared.f16 	{%r601, %r602, %r603, %r604, %r605, %r606, %r607, %r608}, [%r513], %r473;
	add.s32 	%r609, %r512, 6528;
	wmma.load.b.sync.aligned.row.m8n32k16.shared.f16 	{%r610, %r611, %r612, %r613, %r614, %r615, %r616, %r617}, [%r609], %r473;
	add.s32 	%r618, %r512, 10880;
	wmma.load.b.sync.aligned.row.m8n32k16.shared.f16 	{%r619, %r620, %r621, %r622, %r623, %r624, %r625, %r626}, [%r618], %r473;
	add.s32 	%r627, %r512, 15232;
	wmma.load.b.sync.aligned.row.m8n32k16.shared.f16 	{%r628, %r629, %r630, %r631, %r632, %r633, %r634, %r635}, [%r627], %r473;
	wmma.mma.sync.aligned.row.row.m8n32k16.f16.f16 {%r636, %r637, %r638, %r639}, {%r566, %r567, %r568, %r569, %r570, %r571, %r572, %r573}, {%r601, %r602, %r603, %r604, %r605, %r606, %r607, %r608}, {%r562, %r563, %r564, %r565};
	wmma.mma.sync.aligned.row.row.m8n32k16.f16.f16 {%r640, %r641, %r642, %r643}, {%r575, %r576, %r577, %r578, %r579, %r580, %r581, %r582}, {%r610, %r611, %r612, %r613, %r614, %r615, %r616, %r617}, {%r636, %r637, %r638, %r639};
	wmma.mma.sync.aligned.row.row.m8n32k16.f16.f16 {%r644, %r645, %r646, %r647}, {%r584, %r585, %r586, %r587, %r588, %r589, %r590, %r591}, {%r619, %r620, %r621, %r622, %r623, %r624, %r625, %r626}, {%r640, %r641, %r642, %r643};
	wmma.mma.sync.aligned.row.row.m8n32k16.f16.f16 {%r108, %r109, %r110, %r111}, {%r593, %r594, %r595, %r596, %r597, %r598, %r599, %r600}, {%r628, %r629, %r630, %r631, %r632, %r633, %r634, %r635}, {%r644, %r645, %r646, %r647};
	// begin inline asm
	cp.async.wait_group 0;

	// end inline asm
	bar.sync 	0;
	@%p6 bra 	$L__BB7_10;
	ld.param.u64 	%rd388, [_Z24eed_hgemm_m8n128k64x4_v7P6__halfS0_S0_iii_param_0];
	mul.wide.s32 	%rd56, %r3853, 2;
	add.s64 	%rd57, %rd388, %rd56;
	add.s64 	%rd55, %rd57, 512;
	shr.u32 	%r650, %r509, 4;
	shl.b32 	%r651, %r509, 3;
	and.b32  	%r652, %r651, 120;
	mad.lo.s32 	%r653, %r650, 136, %r652;
	shl.b32 	%r654, %r653, 1;
	add.s32 	%r648, %r654, %r471;
	// begin inline asm
	cp.async.ca.shared.global [%r648], [%rd55], 16;

	// end inline asm
$L__BB7_10:
	setp.ge.s32 	%p7, %r16, %r246;
	mul.wide.s32 	%rd74, %r3817, 2;
	add.s64 	%rd58, %rd12, %rd74;
	// begin inline asm
	cp.async.ca.shared.global [%r8], [%rd58], 16;

	// end inline asm
	add.s64 	%rd59, %rd58, %rd1;
	// begin inline asm
	cp.async.ca.shared.global [%r9], [%rd59], 16;

	// end inline asm
	add.s64 	%rd60, %rd59, %rd1;
	// begin inline asm
	cp.async.ca.shared.global [%r10], [%rd60], 16;

	// end inline asm
	add.s64 	%rd61, %rd60, %rd1;
	// begin inline asm
	cp.async.ca.shared.global [%r11], [%rd61], 16;

	// end inline asm
	add.s64 	%rd62, %rd61, %rd1;
	// begin inline asm
	cp.async.ca.shared.global [%r12], [%rd62], 16;

	// end inline asm
	add.s64 	%rd63, %rd62, %rd1;
	// begin inline asm
	cp.async.ca.shared.global [%r13], [%rd63], 16;

	// end inline asm
	add.s64 	%rd64, %rd63, %rd1;
	// begin inline asm
	cp.async.ca.shared.global [%r14], [%rd64], 16;

	// end inline asm
	add.s64 	%rd65, %rd64, %rd1;
	// begin inline asm
	cp.async.ca.shared.global [%r15], [%rd65], 16;

	// end inline asm
	// begin inline asm
	cp.async.commit_group;

	// end inline asm
	mov.u32 	%r672, smem;
	add.s32 	%r673, %r672, 128;
	mov.b32 	%r674, 136;
	wmma.load.a.sync.aligned.row.m8n32k16.shared.f16 	{%r675, %r676, %r677, %r678, %r679, %r680, %r681, %r682}, [%r673], %r674;
	add.s32 	%r683, %r672, 160;
	wmma.load.a.sync.aligned.row.m8n32k16.shared.f16 	{%r684, %r685, %r686, %r687, %r688, %r689, %r690, %r691}, [%r683], %r674;
	add.s32 	%r692, %r672, 192;
	wmma.load.a.sync.aligned.row.m8n32k16.shared.f16 	{%r693, %r694, %r695, %r696, %r697, %r698, %r699, %r700}, [%r692], %r674;
	add.s32 	%r701, %r672, 224;
	wmma.load.a.sync.aligned.row.m8n32k16.shared.f16 	{%r702, %r703, %r704, %r705, %r706, %r707, %r708, %r709}, [%r701], %r674;
	mov.u32 	%r710, %tid.x;
	shl.b32 	%r711, %r710, 1;
	and.b32  	%r712, %r711, 1984;
	add.s32 	%r713, %r672, %r712;
	add.s32 	%r714, %r713, 2176;
	add.s32 	%r715, %r713, 19584;
	wmma.load.b.sync.aligned.row.m8n32k16.shared.f16 	{%r716, %r717, %r718, %r719, %r720, %r721, %r722, %r723}, [%r715], %r674;
	add.s32 	%r724, %r713, 23936;
	wmma.load.b.sync.aligned.row.m8n32k16.shared.f16 	{%r725, %r726, %r727, %r728, %r729, %r730, %r731, %r732}, [%r724], %r674;
	add.s32 	%r733, %r713, 28288;
	wmma.load.b.sync.aligned.row.m8n32k16.shared.f16 	{%r734, %r735, %r736, %r737, %r738, %r739, %r740, %r741}, [%r733], %r674;
	add.s32 	%r742, %r713, 32640;
	wmma.load.b.sync.aligned.row.m8n32k16.shared.f16 	{%r743, %r744, %r745, %r746, %r747, %r748, %r749, %r750}, [%r742], %r674;
	wmma.mma.sync.aligned.row.row.m8n32k16.f16.f16 {%r751, %r752, %r753, %r754}, {%r675, %r676, %r677, %r678, %r679, %r680, %r681, %r682}, {%r716, %r717, %r718, %r719, %r720, %r721, %r722, %r723}, {%r108, %r109, %r110, %r111};
	wmma.mma.sync.aligned.row.row.m8n32k16.f16.f16 {%r755, %r756, %r757, %r758}, {%r684, %r685, %r686, %r687, %r688, %r689, %r690, %r691}, {%r725, %r726, %r727, %r728, %r729, %r730, %r731, %r732}, {%r751, %r752, %r753, %r754};
	wmma.mma.sync.aligned.row.row.m8n32k16.f16.f16 {%r759, %r760, %r761, %r762}, {%r693, %r694, %r695, %r696, %r697, %r698, %r699, %r700}, {%r734, %r735, %r736, %r737, %r738, %r739, %r740, %r741}, {%r755, %r756, %r757, %r758};
	wmma.mma.sync.aligned.row.row.m8n32k16.f16.f16 {%r763, %r764, %r765, %r766}, {%r702, %r703, %r704, %r705, %r706, %r707, %r708, %r709}, {%r743, %r744, %r745, %r746, %r747, %r748, %r749, %r750}, {%r759, %r760, %r761, %r762};
	// begin inline asm
	cp.async.wait_group 0;

	// end inline asm
	bar.sync 	0;
	mul.wide.s32 	%rd75, %r3818, 2;
	add.s64 	%rd66, %rd12, %rd75;
	// begin inline asm
	cp.async.ca.shared.global [%r23], [%rd66], 16;

	// end inline asm
	add.s64 	%rd67, %rd66, %rd1;
	// begin inline asm
	cp.async.ca.shared.global [%r24], [%rd67], 16;

	// end inline asm
	add.s64 	%rd68, %rd67, %rd1;
	// begin inline asm
	cp.async.ca.shared.global [%r25], [%rd68], 16;

	// end inline asm
	add.s64 	%rd69, %rd68, %rd1;
	// begin inline asm
	cp.async.ca.shared.global [%r26], [%rd69], 16;

	// end inline asm
	add.s64 	%rd70, %rd69, %rd1;
	// begin inline asm
	cp.async.ca.shared.global [%r27], [%rd70], 16;

	// end inline asm
	add.s64 	%rd71, %rd70, %rd1;
	// begin inline asm
	cp.async.ca.shared.global [%r28], [%rd71], 16;

	// end inline asm
	add.s64 	%rd72, %rd71, %rd1;
	// begin inline asm
	cp.async.ca.shared.global [%r29], [%rd72], 16;

	// end inline asm
	add.s64 	%rd73, %rd72, %rd1;
	// begin inline asm
	cp.async.ca.shared.global [%r30], [%rd73], 16;

	// end inline asm
	// begin inline asm
	cp.async.commit_group;

	// end inline asm
	wmma.load.a.sync.aligned.row.m8n32k16.shared.f16 	{%r767, %r768, %r769, %r770, %r771, %r772, %r773, %r774}, [%r672], %r674;
	add.s32 	%r775, %r672, 32;
	wmma.load.a.sync.aligned.row.m8n32k16.shared.f16 	{%r776, %r777, %r778, %r779, %r780, %r781, %r782, %r783}, [%r775], %r674;
	add.s32 	%r784, %r672, 64;
	wmma.load.a.sync.aligned.row.m8n32k16.shared.f16 	{%r785, %r786, %r787, %r788, %r789, %r790, %r791, %r792}, [%r784], %r674;
	add.s32 	%r793, %r672, 96;
	wmma.load.a.sync.aligned.row.m8n32k16.shared.f16 	{%r794, %r795, %r796, %r797, %r798, %r799, %r800, %r801}, [%r793], %r674;
	wmma.load.b.sync.aligned.row.m8n32k16.shared.f16 	{%r802, %r803, %r804, %r805, %r806, %r807, %r808, %r809}, [%r714], %r674;
	add.s32 	%r810, %r713, 6528;
	wmma.load.b.sync.aligned.row.m8n32k16.shared.f16 	{%r811, %r812, %r813, %r814, %r815, %r816, %r817, %r818}, [%r810], %r674;
	add.s32 	%r819, %r713, 10880;
	wmma.load.b.sync.aligned.row.m8n32k16.shared.f16 	{%r820, %r821, %r822, %r823, %r824, %r825, %r826, %r827}, [%r819], %r674;
	add.s32 	%r828, %r713, 15232;
	wmma.load.b.sync.aligned.row.m8n32k16.shared.f16 	{%r829, %r830, %r831, %r832, %r833, %r834, %r835, %r836}, [%r828], %r674;
	wmma.mma.sync.aligned.row.row.m8n32k16.f16.f16 {%r837, %r838, %r839, %r840}, {%r767, %r768, %r769, %r770, %r771, %r772, %r773, %r774}, {%r802, %r803, %r804, %r805, %r806, %r807, %r808, %r809}, {%r763, %r764, %r765, %r766};
	wmma.mma.sync.aligned.row.row.m8n32k16.f16.f16 {%r841, %r842, %r843, %r844}, {%r776, %r777, %r778, %r779, %r780, %r781, %r782, %r783}, {%r811, %r812, %r813, %r814, %r815, %r816, %r817, %r818}, {%r837, %r838, %r839, %r840};
	wmma.mma.sync.aligned.row.row.m8n32k16.f16.f16 {%r845, %r846, %r847, %r848}, {%r785, %r786, %r787, %r788, %r789, %r790, %r791, %r792}, {%r820, %r821, %r822, %r823, %r824, %r825, %r826, %r827}, {%r841, %r842, %r843, %r844};
	wmma.mma.sync.aligned.row.row.m8n32k16.f16.f16 {%r112, %r113, %r114, %r115}, {%r794, %r795, %r796, %r797, %r798, %r799, %r800, %r801}, {%r829, %r830, %r831, %r832, %r833, %r834, %r835, %r836}, {%r845, %r846, %r847, %r848};
	// begin inline asm
	cp.async.wait_group 0;

	// end inline asm
	bar.sync 	0;
	@%p7 bra 	$L__BB7_12;
	ld.param.u64 	%rd389, [_Z24eed_hgemm_m8n128k64x4_v7P6__halfS0_S0_iii_param_0];
	mul.wide.s32 	%rd77, %r3853, 2;
	add.s64 	%rd78, %rd389, %rd77;
	add.s64 	%rd76, %rd78, 768;
	shr.u32 	%r851, %r710, 4;
	shl.b32 	%r852, %r710, 3;
	and.b32  	%r853, %r852, 120;
	mad.lo.s32 	%r854, %r851, 136, %r853;
	shl.b32 	%r855, %r854, 1;
	add.s32 	%r849, %r855, %r672;
	// begin inline asm
	cp.async.ca.shared.global [%r849], [%rd76], 16;

	// end inline asm
$L__BB7_12:
	setp.ge.s32 	%p8, %r16, %r246;
	mul.wide.s32 	%rd95, %r3819, 2;
	add.s64 	%rd79, %rd12, %rd95;
	// begin inline asm
	cp.async.ca.shared.global [%r8], [%rd79], 16;

	// end inline asm
	add.s64 	%rd80, %rd79, %rd1;
	// begin inline asm
	cp.async.ca.shared.global [%r9], [%rd80], 16;

	// end inline asm
	add.s64 	%rd81, %rd80, %rd1;
	// begin inline asm
	cp.async.ca.shared.global [%r10], [%rd81], 16;

	// end inline asm
	add.s64 	%rd82, %rd81, %rd1;
	// begin inline asm
	cp.async.ca.shared.global [%r11], [%rd82], 16;

	// end inline asm
	add.s64 	%rd83, %rd82, %rd1;
	// begin inline asm
	cp.async.ca.shared.global [%r12], [%rd83], 16;

	// end inline asm
	add.s64 	%rd84, %rd83, %rd1;
	// begin inline asm
	cp.async.ca.shared.global [%r13], [%rd84], 16;

	// end inline asm
	add.s64 	%rd85, %rd84, %rd1;
	// begin inline asm
	cp.async.ca.shared.global [%r14], [%rd85], 16;

	// end inline asm
	add.s64 	%rd86, %rd85, %rd1;
	// begin inline asm
	cp.async.ca.shared.global [%r15], [%rd86], 16;

	// end inline asm
	// begin inline asm
	cp.async.commit_group;

	// end inline asm
	mov.u32 	%r873, smem;
	add.s32 	%r874, %r873, 128;
	mov.b32 	%r875, 136;
	wmma.load.a.sync.aligned.row.m8n32k16.shared.f16 	{%r876, %r877, %r878, %r879, %r880, %r881, %r882, %r883}, [%r874], %r875;
	add.s32 	%r884, %r873, 160;
	wmma.load.a.sync.aligned.row.m8n32k16.shared.f16 	{%r885, %r886, %r887, %r888, %r889, %r890, %r891, %r892}, [%r884], %r875;
	add.s32 	%r893, %r873, 192;
	wmma.load.a.sync.aligned.row.m8n32k16.shared.f16 	{%r894, %r895, %r896, %r897, %r898, %r899, %r900, %r901}, [%r893], %r875;
	add.s32 	%r902, %r873, 224;
	wmma.load.a.sync.aligned.row.m8n32k16.shared.f16 	{%r903, %r904, %r905, %r906, %r907, %r908, %r909, %r910}, [%r902], %r875;
	mov.u32 	%r911, %tid.x;
	shl.b32 	%r912, %r911, 1;
	and.b32  	%r913, %r912, 1984;
	add.s32 	%r914, %r873, %r913;
	add.s32 	%r915, %r914, 2176;
	add.s32 	%r916, %r914, 19584;
	wmma.load.b.sync.aligned.row.m8n32k16.shared.f16 	{%r917, %r918, %r919, %r920, %r921, %r922, %r923, %r924}, [%r916], %r875;
	add.s32 	%r925, %r914, 23936;
	wmma.load.b.sync.aligned.row.m8n32k16.shared.f16 	{%r926, %r927, %r928, %r929, %r930, %r931, %r932, %r933}, [%r925], %r875;
	add.s32 	%r934, %r914, 28288;
	wmma.load.b.sync.aligned.row.m8n32k16.shared.f16 	{%r935, %r936, %r937, %r938, %r939, %r940, %r941, %r942}, [%r934], %r875;
	add.s32 	%r943, %r914, 32640;
	wmma.load.b.sync.aligned.row.m8n32k16.shared.f16 	{%r944, %r945, %r946, %r947, %r948, %r949, %r950, %r951}, [%r943], %r875;
	wmma.mma.sync.aligned.row.row.m8n32k16.f16.f16 {%r952, %r953, %r954, %r955}, {%r876, %r877, %r878, %r879, %r880, %r881, %r882, %r883}, {%r917, %r918, %r919, %r920, %r921, %r922, %r923, %r924}, {%r112, %r113, %r114, %r115};
	wmma.mma.sync.aligned.row.row.m8n32k16.f16.f16 {%r956, %r957, %r958, %r959}, {%r885, %r886, %r887, %r888, %r889, %r890, %r891, %r892}, {%r926, %r927, %r928, %r929, %r930, %r931, %r932, %r933}, {%r952, %r953, %r954, %r955};
	wmma.mma.sync.aligned.row.row.m8n32k16.f16.f16 {%r960, %r961, %r962, %r963}, {%r894, %r895, %r896, %r897, %r898, %r899, %r900, %r901}, {%r935, %r936, %r937, %r938, %r939, %r940, %r941, %r942}, {%r956, %r957, %r958, %r959};
	wmma.mma.sync.aligned.row.row.m8n32k16.f16.f16 {%r964, %r965, %r966, %r967}, {%r903, %r904, %r905, %r906, %r907, %r908, %r909, %r910}, {%r944, %r945, %r946, %r947, %r948, %r949, %r950, %r951}, {%r960, %r961, %r962, %r963};
	// begin inline asm
	cp.async.wait_group 0;

	// end inline asm
	bar.sync 	0;
	mul.wide.s32 	%rd96, %r3820, 2;
	add.s64 	%rd87, %rd12, %rd96;
	// begin inline asm
	cp.async.ca.shared.global [%r23], [%rd87], 16;

	// end inline asm
	add.s64 	%rd88, %rd87, %rd1;
	// begin inline asm
	cp.async.ca.shared.global [%r24], [%rd88], 16;

	// end inline asm
	add.s64 	%rd89, %rd88, %rd1;
	// begin inline asm
	cp.async.ca.shared.global [%r25], [%rd89], 16;

	// end inline asm
	add.s64 	%rd90, %rd89, %rd1;
	// begin inline asm
	cp.async.ca.shared.global [%r26], [%rd90], 16;

	// end inline asm
	add.s64 	%rd91, %rd90, %rd1;
	// begin inline asm
	cp.async.ca.shared.global [%r27], [%rd91], 16;

	// end inline asm
	add.s64 	%rd92, %rd91, %rd1;
	// begin inline asm
	cp.async.ca.shared.global [%r28], [%rd92], 16;

	// end inline asm
	add.s64 	%rd93, %rd92, %rd1;
	// begin inline asm
	cp.async.ca.shared.global [%r29], [%rd93], 16;

	// end inline asm
	add.s64 	%rd94, %rd93, %rd1;
	// begin inline asm
	cp.async.ca.shared.global [%r30], [%rd94], 16;

	// end inline asm
	// begin inline asm
	cp.async.commit_group;

	// end inline asm
	wmma.load.a.sync.aligned.row.m8n32k16.shared.f16 	{%r968, %r969, %r970, %r971, %r972, %r973, %r974, %r975}, [%r873], %r875;
	add.s32 	%r976, %r873, 32;
	wmma.load.a.sync.aligned.row.m8n32k16.shared.f16 	{%r977, %r978, %r979, %r980, %r981, %r982, %r983, %r984}, [%r976], %r875;
	add.s32 	%r985, %r873, 64;
	wmma.load.a.sync.aligned.row.m8n32k16.shared.f16 	{%r986, %r987, %r988, %r989, %r990, %r991, %r992, %r993}, [%r985], %r875;
	add.s32 	%r994, %r873, 96;
	wmma.load.a.sync.aligned.row.m8n32k16.shared.f16 	{%r995, %r996, %r997, %r998, %r999, %r1000, %r1001, %r1002}, [%r994], %r875;
	wmma.load.b.sync.aligned.row.m8n32k16.shared.f16 	{%r1003, %r1004, %r1005, %r1006, %r1007, %r1008, %r1009, %r1010}, [%r915], %r875;
	add.s32 	%r1011, %r914, 6528;
	wmma.load.b.sync.aligned.row.m8n32k16.shared.f16 	{%r1012, %r1013, %r1014, %r1015, %r1016, %r1017, %r1018, %r1019}, [%r1011], %r875;
	add.s32 	%r1020, %r914, 10880;
	wmma.load.b.sync.aligned.row.m8n32k16.shared.f16 	{%r1021, %r1022, %r1023, %r1024, %r1025, %r1026, %r1027, %r1028}, [%r1020], %r875;
	add.s32 	%r1029, %r914, 15232;
	wmma.load.b.sync.aligned.row.m8n32k16.shared.f16 	{%r1030, %r1031, %r1032, %r1033, %r1034, %r1035, %r1036, %r1037}, [%r1029], %r875;
	wmma.mma.sync.aligned.row.row.m8n32k16.f16.f16 {%r1038, %r1039, %r1040, %r1041}, {%r968, %r969, %r970, %r971, %r972, %r973, %r974, %r975}, {%r1003, %r1004, %r1005, %r1006, %r1007, %r1008, %r1009, %r1010}, {%r964, %r965, %r966, %r967};
	wmma.mma.sync.aligned.row.row.m8n32k16.f16.f16 {%r1042, %r1043, %r1044, %r1045}, {%r977, %r978, %r979, %r980, %r981, %r982, %r983, %r984}, {%r1012, %r1013, %r1014, %r1015, %r1016, %r1017, %r1018, %r1019}, {%r1038, %r1039, %r1040, %r1041};
	wmma.mma.sync.aligned.row.row.m8n32k16.f16.f16 {%r1046, %r1047, %r1048, %r1049}, {%r986, %r987, %r988, %r989, %r990, %r991, %r992, %r993}, {%r1021, %r1022, %r1023, %r1024, %r1025, %r1026, %r1027, %r1028}, {%r1042, %r1043, %r1044, %r1045};
	wmma.mma.sync.aligned.row.row.m8n32k16.f16.f16 {%r116, %r117, %r118, %r119}, {%r995, %r996, %r997, %r998, %r999, %r1000, %r1001, %r1002}, {%r1030, %r1031, %r1032, %r1033, %r1034, %r1035, %r1036, %r1037}, {%r1046, %r1047, %r1048, %r1049};
	// begin inline asm
	cp.async.wait_group 0;

	// end inline asm
	bar.sync 	0;
	@%p8 bra 	$L__BB7_14;
	ld.param.u64 	%rd390, [_Z24eed_hgemm_m8n128k64x4_v7P6__halfS0_S0_iii_param_0];
	mul.wide.s32 	%rd98, %r3853, 2;
	add.s64 	%rd99, %rd390, %rd98;
	add.s64 	%rd97, %rd99, 1024;
	shr.u32 	%r1052, %r911, 4;
	shl.b32 	%r1053, %r911, 3;
	and.b32  	%r1054, %r1053, 120;
	mad.lo.s32 	%r1055, %r1052, 136, %r1054;
	shl.b32 	%r1056, %r1055, 1;
	add.s32 	%r1050, %r1056, %r873;
	// begin inline asm
	cp.async.ca.shared.global [%r1050], [%rd97], 16;

	// end inline asm
$L__BB7_14:
	setp.ge.s32 	%p9, %r16, %r246;
	mul.wide.s32 	%rd116, %r3821, 2;
	add.s64 	%rd100, %rd12, %rd116;
	// begin inline asm
	cp.async.ca.shared.global [%r8], [%rd100], 16;

	// end inline asm
	add.s64 	%rd101, %rd100, %rd1;
	// begin inline asm
	cp.async.ca.shared.global [%r9], [%rd101], 16;

	// end inline asm
	add.s64 	%rd102, %rd101, %rd1;
	// begin inline asm
	cp.async.ca.shared.global [%r10], [%rd102], 16;

	// end inline asm
	add.s64 	%rd103, %rd102, %rd1;
	// begin inline asm
	cp.async.ca.shared.global [%r11], [%rd103], 16;

	// end inline asm
	add.s64 	%rd104, %rd103, %rd1;
	// begin inline asm
	cp.async.ca.shared.global [%r12], [%rd104], 16;

	// end inline asm
	add.s64 	%rd105, %rd104, %rd1;
	// begin inline asm
	cp.async.ca.shared.global [%r13], [%rd105], 16;

	// end inline asm
	add.s64 	%rd106, %rd105, %rd1;
	// begin inline asm
	cp.async.ca.shared.global [%r14], [%rd106], 16;

	// end inline asm
	add.s64 	%rd107, %rd106, %rd1;
	// begin inline asm
	cp.async.ca.shared.global [%r15], [%rd107], 16;

	// end inline asm
	// begin inline asm
	cp.async.commit_group;

	// end inline asm
	mov.u32 	%r1074, smem;
	add.s32 	%r1075, %r1074, 128;
	mov.b32 	%r1076, 136;
	wmma.load.a.sync.aligned.row.m8n32k16.shared.f16 	{%r1077, %r1078, %r1079, %r1080, %r1081, %r1082, %r1083, %r1084}, [%r1075], %r1076;
	add.s32 	%r1085, %r1074, 160;
	wmma.load.a.sync.aligned.row.m8n32k16.shared.f16 	{%r1086, %r1087, %r1088, %r1089, %r1090, %r1091, %r1092, %r1093}, [%r1085], %r1076;
	add.s32 	%r1094, %r1074, 192;
	wmma.load.a.sync.aligned.row.m8n32k16.shared.f16 	{%r1095, %r1096, %r1097, %r1098, %r1099, %r1100, %r1101, %r1102}, [%r1094], %r1076;
	add.s32 	%r1103, %r1074, 224;
	wmma.load.a.sync.aligned.row.m8n32k16.shared.f16 	{%r1104, %r1105, %r1106, %r1107, %r1108, %r1109, %r1110, %r1111}, [%r1103], %r1076;
	mov.u32 	%r1112, %tid.x;
	shl.b32 	%r1113, %r1112, 1;
	and.b32  	%r1114, %r1113, 1984;
	add.s32 	%r1115, %r1074, %r1114;
	add.s32 	%r1116, %r1115, 2176;
	add.s32 	%r1117, %r1115, 19584;
	wmma.load.b.sync.aligned.row.m8n32k16.shared.f16 	{%r1118, %r1119, %r1120, %r1121, %r1122, %r1123, %r1124, %r1125}, [%r1117], %r1076;
	add.s32 	%r1126, %r1115, 23936;
	wmma.load.b.sync.aligned.row.m8n32k16.shared.f16 	{%r1127, %r1128, %r1129, %r1130, %r1131, %r1132, %r1133, %r1134}, [%r1126], %r1076;
	add.s32 	%r1135, %r1115, 28288;
	wmma.load.b.sync.aligned.row.m8n32k16.shared.f16 	{%r1136, %r1137, %r1138, %r1139, %r1140, %r1141, %r1142, %r1143}, [%r1135], %r1076;
	add.s32 	%r1144, %r1115, 32640;
	wmma.load.b.sync.aligned.row.m8n32k16.shared.f16 	{%r1145, %r1146, %r1147, %r1148, %r1149, %r1150, %r1151, %r1152}, [%r1144], %r1076;
	wmma.mma.sync.aligned.row.row.m8n32k16.f16.f16 {%r1153, %r1154, %r1155, %r1156}, {%r1077, %r1078, %r1079, %r1080, %r1081, %r1082, %r1083, %r1084}, {%r1118, %r1119, %r1120, %r1121, %r1122, %r1123, %r1124, %r1125}, {%r116, %r117, %r118, %r119};
	wmma.mma.sync.aligned.row.row.m8n32k16.f16.f16 {%r1157, %r1158, %r1159, %r1160}, {%r1086, %r1087, %r1088, %r1089, %r1090, %r1091, %r1092, %r1093}, {%r1127, %r1128, %r1129, %r1130, %r1131, %r1132, %r1133, %r1134}, {%r1153, %r1154, %r1155, %r1156};
	wmma.mma.sync.aligned.row.row.m8n32k16.f16.f16 {%r1161, %r1162, %r1163, %r1164}, {%r1095, %r1096, %r1097, %r1098, %r1099, %r1100, %r1101, %r1102}, {%r1136, %r1137, %r1138, %r1139, %r1140, %r1141, %r1142, %r1143}, {%r1157, %r1158, %r1159, %r1160};
	wmma.mma.sync.aligned.row.row.m8n32k16.f16.f16 {%r1165, %r1166, %r1167, %r1168}, {%r1104, %r1105, %r1106, %r1107, %r1108, %r1109, %r1110, %r1111}, {%r1145, %r1146, %r1147, %r1148, %r1149, %r1150, %r1151, %r1152}, {%r1161, %r1162, %r1163, %r1164};
	// begin inline asm
	cp.async.wait_group 0;

	// end inline asm
	bar.sync 	0;
	mul.wide.s32 	%rd117, %r3822, 2;
	add.s64 	%rd108, %rd12, %rd117;
	// begin inline asm
	cp.async.ca.shared.global [%r23], [%rd108], 16;

	// end inline asm
	add.s64 	%rd109, %rd108, %rd1;
	// begin inline asm
	cp.async.ca.shared.global [%r24], [%rd109], 16;

	// end inline asm
	add.s64 	%rd110, %rd109, %rd1;
	// begin inline asm
	cp.async.ca.shared.global [%r25], [%rd110], 16;

	// end inline asm
	add.s64 	%rd111, %rd110, %rd1;
	// begin inline asm
	cp.async.ca.shared.global [%r26], [%rd111], 16;

	// end inline asm
	add.s64 	%rd112, %rd111, %rd1;
	// begin inline asm
	cp.async.ca.shared.global [%r27], [%rd112], 16;

	// end inline asm
	add.s64 	%rd113, %rd112, %rd1;
	// begin inline asm
	cp.async.ca.shared.global [%r28], [%rd113], 16;

	// end inline asm
	add.s64 	%rd114, %rd113, %rd1;
	// begin inline asm
	cp.async.ca.shared.global [%r29], [%rd114], 16;

	// end inline asm
	add.s64 	%rd115, %rd114, %rd1;
	// begin inline asm
	cp.async.ca.shared.global [%r30], [%rd115], 16;

	// end inline asm
	// begin inline asm
	cp.async.commit_group;

	// end inline asm
	wmma.load.a.sync.aligned.row.m8n32k16.shared.f16 	{%r1169, %r1170, %r1171, %r1172, %r1173, %r1174, %r1175, %r1176}, [%r1074], %r1076;
	add.s32 	%r1177, %r1074, 32;
	wmma.load.a.sync.aligned.row.m8n32k16.shared.f16 	{%r1178, %r1179, %r1180, %r1181, %r1182, %r1183, %r1184, %r1185}, [%r1177], %r1076;
	add.s32 	%r1186, %r1074, 64;
	wmma.load.a.sync.aligned.row.m8n32k16.shared.f16 	{%r1187, %r1188, %r1189, %r1190, %r1191, %r1192, %r1193, %r1194}, [%r1186], %r1076;
	add.s32 	%r1195, %r1074, 96;
	wmma.load.a.sync.aligned.row.m8n32k16.shared.f16 	{%r1196, %r1197, %r1198, %r1199, %r1200, %r1201, %r1202, %r1203}, [%r1195], %r1076;
	wmma.load.b.sync.aligned.row.m8n32k16.shared.f16 	{%r1204, %r1205, %r1206, %r1207, %r1208, %r1209, %r1210, %r1211}, [%r1116], %r1076;
	add.s32 	%r1212, %r1115, 6528;
	wmma.load.b.sync.aligned.row.m8n32k16.shared.f16 	{%r1213, %r1214, %r1215, %r1216, %r1217, %r1218, %r1219, %r1220}, [%r1212], %r1076;
	add.s32 	%r1221, %r1115, 10880;
	wmma.load.b.sync.aligned.row.m8n32k16.shared.f16 	{%r1222, %r1223, %r1224, %r1225, %r1226, %r1227, %r1228, %r1229}, [%r1221], %r1076;
	add.s32 	%r1230, %r1115, 15232;
	wmma.load.b.sync.aligned.row.m8n32k16.shared.f16 	{%r1231, %r1232, %r1233, %r1234, %r1235, %r1236, %r1237, %r1238}, [%r1230], %r1076;
	wmma.mma.sync.aligned.row.row.m8n32k16.f16.f16 {%r1239, %r1240, %r1241, %r1242}, {%r1169, %r1170, %r1171, %r1172, %r1173, %r1174, %r1175, %r1176}, {%r1204, %r1205, %r1206, %r1207, %r1208, %r1209, %r1210, %r1211}, {%r1165, %r1166, %r1167, %r1168};
	wmma.mma.sync.aligned.row.row.m8n32k16.f16.f16 {%r1243, %r1244, %r1245, %r1246}, {%r1178, %r1179, %r1180, %r1181, %r1182, %r1183, %r1184, %r1185}, {%r1213, %r1214, %r1215, %r1216, %r1217, %r1218, %r1219, %r1220}, {%r1239, %r1240, %r1241, %r1242};
	wmma.mma.sync.aligned.row.row.m8n32k16.f16.f16 {%r1247, %r1248, %r1249, %r1250}, {%r1187, %r1188, %r1189, %r1190, %r1191, %r1192, %r1193, %r1194}, {%r1222, %r1223, %r1224, %r1225, %r1226, %r1227, %r1228, %r1229}, {%r1243, %r1244, %r1245, %r1246};
	wmma.mma.sync.aligned.row.row.m8n32k16.f16.f16 {%r120, %r121, %r122, %r123}, {%r1196, %r1197, %r1198, %r1199, %r1200, %r1201, %r1202, %r1203}, {%r1231, %r1232, %r1233, %r1234, %r1235, %r1236, %r1237, %r1238}, {%r1247, %r1248, %r1249, %r1250};
	// begin inline asm
	cp.async.wait_group 0;

	// end inline asm
	bar.sync 	0;
	@%p9 bra 	$L__BB7_16;
	ld.param.u64 	%rd391, [_Z24eed_hgemm_m8n128k64x4_v7P6__halfS0_S0_iii_param_0];
	mul.wide.s32 	%rd119, %r3853, 2;
	add.s64 	%rd120, %rd391, %rd119;
	add.s64 	%rd118, %rd120, 1280;
	shr.u32 	%r1253, %r1112, 4;
	shl.b32 	%r1254, %r1112, 3;
	and.b32  	%r1255, %r1254, 120;
	mad.lo.s32 	%r1256, %r1253, 136, %r1255;
	shl.b32 	%r1257, %r1256, 1;
	add.s32 	%r1251, %r1257, %r1074;
	// begin inline asm
	cp.async.ca.shared.global [%r1251], [%rd118], 16;

	// end inline asm
$L__BB7_16:
	setp.ge.s32 	%p10, %r16, %r246;
	mul.wide.s32 	%rd137, %r3823, 2;
	add.s64 	%rd121, %rd12, %rd137;
	// begin inline asm
	cp.async.ca.shared.global [%r8], [%rd121], 16;

	// end inline asm
	add.s64 	%rd122, %rd121, %rd1;
	// begin inline asm
	cp.async.ca.shared.global [%r9], [%rd122], 16;

	// end inline asm
	add.s64 	%rd123, %rd122, %rd1;
	// begin inline asm
	cp.async.ca.shared.global [%r10], [%rd123], 16;

	// end inline asm
	add.s64 	%rd124, %rd123, %rd1;
	// begin inline asm
	cp.async.ca.shared.global [%r11], [%rd124], 16;

	// end inline asm
	add.s64 	%rd125, %rd124, %rd1;
	// begin inline asm
	cp.async.ca.shared.global [%r12], [%rd125], 16;

	// end inline asm
	add.s64 	%rd126, %rd125, %rd1;
	// begin inline asm
	cp.async.ca.shared.global [%r13], [%rd126], 16;

	// end inline asm
	add.s64 	%rd127, %rd126, %rd1;
	// begin inline asm
	cp.async.ca.shared.global [%r14], [%rd127], 16;

	// end inline asm
	add.s64 	%rd128, %rd127, %rd1;
	// begin inline asm
	cp.async.ca.shared.global [%r15], [%rd128], 16;

	// end inline asm
	// begin inline asm
	cp.async.commit_group;

	// end inline asm
	mov.u32 	%r1275, smem;
	add.s32 	%r1276, %r1275, 128;
	mov.b32 	%r1277, 136;
	wmma.load.a.sync.aligned.row.m8n32k16.shared.f16 	{%r1278, %r1279, %r1280, %r1281, %r1282, %r1283, %r1284, %r1285}, [%r1276], %r1277;
	add.s32 	%r1286, %r1275, 160;
	wmma.load.a.sync.aligned.row.m8n32k16.shared.f16 	{%r1287, %r1288, %r1289, %r1290, %r1291, %r1292, %r1293, %r1294}, [%r1286], %r1277;
	add.s32 	%r1295, %r1275, 192;
	wmma.load.a.sync.aligned.row.m8n32k16.shared.f16 	{%r1296, %r1297, %r1298, %r1299, %r1300, %r1301, %r1302, %r1303}, [%r1295], %r1277;
	add.s32 	%r1304, %r1275, 224;
	wmma.load.a.sync.aligned.row.m8n32k16.shared.f16 	{%r1305, %r1306, %r1307, %r1308, %r1309, %r1310, %r1311, %r1312}, [%r1304], %r1277;
	mov.u32 	%r1313, %tid.x;
	shl.b32 	%r1314, %r1313, 1;
	and.b32  	%r1315, %r1314, 1984;
	add.s32 	%r1316, %r1275, %r1315;
	add.s32 	%r1317, %r1316, 2176;
	add.s32 	%r1318, %r1316, 19584;
	wmma.load.b.sync.aligned.row.m8n32k16.shared.f16 	{%r1319, %r1320, %r1321, %r1322, %r1323, %r1324, %r1325, %r1326}, [%r1318], %r1277;
	add.s32 	%r1327, %r1316, 23936;
	wmma.load.b.sync.aligned.row.m8n32k16.shared.f16 	{%r1328, %r1329, %r1330, %r1331, %r1332, %r1333, %r1334, %r1335}, [%r1327], %r1277;
	add.s32 	%r1336, %r1316, 28288;
	wmma.load.b.sync.aligned.row.m8n32k16.shared.f16 	{%r1337, %r1338, %r1339, %r1340, %r1341, %r1342, %r1343, %r1344}, [%r1336], %r1277;
	add.s32 	%r1345, %r1316, 32640;
	wmma.load.b.sync.aligned.row.m8n32k16.shared.f16 	{%r1346, %r1347, %r1348, %r1349, %r1350, %r1351, %r1352, %r1353}, [%r1345], %r1277;
	wmma.mma.sync.aligned.row.row.m8n32k16.f16.f16 {%r1354, %r1355, %r1356, %r1357}, {%r1278, %r1279, %r1280, %r1281, %r1282, %r1283, %r1284, %r1285}, {%r1319, %r1320, %r1321, %r1322, %r1323, %r1324, %r1325, %r1326}, {%r120, %r121, %r122, %r123};
	wmma.mma.sync.aligned.row.row.m8n32k16.f16.f16 {%r1358, %r1359, %r1360, %r1361}, {%r1287, %r1288, %r1289, %r1290, %r1291, %r1292, %r1293, %r1294}, {%r1328, %r1329, %r1330, %r1331, %r1332, %r1333, %r1334, %r1335}, {%r1354, %r1355, %r1356, %r1357};
	wmma.mma.sync.aligned.row.row.m8n32k16.f16.f16 {%r1362, %r1363, %r1364, %r1365}, {%r1296, %r1297, %r1298, %r1299, %r1300, %r1301, %r1302, %r1303}, {%r1337, %r1338, %r1339, %r1340, %r1341, %r1342, %r1343, %r1344}, {%r1358, %r1359, %r1360, %r1361};
	wmma.mma.sync.aligned.row.row.m8n32k16.f16.f16 {%r1366, %r1367, %r1368, %r1369}, {%r1305, %r1306, %r1307, %r1308, %r1309, %r1310, %r1311, %r1312}, {%r1346, %r1347, %r1348, %r1349, %r1350, %r1351, %r1352, %r1353}, {%r1362, %r1363, %r1364, %r1365};
	// begin inline asm
	cp.async.wait_group 0;

	// end inline asm
	bar.sync 	0;
	mul.wide.s32 	%rd138, %r3824, 2;
	add.s64 	%rd129, %rd12, %rd138;
	// begin inline asm
	cp.async.ca.shared.global [%r23], [%rd129], 16;

	// end inline asm
	add.s64 	%rd130, %rd129, %rd1;
	// begin inline asm
	cp.async.ca.shared.global [%r24], [%rd130], 16;

	// end inline asm
	add.s64 	%rd131, %rd130, %rd1;
	// begin inline asm
	cp.async.ca.shared.global [%r25], [%rd131], 16;

	// end inline asm
	add.s64 	%rd132, %rd131, %rd1;
	// begin inline asm
	cp.async.ca.shared.global [%r26], [%rd132], 16;

	// end inline asm
	add.s64 	%rd133, %rd132, %rd1;
	// begin inline asm
	cp.async.ca.shared.global [%r27], [%rd133], 16;

	// end inline asm
	add.s64 	%rd134, %rd133, %rd1;
	// begin inline asm
	cp.async.ca.shared.global [%r28], [%rd134], 16;

	// end inline asm
	add.s64 	%rd135, %rd134, %rd1;
	// begin inline asm
	cp.async.ca.shared.global [%r29], [%rd135], 16;

	// end inline asm
	add.s64 	%rd136, %rd135, %rd1;
	// begin inline asm
	cp.async.ca.shared.global [%r30], [%rd136], 16;

	// end inline asm
	// begin inline asm
	cp.async.commit_group;

	// end inline asm
	wmma.load.a.sync.aligned.row.m8n32k16.shared.f16 	{%r1370, %r1371, %r1372, %r1373, %r1374, %r1375, %r1376, %r1377}, [%r1275], %r1277;
	add.s32 	%r1378, %r1275, 32;
	wmma.load.a.sync.aligned.row.m8n32k16.shared.f16 	{%r1379, %r1380, %r1381, %r1382, %r1383, %r1384, %r1385, %r1386}, [%r1378], %r1277;
	add.s32 	%r1387, %r1275, 64;
	wmma.load.a.sync.aligned.row.m8n32k16.shared.f16 	{%r1388, %r1389, %r1390, %r1391, %r1392, %r1393, %r1394, %r1395}, [%r1387], %r1277;
	add.s32 	%r1396, %r1275, 96;
	wmma.load.a.sync.aligned.row.m8n32k16.shared.f16 	{%r1397, %r1398, %r1399, %r1400, %r1401, %r1402, %r1403, %r1404}, [%r1396], %r1277;
	wmma.load.b.sync.aligned.row.m8n32k16.shared.f16 	{%r1405, %r1406, %r1407, %r1408, %r1409, %r1410, %r1411, %r1412}, [%r1317], %r1277;
	add.s32 	%r1413, %r1316, 6528;
	wmma.load.b.sync.aligned.row.m8n32k16.shared.f16 	{%r1414, %r1415, %r1416, %r1417, %r1418, %r1419, %r1420, %r1421}, [%r1413], %r1277;
	add.s32 	%r1422, %r1316, 10880;
	wmma.load.b.sync.aligned.row.m8n32k16.shared.f16 	{%r1423, %r1424, %r1425, %r1426, %r1427, %r1428, %r1429, %r1430}, [%r1422], %r1277;
	add.s32 	%r1431, %r1316, 15232;
	wmma.load.b.sync.aligned.row.m8n32k16.shared.f16 	{%r1432, %r1433, %r1434, %r1435, %r1436, %r1437, %r1438, %r1439}, [%r1431], %r1277;
	wmma.mma.sync.aligned.row.row.m8n32k16.f16.f16 {%r1440, %r1441, %r1442, %r1443}, {%r1370, %r1371, %r1372, %r1373, %r1374, %r1375, %r1376, %r1377}, {%r1405, %r1406, %r1407, %r1408, %r1409, %r1410, %r1411, %r1412}, {%r1366, %r1367, %r1368, %r1369};
	wmma.mma.sync.aligned.row.row.m8n32k16.f16.f16 {%r1444, %r1445, %r1446, %r1447}, {%r1379, %r1380, %r1381, %r1382, %r1383, %r1384, %r1385, %r1386}, {%r1414, %r1415, %r1416, %r1417, %r1418, %r1419, %r1420, %r1421}, {%r1440, %r1441, %r1442, %r1443};
	wmma.mma.sync.aligned.row.row.m8n32k16.f16.f16 {%r1448, %r1449, %r1450, %r1451}, {%r1388, %r1389, %r1390, %r1391, %r1392, %r1393, %r1394, %r1395}, {%r1423, %r1424, %r1425, %r1426, %r1427, %r1428, %r1429, %r1430}, {%r1444, %r1445, %r1446, %r1447};
	wmma.mma.sync.aligned.row.row.m8n32k16.f16.f16 {%r124, %r125, %r126, %r127}, {%r1397, %r1398, %r1399, %r1400, %r1401, %r1402, %r1403, %r1404}, {%r1432, %r1433, %r1434, %r1435, %r1436, %r1437, %r1438, %r1439}, {%r1448, %r1449, %r1450, %r1451};
	// begin inline asm
	cp.async.wait_group 0;

	// end inline asm
	bar.sync 	0;
	@%p10 bra 	$L__BB7_18;
	ld.param.u64 	%rd392, [_Z24eed_hgemm_m8n128k64x4_v7P6__halfS0_S0_iii_param_0];
	mul.wide.s32 	%rd140, %r3853, 2;
	add.s64 	%rd141, %rd392, %rd140;
	add.s64 	%rd139, %rd141, 1536;
	shr.u32 	%r1454, %r1313, 4;
	shl.b32 	%r1455, %r1313, 3;
	and.b32  	%r1456, %r1455, 120;
	mad.lo.s32 	%r1457, %r1454, 136, %r1456;
	shl.b32 	%r1458, %r1457, 1;
	add.s32 	%r1452, %r1458, %r1275;
	// begin inline asm
	cp.async.ca.shared.global [%r1452], [%rd139], 16;

	// end inline asm
$L__BB7_18:
	setp.ge.s32 	%p11, %r16, %r246;
	mul.wide.s32 	%rd158, %r3825, 2;
	add.s64 	%rd142, %rd12, %rd158;
	// begin inline asm
	cp.async.ca.shared.global [%r8], [%rd142], 16;

	// end inline asm
	add.s64 	%rd143, %rd142, %rd1;
	// begin inline asm
	cp.async.ca.shared.global [%r9], [%rd143], 16;

	// end inline asm
	add.s64 	%rd144, %rd143, %rd1;
	// begin inline asm
	cp.async.ca.shared.global [%r10], [%rd144], 16;

	// end inline asm
	add.s64 	%rd145, %rd144, %rd1;
	// begin inline asm
	cp.async.ca.shared.global [%r11], [%rd145], 16;

	// end inline asm
	add.s64 	%rd146, %rd145, %rd1;
	// begin inline asm
	cp.async.ca.shared.global [%r12], [%rd146], 16;

	// end inline asm
	add.s64 	%rd147, %rd146, %rd1;
	// begin inline asm
	cp.async.ca.shared.global [%r13], [%rd147], 16;

	// end inline asm
	add.s64 	%rd148, %rd147, %rd1;
	// begin inline asm
	cp.async.ca.shared.global [%r14], [%rd148], 16;

	// end inline asm
	add.s64 	%rd149, %rd148, %rd1;
	// begin inline asm
	cp.async.ca.shared.global [%r15], [%rd149], 16;

	// end inline asm
	// begin inline asm
	cp.async.commit_group;

	// end inline asm
	mov.u32 	%r1476, smem;
	add.s32 	%r1477, %r1476, 128;
	mov.b32 	%r1478, 136;
	wmma.load.a.sync.aligned.row.m8n32k16.shared.f16 	{%r1479, %r1480, %r1481, %r1482, %r1483, %r1484, %r1485, %r1486}, [%r1477], %r1478;
	add.s32 	%r1487, %r1476, 160;
	wmma.load.a.sync.aligned.row.m8n32k16.shared.f16 	{%r1488, %r1489, %r1490, %r1491, %r1492, %r1493, %r1494, %r1495}, [%r1487], %r1478;
	add.s32 	%r1496, %r1476, 192;
	wmma.load.a.sync.aligned.row.m8n32k16.shared.f16 	{%r1497, %r1498, %r1499, %r1500, %r1501, %r1502, %r1503, %r1504}, [%r1496], %r1478;
	add.s32 	%r1505, %r1476, 224;
	wmma.load.a.sync.aligned.row.m8n32k16.shared.f16 	{%r1506, %r1507, %r1508, %r1509, %r1510, %r1511, %r1512, %r1513}, [%r1505], %r1478;
	mov.u32 	%r1514, %tid.x;
	shl.b32 	%r1515, %r1514, 1;
	and.b32  	%r1516, %r1515, 1984;
	add.s32 	%r1517, %r1476, %r1516;
	add.s32 	%r1518, %r1517, 2176;
	add.s32 	%r1519, %r1517, 19584;
	wmma.load.b.sync.aligned.row.m8n32k16.shared.f16 	{%r1520, %r1521, %r1522, %r1523, %r1524, %r1525, %r1526, %r1527}, [%r1519], %r1478;
	add.s32 	%r1528, %r1517, 23936;
	wmma.load.b.sync.aligned.row.m8n32k16.shared.f16 	{%r1529, %r1530, %r1531, %r1532, %r1533, %r1534, %r1535, %r1536}, [%r1528], %r1478;
	add.s32 	%r1537, %r1517, 28288;
	wmma.load.b.sync.aligned.row.m8n32k16.shared.f16 	{%r1538, %r1539, %r1540, %r1541, %r1542, %r1543, %r1544, %r1545}, [%r1537], %r1478;
	add.s32 	%r1546, %r1517, 32640;
	wmma.load.b.sync.aligned.row.m8n32k16.shared.f16 	{%r1547, %r1548, %r1549, %r1550, %r1551, %r1552, %r1553, %r1554}, [%r1546], %r1478;
	wmma.mma.sync.aligned.row.row.m8n32k16.f16.f16 {%r1555, %r1556, %r1557, %r1558}, {%r1479, %r1480, %r1481, %r1482, %r1483, %r1484, %r1485, %r1486}, {%r1520, %r1521, %r1522, %r1523, %r1524, %r1525, %r1526, %r1527}, {%r124, %r125, %r126, %r127};
	wmma.mma.sync.aligned.row.row.m8n32k16.f16.f16 {%r1559, %r1560, %r1561, %r1562}, {%r1488, %r1489, %r1490, %r1491, %r1492, %r1493, %r1494, %r1495}, {%r1529, %r1530, %r1531, %r1532, %r1533, %r1534, %r1535, %r1536}, {%r1555, %r1556, %r1557, %r1558};
	wmma.mma.sync.aligned.row.row.m8n32k16.f16.f16 {%r1563, %r1564, %r1565, %r1566}, {%r1497, %r1498, %r1499, %r1500, %r1501, %r1502, %r1503, %r1504}, {%r1538, %r1539, %r1540, %r1541, %r1542, %r1543, %r1544, %r1545}, {%r1559, %r1560, %r1561, %r1562};
	wmma.mma.sync.aligned.row.row.m8n32k16.f16.f16 {%r1567, %r1568, %r1569, %r1570}, {%r1506, %r1507, %r1508, %r1509, %r1510, %r1511, %r1512, %r1513}, {%r1547, %r1548, %r1549, %r1550, %r1551, %r1552, %r1553, %r1554}, {%r1563, %r1564, %r1565, %r1566};
	// begin inline asm
	cp.async.wait_group 0;

	// end inline asm
	bar.sync 	0;
	mul.wide.s32 	%rd159, %r3826, 2;
	add.s64 	%rd150, %rd12, %rd159;
	// begin inline asm
	cp.async.ca.shared.global [%r23], [%rd150], 16;

	// end inline asm
	add.s64 	%rd151, %rd150, %rd1;
	// begin inline asm
	cp.async.ca.shared.global [%r24], [%rd151], 16;

	// end inline asm
	add.s64 	%rd152, %rd151, %rd1;
	// begin inline asm
	cp.async.ca.shared.global [%r25], [%rd152], 16;

	// end inline asm
	add.s64 	%rd153, %rd152, %rd1;
	// begin inline asm
	cp.async.ca.shared.global [%r26], [%rd153], 16;

	// end inline asm
	add.s64 	%rd154, %rd153, %rd1;
	// begin inline asm
	cp.async.ca.shared.global [%r27], [%rd154], 16;

	// end inline asm
	add.s64 	%rd155, %rd154, %rd1;
	// begin inline asm
	cp.async.ca.shared.global [%r28], [%rd155], 16;

	// end inline asm
	add.s64 	%rd156, %rd155, %rd1;
	// begin inline asm
	cp.async.ca.shared.global [%r29], [%rd156], 16;

	// end inline asm
	add.s64 	%rd157, %rd156, %rd1;
	// begin inline asm
	cp.async.ca.shared.global [%r30], [%rd157], 16;

	// end inline asm
	// begin inline asm
	cp.async.commit_group;

	// end inline asm
	wmma.load.a.sync.aligned.row.m8n32k16.shared.f16 	{%r1571, %r1572, %r1573, %r1574, %r1575, %r1576, %r1577, %r1578}, [%r1476], %r1478;
	add.s32 	%r1579, %r1476, 32;
	wmma.load.a.sync.aligned.row.m8n32k16.shared.f16 	{%r1580, %r1581, %r1582, %r1583, %r1584, %r1585, %r1586, %r1587}, [%r1579], %r1478;
	add.s32 	%r1588, %r1476, 64;
	wmma.load.a.sync.aligned.row.m8n32k16.shared.f16 	{%r1589, %r1590, %r1591, %r1592, %r1593, %r1594, %r1595, %r1596}, [%r1588], %r1478;
	add.s32 	%r1597, %r1476, 96;
	wmma.load.a.sync.aligned.row.m8n32k16.shared.f16 	{%r1598, %r1599, %r1600, %r1601, %r1602, %r1603, %r1604, %r1605}, [%r1597], %r1478;
	wmma.load.b.sync.aligned.row.m8n32k16.shared.f16 	{%r1606, %r1607, %r1608, %r1609, %r1610, %r1611, %r1612, %r1613}, [%r1518], %r1478;
	add.s32 	%r1614, %r1517, 6528;
	wmma.load.b.sync.aligned.row.m8n32k16.shared.f16 	{%r1615, %r1616, %r1617, %r1618, %r1619, %r1620, %r1621, %r1622}, [%r1614], %r1478;
	add.s32 	%r1623, %r1517, 10880;
	wmma.load.b.sync.aligned.row.m8n32k16.shared.f16 	{%r1624, %r1625, %r1626, %r1627, %r1628, %r1629, %r1630, %r1631}, [%r1623], %r1478;
	add.s32 	%r1632, %r1517, 15232;
	wmma.load.b.sync.aligned.row.m8n32k16.shared.f16 	{%r1633, %r1634, %r1635, %r1636, %r1637, %r1638, %r1639, %r1640}, [%r1632], %r1478;
	wmma.mma.sync.aligned.row.row.m8n32k16.f16.f16 {%r1641, %r1642, %r1643, %r1644}, {%r1571, %r1572, %r1573, %r1574, %r1575, %r1576, %r1577, %r1578}, {%r1606, %r1607, %r1608, %r1609, %r1610, %r1611, %r1612, %r1613}, {%r1567, %r1568, %r1569, %r1570};
	wmma.mma.sync.aligned.row.row.m8n32k16.f16.f16 {%r1645, %r1646, %r1647, %r1648}, {%r1580, %r1581, %r1582, %r1583, %r1584, %r1585, %r1586, %r1587}, {%r1615, %r1616, %r1617, %r1618, %r1619, %r1620, %r1621, %r1622}, {%r1641, %r1642, %r1643, %r1644};
	wmma.mma.sync.aligned.row.row.m8n32k16.f16.f16 {%r1649, %r1650, %r1651, %r1652}, {%r1589, %r1590, %r1591, %r1592, %r1593, %r1594, %r1595, %r1596}, {%r1624, %r1625, %r1626, %r1627, %r1628, %r1629, %r1630, %r1631}, {%r1645, %r1646, %r1647, %r1648};
	wmma.mma.sync.aligned.row.row.m8n32k16.f16.f16 {%r128, %r129, %r130, %r131}, {%r1598, %r1599, %r1600, %r1601, %r1602, %r1603, %r1604, %r1605}, {%r1633, %r1634, %r1635, %r1636, %r1637, %r1638, %r1639, %r1640}, {%r1649, %r1650, %r1651, %r1652};
	// begin inline asm
	cp.async.wait_group 0;

	// end inline asm
	bar.sync 	0;
	@%p11 bra 	$L__BB7_20;
	ld.param.u64 	%rd393, [_Z24eed_hgemm_m8n128k64x4_v7P6__halfS0_S0_iii_param_0];
	mul.wide.s32 	%rd161, %r3853, 2;
	add.s64 	%rd162, %rd393, %rd161;
	add.s64 	%rd160, %rd162, 1792;
	shr.u32 	%r1655, %r1514, 4;
	shl.b32 	%r1656, %r1514, 3;
	and.b32  	%r1657, %r1656, 120;
	mad.lo.s32 	%r1658, %r1655, 136, %r1657;
	shl.b32 	%r1659, %r1658, 1;
	add.s32 	%r1653, %r1659, %r1476;
	// begin inline asm
	cp.async.ca.shared.global [%r1653], [%rd160], 16;

	// end inline asm
$L__BB7_20:
	setp.ge.s32 	%p12, %r16, %r246;
	mul.wide.s32 	%rd179, %r3827, 2;
	add.s64 	%rd163, %rd12, %rd179;
	// begin inline asm
	cp.async.ca.shared.global [%r8], [%rd163], 16;

	// end inline asm
	add.s64 	%rd164, %rd163, %rd1;
	// begin inline asm
	cp.async.ca.shared.global [%r9], [%rd164], 16;

	// end inline asm
	add.s64 	%rd165, %rd164, %rd1;
	// begin inline asm
	cp.async.ca.shared.global [%r10], [%rd165], 16;

	// end inline asm
	add.s64 	%rd166, %rd165, %rd1;
	// begin inline asm
	cp.async.ca.shared.global [%r11], [%rd166], 16;

	// end inline asm
	add.s64 	%rd167, %rd166, %rd1;
	// begin inline asm
	cp.async.ca.shared.global [%r12], [%rd167], 16;

	// end inline asm
	add.s64 	%rd168, %rd167, %rd1;
	// begin inline asm
	cp.async.ca.shared.global [%r13], [%rd168], 16;

	// end inline asm
	add.s64 	%rd169, %rd168, %rd1;
	// begin inline asm
	cp.async.ca.shared.global [%r14], [%rd169], 16;

	// end inline asm
	add.s64 	%rd170, %rd169, %rd1;
	// begin inline asm
	cp.async.ca.shared.global [%r15], [%rd170], 16;

	// end inline asm
	// begin inline asm
	cp.async.commit_group;

	// end inline asm
	mov.u32 	%r1677, smem;
	add.s32 	%r1678, %r1677, 128;
	mov.b32 	%r1679, 136;
	wmma.load.a.sync.aligned.row.m8n32k16.shared.f16 	{%r1680, %r1681, %r1682, %r1683, %r1684, %r1685, %r1686, %r1687}, [%r1678], %r1679;
	add.s32 	%r1688, %r1677, 160;
	wmma.load.a.sync.aligned.row.m8n32k16.shared.f16 	{%r1689, %r1690, %r1691, %r1692, %r1693, %r1694, %r1695, %r1696}, [%r1688], %r1679;
	add.s32 	%r1697, %r1677, 192;
	wmma.load.a.sync.aligned.row.m8n32k16.shared.f16 	{%r1698, %r1699, %r1700, %r1701, %r1702, %r1703, %r1704, %r1705}, [%r1697], %r1679;
	add.s32 	%r1706, %r1677, 224;
	wmma.load.a.sync.aligned.row.m8n32k16.shared.f16 	{%r1707, %r1708, %r1709, %r1710, %r1711, %r1712, %r1713, %r1714}, [%r1706], %r1679;
	mov.u32 	%r1715, %tid.x;
	shl.b32 	%r1716, %r1715, 1;
	and.b32  	%r1717, %r1716, 1984;
	add.s32 	%r1718, %r1677, %r1717;
	add.s32 	%r1719, %r1718, 2176;
	add.s32 	%r1720, %r1718, 19584;
	wmma.load.b.sync.aligned.row.m8n32k16.shared.f16 	{%r1721, %r1722, %r1723, %r1724, %r1725, %r1726, %r1727, %r1728}, [%r1720], %r1679;
	add.s32 	%r1729, %r1718, 23936;
	wmma.load.b.sync.aligned.row.m8n32k16.shared.f16 	{%r1730, %r1731, %r1732, %r1733, %r1734, %r1735, %r1736, %r1737}, [%r1729], %r1679;
	add.s32 	%r1738, %r1718, 28288;
	wmma.load.b.sync.aligned.row.m8n32k16.shared.f16 	{%r1739, %r1740, %r1741, %r1742, %r1743, %r1744, %r1745, %r1746}, [%r1738], %r1679;
	add.s32 	%r1747, %r1718, 32640;
	wmma.load.b.sync.aligned.row.m8n32k16.shared.f16 	{%r1748, %r1749, %r1750, %r1751, %r1752, %r1753, %r1754, %r1755}, [%r1747], %r1679;
	wmma.mma.sync.aligned.row.row.m8n32k16.f16.f16 {%r1756, %r1757, %r1758, %r1759}, {%r1680, %r1681, %r1682, %r1683, %r1684, %r1685, %r1686, %r1687}, {%r1721, %r1722, %r1723, %r1724, %r1725, %r1726, %r1727, %r1728}, {%r128, %r129, %r130, %r131};
	wmma.mma.sync.aligned.row.row.m8n32k16.f16.f16 {%r1760, %r1761, %r1762, %r1763}, {%r1689, %r1690, %r1691, %r1692, %r1693, %r1694, %r1695, %r1696}, {%r1730, %r1731, %r1732, %r1733, %r1734, %r1735, %r1736, %r1737}, {%r1756, %r1757, %r1758, %r1759};
	wmma.mma.sync.aligned.row.row.m8n32k16.f16.f16 {%r1764, %r1765, %r1766, %r1767}, {%r1698, %r1699, %r1700, %r1701, %r1702, %r1703, %r1704, %r1705}, {%r1739, %r1740, %r1741, %r1742, %r1743, %r1744, %r1745, %r1746}, {%r1760, %r1761, %r1762, %r1763};
	wmma.mma.sync.aligned.row.row.m8n32k16.f16.f16 {%r1768, %r1769, %r1770, %r1771}, {%r1707, %r1708, %r1709, %r1710, %r1711, %r1712, %r1713, %r1714}, {%r1748, %r1749, %r1750, %r1751, %r1752, %r1753, %r1754, %r1755}, {%r1764, %r1765, %r1766, %r1767};
	// begin inline asm
	cp.async.wait_group 0;

	// end inline asm
	bar.sync 	0;
	mul.wide.s32 	%rd180, %r3828, 2;
	add.s64 	%rd171, %rd12, %rd180;
	// begin inline asm
	cp.async.ca.shared.global [%r23], [%rd171], 16;

	// end inline asm
	add.s64 	%rd172, %rd171, %rd1;
	// begin inline asm
	cp.async.ca.shared.global [%r24], [%rd172], 16;

	// end inline asm
	add.s64 	%rd173, %rd172, %rd1;
	// begin inline asm
	cp.async.ca.shared.global [%r25], [%rd173], 16;

	// end inline asm
	add.s64 	%rd174, %rd173, %rd1;
	// begin inline asm
	cp.async.ca.shared.global [%r26], [%rd174], 16;

	// end inline asm
	add.s64 	%rd175, %rd174, %rd1;
	// begin inline asm
	cp.async.ca.shared.global [%r27], [%rd175], 16;

	// end inline asm
	add.s64 	%rd176, %rd175, %rd1;
	// begin inline asm
	cp.async.ca.shared.global [%r28], [%rd176], 16;

	// end inline asm
	add.s64 	%rd177, %rd176, %rd1;
	// begin inline asm
	cp.async.ca.shared.global [%r29], [%rd177], 16;

	// end inline asm
	add.s64 	%rd178, %rd177, %rd1;
	// begin inline asm
	cp.async.ca.shared.global [%r30], [%rd178], 16;

	// end inline asm
	// begin inline asm
	cp.async.commit_group;

	// end inline asm
	wmma.load.a.sync.aligned.row.m8n32k16.shared.f16 	{%r1772, %r1773, %r1774, %r1775, %r1776, %r1777, %r1778, %r1779}, [%r1677], %r1679;
	add.s32 	%r1780, %r1677, 32;
	wmma.load.a.sync.aligned.row.m8n32k16.shared.f16 	{%r1781, %r1782, %r1783, %r1784, %r1785, %r1786, %r1787, %r1788}, [%r1780], %r1679;
	add.s32 	%r1789, %r1677, 64;
	wmma.load.a.sync.aligned.row.m8n32k16.shared.f16 	{%r1790, %r1791, %r1792, %r1793, %r1794, %r1795, %r1796, %r1797}, [%r1789], %r1679;
	add.s32 	%r1798, %r1677, 96;
	wmma.load.a.sync.aligned.row.m8n32k16.shared.f16 	{%r1799, %r1800, %r1801, %r1802, %r1803, %r1804, %r1805, %r1806}, [%r1798], %r1679;
	wmma.load.b.sync.aligned.row.m8n32k16.shared.f16 	{%r1807, %r1808, %r1809, %r1810, %r1811, %r1812, %r1813, %r1814}, [%r1719], %r1679;
	add.s32 	%r1815, %r1718, 6528;
	wmma.load.b.sync.aligned.row.m8n32k16.shared.f16 	{%r1816, %r1817, %r1818, %r1819, %r1820, %r1821, %r1822, %r1823}, [%r1815], %r1679;
	add.s32 	%r1824, %r1718, 10880;
	wmma.load.b.sync.aligned.row.m8n32k16.shared.f16 	{%r1825, %r1826, %r1827, %r1828, %r1829, %r1830, %r1831, %r1832}, [%r1824], %r1679;
	add.s32 	%r1833, %r1718, 15232;
	wmma.load.b.sync.aligned.row.m8n32k16.shared.f16 	{%r1834, %r1835, %r1836, %r1837, %r1838, %r1839, %r1840, %r1841}, [%r1833], %r1679;
	wmma.mma.sync.aligned.row.row.m8n32k16.f16.f16 {%r1842, %r1843, %r1844, %r1845}, {%r1772, %r1773, %r1774, %r1775, %r1776, %r1777, %r1778, %r1779}, {%r1807, %r1808, %r1809, %r1810, %r1811, %r1812, %r1813, %r1814}, {%r1768, %r1769, %r1770, %r1771};
	wmma.mma.sync.aligned.row.row.m8n32k16.f16.f16 {%r1846, %r1847, %r1848, %r1849}, {%r1781, %r1782, %r1783, %r1784, %r1785, %r1786, %r1787, %r1788}, {%r1816, %r1817, %r1818, %r1819, %r1820, %r1821, %r1822, %r1823}, {%r1842, %r1843, %r1844, %r1845};
	wmma.mma.sync.aligned.row.row.m8n32k16.f16.f16 {%r1850, %r1851, %r1852, %r1853}, {%r1790, %r1791, %r1792, %r1793, %r1794, %r1795, %r1796, %r1797}, {%r1825, %r1826, %r1827, %r1828, %r1829, %r1830, %r1831, %r1832}, {%r1846, %r1847, %r1848, %r1849};
	wmma.mma.sync.aligned.row.row.m8n32k16.f16.f16 {%r132, %r133, %r134, %r135}, {%r1799, %r1800, %r1801, %r1802, %r1803, %r1804, %r1805, %r1806}, {%r1834, %r1835, %r1836, %r1837, %r1838, %r1839, %r1840, %r1841}, {%r1850, %r1851, %r1852, %r1853};
	// begin inline asm
	cp.async.wait_group 0;

	// end inline asm
	bar.sync 	0;
	@%p12 bra 	$L__BB7_22;
	ld.param.u64 	%rd394, [_Z24eed_hgemm_m8n128k64x4_v7P6__halfS0_S0_iii_param_0];
	mul.wide.s32 	%rd182, %r3853, 2;
	add.s64 	%rd183, %rd394, %rd182;
	add.s64 	%rd181, %rd183, 2048;
	shr.u32 	%r1856, %r1715, 4;
	shl.b32 	%r1857, %r1715, 3;
	and.b32  	%r1858, %r1857, 120;
	mad.lo.s32 	%r1859, %r1856, 136, %r1858;
	shl.b32 	%r1860, %r1859, 1;
	add.s32 	%r1854, %r1860, %r1677;
	// begin inline asm
	cp.async.ca.shared.global [%r1854], [%rd181], 16;

	// end inline asm
$L__BB7_22:
	setp.ge.s32 	%p13, %r16, %r246;
	mul.wide.s32 	%rd200, %r3829, 2;
	add.s64 	%rd184, %rd12, %rd200;
	// begin inline asm
	cp.async.ca.shared.global [%r8], [%rd184], 16;

	// end inline asm
	add.s64 	%rd185, %rd184, %rd1;
	// begin inline asm
	cp.async.ca.shared.global [%r9], [%rd185], 16;

	// end inline asm
	add.s64 	%rd186, %rd185, %rd1;
	// begin inline asm
	cp.async.ca.shared.global [%r10], [%rd186], 16;

	// end inline asm
	add.s64 	%rd187, %rd186, %rd1;
	// begin inline asm
	cp.async.ca.shared.global [%r11], [%rd187], 16;

	// end inline asm
	add.s64 	%rd188, %rd187, %rd1;
	// begin inline asm
	cp.async.ca.shared.global [%r12], [%rd188], 16;

	// end inline asm
	add.s64 	%rd189, %rd188, %rd1;
	// begin inline asm
	cp.async.ca.shared.global [%r13], [%rd189], 16;

	// end inline asm
	add.s64 	%rd190, %rd189, %rd1;
	// begin inline asm
	cp.async.ca.shared.global [%r14], [%rd190], 16;

	// end inline asm
	add.s64 	%rd191, %rd190, %rd1;
	// begin inline asm
	cp.async.ca.shared.global [%r15], [%rd191], 16;

	// end inline asm
	// begin inline asm
	cp.async.commit_group;

	// end inline asm
	mov.u32 	%r1878, smem;
	add.s32 	%r1879, %r1878, 128;
	mov.b32 	%r1880, 136;
	wmma.load.a.sync.aligned.row.m8n32k16.shared.f16 	{%r1881, %r1882, %r1883, %r1884, %r1885, %r1886, %r1887, %r1888}, [%r1879], %r1880;
	add.s32 	%r1889, %r1878, 160;
	wmma.load.a.sync.aligned.row.m8n32k16.shared.f16 	{%r1890, %r1891, %r1892, %r1893, %r1894, %r1895, %r1896, %r1897}, [%r1889], %r1880;
	add.s32 	%r1898, %r1878, 192;
	wmma.load.a.sync.aligned.row.m8n32k16.shared.f16 	{%r1899, %r1900, %r1901, %r1902, %r1903, %r1904, %r1905, %r1906}, [%r1898], %r1880;
	add.s32 	%r1907, %r1878, 224;
	wmma.load.a.sync.aligned.row.m8n32k16.shared.f16 	{%r1908, %r1909, %r1910, %r1911, %r1912, %r1913, %r1914, %r1915}, [%r1907], %r1880;
	mov.u32 	%r1916, %tid.x;
	shl.b32 	%r1917, %r1916, 1;
	and.b32  	%r1918, %r1917, 1984;
	add.s32 	%r1919, %r1878, %r1918;
	add.s32 	%r1920, %r1919, 2176;
	add.s32 	%r1921, %r1919, 19584;
	wmma.load.b.sync.aligned.row.m8n32k16.shared.f16 	{%r1922, %r1923, %r1924, %r1925, %r1926, %r1927, %r1928, %r1929}, [%r1921], %r1880;
	add.s32 	%r1930, %r1919, 23936;
	wmma.load.b.sync.aligned.row.m8n32k16.shared.f16 	{%r1931, %r1932, %r1933, %r1934, %r1935, %r1936, %r1937, %r1938}, [%r1930], %r1880;
	add.s32 	%r1939, %r1919, 28288;
	wmma.load.b.sync.aligned.row.m8n32k16.shared.f16 	{%r1940, %r1941, %r1942, %r1943, %r1944, %r1945, %r1946, %r1947}, [%r1939], %r1880;
	add.s32 	%r1948, %r1919, 32640;
	wmma.load.b.sync.aligned.row.m8n32k16.shared.f16 	{%r1949, %r1950, %r1951, %r1952, %r1953, %r1954, %r1955, %r1956}, [%r1948], %r1880;
	wmma.mma.sync.aligned.row.row.m8n32k16.f16.f16 {%r1957, %r1958, %r1959, %r1960}, {%r1881, %r1882, %r1883, %r1884, %r1885, %r1886, %r1887, %r1888}, {%r1922, %r1923, %r1924, %r1925, %r1926, %r1927, %r1928, %r1929}, {%r132, %r133, %r134, %r135};
	wmma.mma.sync.aligned.row.row.m8n32k16.f16.f16 {%r1961, %r1962, %r1963, %r1964}, {%r1890, %r1891, %r1892, %r1893, %r1894, %r1895, %r1896, %r1897}, {%r1931, %r1932, %r1933, %r1934, %r1935, %r1936, %r1937, %r1938}, {%r1957, %r1958, %r1959, %r1960};
	wmma.mma.sync.aligned.row.row.m8n32k16.f16.f16 {%r1965, %r1966, %r1967, %r1968}, {%r1899, %r1900, %r1901, %r1902, %r1903, %r1904, %r1905, %r1906}, {%r1940, %r1941, %r1942, %r1943, %r1944, %r1945, %r1946, %r1947}, {%r1961, %r1962, %r1963, %r1964};
	wmma.mma.sync.aligned.row.row.m8n32k16.f16.f16 {%r1969, %r1970, %r1971, %r1972}, {%r1908, %r1909, %r1910, %r1911, %r1912, %r1913, %r1914, %r1915}, {%r1949, %r1950, %r1951, %r1952, %r1953, %r1954, %r1955, %r1956}, {%r1965, %r1966, %r1967, %r1968};
	// begin inline asm
	cp.async.wait_group 0;

	// end inline asm
	bar.sync 	0;
	mul.wide.s32 	%rd201, %r3830, 2;
	add.s64 	%rd192, %rd12, %rd201;
	// begin inline asm
	cp.async.ca.shared.global [%r23], [%rd192], 16;

	// end inline asm
	add.s64 	%rd193, %rd192, %rd1;
	// begin inline asm
	cp.async.ca.shared.global [%r24], [%rd193], 16;

	// end inline asm
	add.s64 	%rd194, %rd193, %rd1;
	// begin inline asm
	cp.async.ca.shared.global [%r25], [%rd194], 16;

	// end inline asm
	add.s64 	%rd195, %rd194, %rd1;
	// begin inline asm
	cp.async.ca.shared.global [%r26], [%rd195], 16;

	// end inline asm
	add.s64 	%rd196, %rd195, %rd1;
	// begin inline asm
	cp.async.ca.shared.global [%r27], [%rd196], 16;

	// end inline asm
	add.s64 	%rd197, %rd196, %rd1;
	// begin inline asm
	cp.async.ca.shared.global [%r28], [%rd197], 16;

	// end inline asm
	add.s64 	%rd198, %rd197, %rd1;
	// begin inline asm
	cp.async.ca.shared.global [%r29], [%rd198], 16;

	// end inline asm
	add.s64 	%rd199, %rd198, %rd1;
	// begin inline asm
	cp.async.ca.shared.global [%r30], [%rd199], 16;

	// end inline asm
	// begin inline asm
	cp.async.commit_group;

	// end inline asm
	wmma.load.a.sync.aligned.row.m8n32k16.shared.f16 	{%r1973, %r1974, %r1975, %r1976, %r1977, %r1978, %r1979, %r1980}, [%r1878], %r1880;
	add.s32 	%r1981, %r1878, 32;
	wmma.load.a.sync.aligned.row.m8n32k16.shared.f16 	{%r1982, %r1983, %r1984, %r1985, %r1986, %r1987, %r1988, %r1989}, [%r1981], %r1880;
	add.s32 	%r1990, %r1878, 64;
	wmma.load.a.sync.aligned.row.m8n32k16.shared.f16 	{%r1991, %r1992, %r1993, %r1994, %r1995, %r1996, %r1997, %r1998}, [%r1990], %r1880;
	add.s32 	%r1999, %r1878, 96;
	wmma.load.a.sync.aligned.row.m8n32k16.shared.f16 	{%r2000, %r2001, %r2002, %r2003, %r2004, %r2005, %r2006, %r2007}, [%r1999], %r1880;
	wmma.load.b.sync.aligned.row.m8n32k16.shared.f16 	{%r2008, %r2009, %r2010, %r2011, %r2012, %r2013, %r2014, %r2015}, [%r1920], %r1880;
	add.s32 	%r2016, %r1919, 6528;
	wmma.load.b.sync.aligned.row.m8n32k16.shared.f16 	{%r2017, %r2018, %r2019, %r2020, %r2021, %r2022, %r2023, %r2024}, [%r2016], %r1880;
	add.s32 	%r2025, %r1919, 10880;
	wmma.load.b.sync.aligned.row.m8n32k16.shared.f16 	{%r2026, %r2027, %r2028, %r2029, %r2030, %r2031, %r2032, %r2033}, [%r2025], %r1880;
	add.s32 	%r2034, %r1919, 15232;
	wmma.load.b.sync.aligned.row.m8n32k16.shared.f16 	{%r2035, %r2036, %r2037, %r2038, %r2039, %r2040, %r2041, %r2042}, [%r2034], %r1880;
	wmma.mma.sync.aligned.row.row.m8n32k16.f16.f16 {%r2043, %r2044, %r2045, %r2046}, {%r1973, %r1974, %r1975, %r1976, %r1977, %r1978, %r1979, %r1980}, {%r2008, %r2009, %r2010, %r2011, %r2012, %r2013, %r2014, %r2015}, {%r1969, %r1970, %r1971, %r1972};
	wmma.mma.sync.aligned.row.row.m8n32k16.f16.f16 {%r2047, %r2048, %r2049, %r2050}, {%r1982, %r1983, %r1984, %r1985, %r1986, %r1987, %r1988, %r1989}, {%r2017, %r2018, %r2019, %r2020, %r2021, %r2022, %r2023, %r2024}, {%r2043, %r2044, %r2045, %r2046};
	wmma.mma.sync.aligned.row.row.m8n32k16.f16.f16 {%r2051, %r2052, %r2053, %r2054}, {%r1991, %r1992, %r1993, %r1994, %r1995, %r1996, %r1997, %r1998}, {%r2026, %r2027, %r2028, %r2029, %r2030, %r2031, %r2032, %r2033}, {%r2047, %r2048, %r2049, %r2050};
	wmma.mma.sync.aligned.row.row.m8n32k16.f16.f16 {%r136, %r137, %r138, %r139}, {%r2000, %r2001, %r2002, %r2003, %r2004, %r2005, %r2006, %r2007}, {%r2035, %r2036, %r2037, %r2038, %r2039, %r2040, %r2041, %r2042}, {%r2051, %r2052, %r2053, %r2054};
	// begin inline asm
	cp.async.wait_group 0;

	// end inline asm
	bar.sync 	0;
	@%p13 bra 	$L__BB7_24;
	ld.param.u64 	%rd395, [_Z24eed_hgemm_m8n128k64x4_v7P6__halfS0_S0_iii_param_0];
	mul.wide.s32 	%rd203, %r3853, 2;
	add.s64 	%rd204, %rd395, %rd203;
	add.s64 	%rd202, %rd204, 2304;
	shr.u32 	%r2057, %r1916, 4;
	shl.b32 	%r2058, %r1916, 3;
	and.b32  	%r2059, %r2058, 120;
	mad.lo.s32 	%r2060, %r2057, 136, %r2059;
	shl.b32 	%r2061, %r2060, 1;
	add.s32 	%r2055, %r2061, %r1878;
	// begin inline asm
	cp.async.ca.shared.global [%r2055], [%rd202], 16;

	// end inline asm
$L__BB7_24:
	setp.ge.s32 	%p14, %r16, %r246;
	mul.wide.s32 	%rd221, %r3831, 2;
	add.s64 	%rd205, %rd12, %rd221;
	// begin inline asm
	cp.async.ca.shared.global [%r8], [%rd205], 16;

	// end inline asm
	add.s64 	%rd206, %rd205, %rd1;
	// begin inline asm
	cp.async.ca.shared.global [%r9], [%rd206], 16;

	// end inline asm
	add.s64 	%rd207, %rd206, %rd1;
	// begin inline asm
	cp.async.ca.shared.global [%r10], [%rd207], 16;

	// end inline asm
	add.s64 	%rd208, %rd207, %rd1;
	// begin inline asm
	cp.async.ca.shared.global [%r11], [%rd208], 16;

	// end inline asm
	add.s64 	%rd209, %rd208, %rd1;
	// begin inline asm
	cp.async.ca.shared.global [%r12], [%rd209], 16;

	// end inline asm
	add.s64 	%rd210, %rd209, %rd1;
	// begin inline asm
	cp.async.ca.shared.global [%r13], [%rd210], 16;

	// end inline asm
	add.s64 	%rd211, %rd210, %rd1;
	// begin inline asm
	cp.async.ca.shared.global [%r14], [%rd211], 16;

	// end inline asm
	add.s64 	%rd212, %rd211, %rd1;
	// begin inline asm
	cp.async.ca.shared.global [%r15], [%rd212], 16;

	// end inline asm
	// begin inline asm
	cp.async.commit_group;

	// end inline asm
	mov.u32 	%r2079, smem;
	add.s32 	%r2080, %r2079, 128;
	mov.b32 	%r2081, 136;
	wmma.load.a.sync.aligned.row.m8n32k16.shared.f16 	{%r2082, %r2083, %r2084, %r2085, %r2086, %r2087, %r2088, %r2089}, [%r2080], %r2081;
	add.s32 	%r2090, %r2079, 160;
	wmma.load.a.sync.aligned.row.m8n32k16.shared.f16 	{%r2091, %r2092, %r2093, %r2094, %r2095, %r2096, %r2097, %r2098}, [%r2090], %r2081;
	add.s32 	%r2099, %r2079, 192;
	wmma.load.a.sync.aligned.row.m8n32k16.shared.f16 	{%r2100, %r2101, %r2102, %r2103, %r2104, %r2105, %r2106, %r2107}, [%r2099], %r2081;
	add.s32 	%r2108, %r2079, 224;
	wmma.load.a.sync.aligned.row.m8n32k16.shared.f16 	{%r2109, %r2110, %r2111, %r2112, %r2113, %r2114, %r2115, %r2116}, [%r2108], %r2081;
	mov.u32 	%r2117, %tid.x;
	shl.b32 	%r2118, %r2117, 1;
	and.b32  	%r2119, %r2118, 1984;
	add.s32 	%r2120, %r2079, %r2119;
	add.s32 	%r2121, %r2120, 2176;
	add.s32 	%r2122, %r2120, 19584;
	wmma.load.b.sync.aligned.row.m8n32k16.shared.f16 	{%r2123, %r2124, %r2125, %r2126, %r2127, %r2128, %r2129, %r2130}, [%r2122], %r2081;
	add.s32 	%r2131, %r2120, 23936;
	wmma.load.b.sync.aligned.row.m8n32k16.shared.f16 	{%r2132, %r2133, %r2134, %r2135, %r2136, %r2137, %r2138, %r2139}, [%r2131], %r2081;
	add.s32 	%r2140, %r2120, 28288;
	wmma.load.b.sync.aligned.row.m8n32k16.shared.f16 	{%r2141, %r2142, %r2143, %r2144, %r2145, %r2146, %r2147, %r2148}, [%r2140], %r2081;
	add.s32 	%r2149, %r2120, 32640;
	wmma.load.b.sync.aligned.row.m8n32k16.shared.f16 	{%r2150, %r2151, %r2152, %r2153, %r2154, %r2155, %r2156, %r2157}, [%r2149], %r2081;
	wmma.mma.sync.aligned.row.row.m8n32k16.f16.f16 {%r2158, %r2159, %r2160, %r2161}, {%r2082, %r2083, %r2084, %r2085, %r2086, %r2087, %r2088, %r2089}, {%r2123, %r2124, %r2125, %r2126, %r2127, %r2128, %r2129, %r2130}, {%r136, %r137, %r138, %r139};
	wmma.mma.sync.aligned.row.row.m8n32k16.f16.f16 {%r2162, %r2163, %r2164, %r2165}, {%r2091, %r2092, %r2093, %r2094, %r2095, %r2096, %r2097, %r2098}, {%r2132, %r2133, %r2134, %r2135, %r2136, %r2137, %r2138, %r2139}, {%r2158, %r2159, %r2160, %r2161};
	wmma.mma.sync.aligned.row.row.m8n32k16.f16.f16 {%r2166, %r2167, %r2168, %r2169}, {%r2100, %r2101, %r2102, %r2103, %r2104, %r2105, %r2106, %r2107}, {%r2141, %r2142, %r2143, %r2144, %r2145, %r2146, %r2147, %r2148}, {%r2162, %r2163, %r2164, %r2165};
	wmma.mma.sync.aligned.row.row.m8n32k16.f16.f16 {%r2170, %r2171, %r2172, %r2173}, {%r2109, %r2110, %r2111, %r2112, %r2113, %r2114, %r2115, %r2116}, {%r2150, %r2151, %r2152, %r2153, %r2154, %r2155, %r2156, %r2157}, {%r2166, %r2167, %r2168, %r2169};
	// begin inline asm
	cp.async.wait_group 0;

	// end inline asm
	bar.sync 	0;
	mul.wide.s32 	%rd222, %r3832, 2;
	add.s64 	%rd213, %rd12, %rd222;
	// begin inline asm
	cp.async.ca.shared.global [%r23], [%rd213], 16;

	// end inline asm
	add.s64 	%rd214, %rd213, %rd1;
	// begin inline asm
	cp.async.ca.shared.global [%r24], [%rd214], 16;

	// end inline asm
	add.s64 	%rd215, %rd214, %rd1;
	// begin inline asm
	cp.async.ca.shared.global [%r25], [%rd215], 16;

	// end inline asm
	add.s64 	%rd216, %rd215, %rd1;
	// begin inline asm
	cp.async.ca.shared.global [%r26], [%rd216], 16;

	// end inline asm
	add.s64 	%rd217, %rd216, %rd1;
	// begin inline asm
	cp.async.ca.shared.global [%r27], [%rd217], 16;

	// end inline asm
	add.s64 	%rd218, %rd217, %rd1;
	// begin inline asm
	cp.async.ca.shared.global [%r28], [%rd218], 16;

	// end inline asm
	add.s64 	%rd219, %rd218, %rd1;
	// begin inline asm
	cp.async.ca.shared.global [%r29], [%rd219], 16;

	// end inline asm
	add.s64 	%rd220, %rd219, %rd1;
	// begin inline asm
	cp.async.ca.shared.global [%r30], [%rd220], 16;

	// end inline asm
	// begin inline asm
	cp.async.commit_group;

	// end inline asm
	wmma.load.a.sync.aligned.row.m8n32k16.shared.f16 	{%r2174, %r2175, %r2176, %r2177, %r2178, %r2179, %r2180, %r2181}, [%r2079], %r2081;
	add.s32 	%r2182, %r2079, 32;
	wmma.load.a.sync.aligned.row.m8n32k16.shared.f16 	{%r2183, %r2184, %r2185, %r2186, %r2187, %r2188, %r2189, %r2190}, [%r2182], %r2081;
	add.s32 	%r2191, %r2079, 64;
	wmma.load.a.sync.aligned.row.m8n32k16.shared.f16 	{%r2192, %r2193, %r2194, %r2195, %r2196, %r2197, %r2198, %r2199}, [%r2191], %r2081;
	add.s32 	%r2200, %r2079, 96;
	wmma.load.a.sync.aligned.row.m8n32k16.shared.f16 	{%r2201, %r2202, %r2203, %r2204, %r2205, %r2206, %r2207, %r2208}, [%r2200], %r2081;
	wmma.load.b.sync.aligned.row.m8n32k16.shared.f16 	{%r2209, %r2210, %r2211, %r2212, %r2213, %r2214, %r2215, %r2216}, [%r2121], %r2081;
	add.s32 	%r2217, %r2120, 6528;
	wmma.load.b.sync.aligned.row.m8n32k16.shared.f16 	{%r2218, %r2219, %r2220, %r2221, %r2222, %r2223, %r2224, %r2225}, [%r2217], %r2081;
	add.s32 	%r2226, %r2120, 10880;
	wmma.load.b.sync.aligned.row.m8n32k16.shared.f16 	{%r2227, %r2228, %r2229, %r2230, %r2231, %r2232, %r2233, %r2234}, [%r2226], %r2081;
	add.s32 	%r2235, %r2120, 15232;
	wmma.load.b.sync.aligned.row.m8n32k16.shared.f16 	{%r2236, %r2237, %r2238, %r2239, %r2240, %r2241, %r2242, %r2243}, [%r2235], %r2081;
	wmma.mma.sync.aligned.row.row.m8n32k16.f16.f16 {%r2244, %r2245, %r2246, %r2247}, {%r2174, %r2175, %r2176, %r2177, %r2178, %r2179, %r2180, %r2181}, {%r2209, %r2210, %r2211, %r2212, %r2213, %r2214, %r2215, %r2216}, {%r2170, %r2171, %r2172, %r2173};
	wmma.mma.sync.aligned.row.row.m8n32k16.f16.f16 {%r2248, %r2249, %r2250, %r2251}, {%r2183, %r2184, %r2185, %r2186, %r2187, %r2188, %r2189, %r2190}, {%r2218, %r2219, %r2220, %r2221, %r2222, %r2223, %r2224, %r2225}, {%r2244, %r2245, %r2246, %r2247};
	wmma.mma.sync.aligned.row.row.m8n32k16.f16.f16 {%r2252, %r2253, %r2254, %r2255}, {%r2192, %r2193, %r2194, %r2195, %r2196, %r2197, %r2198, %r2199}, {%r2227, %r2228, %r2229, %r2230, %r2231, %r2232, %r2233, %r2234}, {%r2248, %r2249, %r2250, %r2251};
	wmma.mma.sync.aligned.row.row.m8n32k16.f16.f16 {%r140, %r141, %r142, %r143}, {%r2201, %r2202, %r2203, %r2204, %r2205, %r2206, %r2207, %r2208}, {%r2236, %r2237, %r2238, %r2239, %r2240, %r2241, %r2242, %r2243}, {%r2252, %r2253, %r2254, %r2255};
	// begin inline asm
	cp.async.wait_group 0;

	// end inline asm
	bar.sync 	0;
	@%p14 bra 	$L__BB7_26;
	ld.param.u64 	%rd396, [_Z24eed_hgemm_m8n128k64x4_v7P6__halfS0_S0_iii_param_0];
	mul.wide.s32 	%rd224, %r3853, 2;
	add.s64 	%rd225, %rd396, %rd224;
	add.s64 	%rd223, %rd225, 2560;
	shr.u32 	%r2258, %r2117, 4;
	shl.b32 	%r2259, %r2117, 3;
	and.b32  	%r2260, %r2259, 120;
	mad.lo.s32 	%r2261, %r2258, 136, %r2260;
	shl.b32 	%r2262, %r2261, 1;
	add.s32 	%r2256, %r2262, %r2079;
	// begin inline asm
	cp.async.ca.shared.global [%r2256], [%rd223], 16;

	// end inline asm
$L__BB7_26:
	setp.ge.s32 	%p15, %r16, %r246;
	mul.wide.s32 	%rd242, %r3833, 2;
	add.s64 	%rd226, %rd12, %rd242;
	// begin inline asm
	cp.async.ca.shared.global [%r8], [%rd226], 16;

	// end inline asm
	add.s64 	%rd227, %rd226, %rd1;
	// begin inline asm
	cp.async.ca.shared.global [%r9], [%rd227], 16;

	// end inline asm
	add.s64 	%rd228, %rd227, %rd1;
	// begin inline asm
	cp.async.ca.shared.global [%r10], [%rd228], 16;

	// end inline asm
	add.s64 	%rd229, %rd228, %rd1;
	// begin inline asm
	cp.async.ca.shared.global [%r11], [%rd229], 16;

	// end inline asm
	add.s64 	%rd230, %rd229, %rd1;
	// begin inline asm
	cp.async.ca.shared.global [%r12], [%rd230], 16;

	// end inline asm
	add.s64 	%rd231, %rd230, %rd1;
	// begin inline asm
	cp.async.ca.shared.global [%r13], [%rd231], 16;

	// end inline asm
	add.s64 	%rd232, %rd231, %rd1;
	// begin inline asm
	cp.async.ca.shared.global [%r14], [%rd232], 16;

	// end inline asm
	add.s64 	%rd233, %rd232, %rd1;
	// begin inline asm
	cp.async.ca.shared.global [%r15], [%rd233], 16;

	// end inline asm
	// begin inline asm
	cp.async.commit_group;

	// end inline asm
	mov.u32 	%r2280, smem;
	add.s32 	%r2281, %r2280, 128;
	mov.b32 	%r2282, 136;
	wmma.load.a.sync.aligned.row.m8n32k16.shared.f16 	{%r2283, %r2284, %r2285, %r2286, %r2287, %r2288, %r2289, %r2290}, [%r2281], %r2282;
	add.s32 	%r2291, %r2280, 160;
	wmma.load.a.sync.aligned.row.m8n32k16.shared.f16 	{%r2292, %r2293, %r2294, %r2295, %r2296, %r2297, %r2298, %r2299}, [%r2291], %r2282;
	add.s32 	%r2300, %r2280, 192;
	wmma.load.a.sync.aligned.row.m8n32k16.shared.f16 	{%r2301, %r2302, %r2303, %r2304, %r2305, %r2306, %r2307, %r2308}, [%r2300], %r2282;
	add.s32 	%r2309, %r2280, 224;
	wmma.load.a.sync.aligned.row.m8n32k16.shared.f16 	{%r2310, %r2311, %r2312, %r2313, %r2314, %r2315, %r2316, %r2317}, [%r2309], %r2282;
	mov.u32 	%r2318, %tid.x;
	shl.b32 	%r2319, %r2318, 1;
	and.b32  	%r2320, %r2319, 1984;
	add.s32 	%r2321, %r2280, %r2320;
	add.s32 	%r2322, %r2321, 2176;
	add.s32 	%r2323, %r2321, 19584;
	wmma.load.b.sync.aligned.row.m8n32k16.shared.f16 	{%r2324, %r2325, %r2326, %r2327, %r2328, %r2329, %r2330, %r2331}, [%r2323], %r2282;
	add.s32 	%r2332, %r2321, 23936;
	wmma.load.b.sync.aligned.row.m8n32k16.shared.f16 	{%r2333, %r2334, %r2335, %r2336, %r2337, %r2338, %r2339, %r2340}, [%r2332], %r2282;
	add.s32 	%r2341, %r2321, 28288;
	wmma.load.b.sync.aligned.row.m8n32k16.shared.f16 	{%r2342, %r2343, %r2344, %r2345, %r2346, %r2347, %r2348, %r2349}, [%r2341], %r2282;
	add.s32 	%r2350, %r2321, 32640;
	wmma.load.b.sync.aligned.row.m8n32k16.shared.f16 	{%r2351, %r2352, %r2353, %r2354, %r2355, %r2356, %r2357, %r2358}, [%r2350], %r2282;
	wmma.mma.sync.aligned.row.row.m8n32k16.f16.f16 {%r2359, %r2360, %r2361, %r2362}, {%r2283, %r2284, %r2285, %r2286, %r2287, %r2288, %r2289, %r2290}, {%r2324, %r2325, %r2326, %r2327, %r2328, %r2329, %r2330, %r2331}, {%r140, %r141, %r142, %r143};
	wmma.mma.sync.aligned.row.row.m8n32k16.f16.f16 {%r2363, %r2364, %r2365, %r2366}, {%r2292, %r2293, %r2294, %r2295, %r2296, %r2297, %r2298, %r2299}, {%r2333, %r2334, %r2335, %r2336, %r2337, %r2338, %r2339, %r2340}, {%r2359, %r2360, %r2361, %r2362};
	wmma.mma.sync.aligned.row.row.m8n32k16.f16.f16 {%r2367, %r2368, %r2369, %r2370}, {%r2301, %r2302, %r2303, %r2304, %r2305, %r2306, %r2307, %r2308}, {%r2342, %r2343, %r2344, %r2345, %r2346, %r2347, %r2348, %r2349}, {%r2363, %r2364, %r2365, %r2366};
	wmma.mma.sync.aligned.row.row.m8n32k16.f16.f16 {%r2371, %r2372, %r2373, %r2374}, {%r2310, %r2311, %r2312, %r2313, %r2314, %r2315, %r2316, %r2317}, {%r2351, %r2352, %r2353, %r2354, %r2355, %r2356, %r2357, %r2358}, {%r2367, %r2368, %r2369, %r2370};
	// begin inline asm
	cp.async.wait_group 0;

	// end inline asm
	bar.sync 	0;
	mul.wide.s32 	%rd243, %r3834, 2;
	add.s64 	%rd234, %rd12, %rd243;
	// begin inline asm
	cp.async.ca.shared.global [%r23], [%rd234], 16;

	// end inline asm
	add.s64 	%rd235, %rd234, %rd1;
	// begin inline asm
	cp.async.ca.shared.global [%r24], [%rd235], 16;

	// end inline asm
	add.s64 	%rd236, %rd235, %rd1;
	// begin inline asm
	cp.async.ca.shared.global [%r25], [%rd236], 16;

	// end inline asm
	add.s64 	%rd237, %rd236, %rd1;
	// begin inline asm
	cp.async.ca.shared.global [%r26], [%rd237], 16;

	// end inline asm
	add.s64 	%rd238, %rd237, %rd1;
	// begin inline asm
	cp.async.ca.shared.global [%r27], [%rd238], 16;

	// end inline asm
	add.s64 	%rd239, %rd238, %rd1;
	// begin inline asm
	cp.async.ca.shared.global [%r28], [%rd239], 16;

	// end inline asm
	add.s64 	%rd240, %rd239, %rd1;
	// begin inline asm
	cp.async.ca.shared.global [%r29], [%rd240], 16;

	// end inline asm
	add.s64 	%rd241, %rd240, %rd1;
	// begin inline asm
	cp.async.ca.shared.global [%r30], [%rd241], 16;

	// end inline asm
	// begin inline asm
	cp.async.commit_group;

	// end inline asm
	wmma.load.a.sync.aligned.row.m8n32k16.shared.f16 	{%r2375, %r2376, %r2377, %r2378, %r2379, %r2380, %r2381, %r2382}, [%r2280], %r2282;
	add.s32 	%r2383, %r2280, 32;
	wmma.load.a.sync.aligned.row.m8n32k16.shared.f16 	{%r2384, %r2385, %r2386, %r2387, %r2388, %r2389, %r2390, %r2391}, [%r2383], %r2282;
	add.s32 	%r2392, %r2280, 64;
	wmma.load.a.sync.aligned.row.m8n32k16.shared.f16 	{%r2393, %r2394, %r2395, %r2396, %r2397, %r2398, %r2399, %r2400}, [%r2392], %r2282;
	add.s32 	%r2401, %r2280, 96;
	wmma.load.a.sync.aligned.row.m8n32k16.shared.f16 	{%r2402, %r2403, %r2404, %r2405, %r2406, %r2407, %r2408, %r2409}, [%r2401], %r2282;
	wmma.load.b.sync.aligned.row.m8n32k16.shared.f16 	{%r2410, %r2411, %r2412, %r2413, %r2414, %r2415, %r2416, %r2417}, [%r2322], %r2282;
	add.s32 	%r2418, %r2321, 6528;
	wmma.load.b.sync.aligned.row.m8n32k16.shared.f16 	{%r2419, %r2420, %r2421, %r2422, %r2423, %r2424, %r2425, %r2426}, [%r2418], %r2282;
	add.s32 	%r2427, %r2321, 10880;
	wmma.load.b.sync.aligned.row.m8n32k16.shared.f16 	{%r2428, %r2429, %r2430, %r2431, %r2432, %r2433, %r2434, %r2435}, [%r2427], %r2282;
	add.s32 	%r2436, %r2321, 15232;
	wmma.load.b.sync.aligned.row.m8n32k16.shared.f16 	{%r2437, %r2438, %r2439, %r2440, %r2441, %r2442, %r2443, %r2444}, [%r2436], %r2282;
	wmma.mma.sync.aligned.row.row.m8n32k16.f16.f16 {%r2445, %r2446, %r2447, %r2448}, {%r2375, %r2376, %r2377, %r2378, %r2379, %r2380, %r2381, %r2382}, {%r2410, %r2411, %r2412, %r2413, %r2414, %r2415, %r2416, %r2417}, {%r2371, %r2372, %r2373, %r2374};
	wmma.mma.sync.aligned.row.row.m8n32k16.f16.f16 {%r2449, %r2450, %r2451, %r2452}, {%r2384, %r2385, %r2386, %r2387, %r2388, %r2389, %r2390, %r2391}, {%r2419, %r2420, %r2421, %r2422, %r2423, %r2424, %r2425, %r2426}, {%r2445, %r2446, %r2447, %r2448};
	wmma.mma.sync.aligned.row.row.m8n32k16.f16.f16 {%r2453, %r2454, %r2455, %r2456}, {%r2393, %r2394, %r2395, %r2396, %r2397, %r2398, %r2399, %r2400}, {%r2428, %r2429, %r2430, %r2431, %r2432, %r2433, %r2434, %r2435}, {%r2449, %r2450, %r2451, %r2452};
	wmma.mma.sync.aligned.row.row.m8n32k16.f16.f16 {%r144, %r145, %r146, %r147}, {%r2402, %r2403, %r2404, %r2405, %r2406, %r2407, %r2408, %r2409}, {%r2437, %r2438, %r2439, %r2440, %r2441, %r2442, %r2443, %r2444}, {%r2453, %r2454, %r2455, %r2456};
	// begin inline asm
	cp.async.wait_group 0;

	// end inline asm
	bar.sync 	0;
	@%p15 bra 	$L__BB7_28;
	ld.param.u64 	%rd397, [_Z24eed_hgemm_m8n128k64x4_v7P6__halfS0_S0_iii_param_0];
	mul.wide.s32 	%rd245, %r3853, 2;
	add.s64 	%rd246, %rd397, %rd245;
	add.s64 	%rd244, %rd246, 2816;
	shr.u32 	%r2459, %r2318, 4;
	shl.b32 	%r2460, %r2318, 3;
	and.b32  	%r2461, %r2460, 120;
	mad.lo.s32 	%r2462, %r2459, 136, %r2461;
	shl.b32 	%r2463, %r2462, 1;
	add.s32 	%r2457, %r2463, %r2280;
	// begin inline asm
	cp.async.ca.shared.global [%r2457], [%rd244], 16;

	// end inline asm
$L__BB7_28:
	setp.ge.s32 	%p16, %r16, %r246;
	mul.wide.s32 	%rd263, %r3835, 2;
	add.s64 	%rd247, %rd12, %rd263;
	// begin inline asm
	cp.async.ca.shared.global [%r8], [%rd247], 16;

	// end inline asm
	add.s64 	%rd248, %rd247, %rd1;
	// begin inline asm
	cp.async.ca.shared.global [%r9], [%rd248], 16;

	// end inline asm
	add.s64 	%rd249, %rd248, %rd1;
	// begin inline asm
	cp.async.ca.shared.global [%r10], [%rd249], 16;

	// end inline asm
	add.s64 	%rd250, %rd249, %rd1;
	// begin inline asm
	cp.async.ca.shared.global [%r11], [%rd250], 16;

	// end inline asm
	add.s64 	%rd251, %rd250, %rd1;
	// begin inline asm
	cp.async.ca.shared.global [%r12], [%rd251], 16;

	// end inline asm
	add.s64 	%rd252, %rd251, %rd1;
	// begin inline asm
	cp.async.ca.shared.global [%r13], [%rd252], 16;

	// end inline asm
	add.s64 	%rd253, %rd252, %rd1;
	// begin inline asm
	cp.async.ca.shared.global [%r14], [%rd253], 16;

	// end inline asm
	add.s64 	%rd254, %rd253, %rd1;
	// begin inline asm
	cp.async.ca.shared.global [%r15], [%rd254], 16;

	// end inline asm
	// begin inline asm
	cp.async.commit_group;

	// end inline asm
	mov.u32 	%r2481, smem;
	add.s32 	%r2482, %r2481, 128;
	mov.b32 	%r2483, 136;
	wmma.load.a.sync.aligned.row.m8n32k16.shared.f16 	{%r2484, %r2485, %r2486, %r2487, %r2488, %r2489, %r2490, %r2491}, [%r2482], %r2483;
	add.s32 	%r2492, %r2481, 160;
	wmma.load.a.sync.aligned.row.m8n32k16.shared.f16 	{%r2493, %r2494, %r2495, %r2496, %r2497, %r2498, %r2499, %r2500}, [%r2492], %r2483;
	add.s32 	%r2501, %r2481, 192;
	wmma.load.a.sync.aligned.row.m8n32k16.shared.f16 	{%r2502, %r2503, %r2504, %r2505, %r2506, %r2507, %r2508, %r2509}, [%r2501], %r2483;
	add.s32 	%r2510, %r2481, 224;
	wmma.load.a.sync.aligned.row.m8n32k16.shared.f16 	{%r2511, %r2512, %r2513, %r2514, %r2515, %r2516, %r2517, %r2518}, [%r2510], %r2483;
	mov.u32 	%r2519, %tid.x;
	shl.b32 	%r2520, %r2519, 1;
	and.b32  	%r2521, %r2520, 1984;
	add.s32 	%r2522, %r2481, %r2521;
	add.s32 	%r2523, %r2522, 2176;
	add.s32 	%r2524, %r2522, 19584;
	wmma.load.b.sync.aligned.row.m8n32k16.shared.f16 	{%r2525, %r2526, %r2527, %r2528, %r2529, %r2530, %r2531, %r2532}, [%r2524], %r2483;
	add.s32 	%r2533, %r2522, 23936;
	wmma.load.b.sync.aligned.row.m8n32k16.shared.f16 	{%r2534, %r2535, %r2536, %r2537, %r2538, %r2539, %r2540, %r2541}, [%r2533], %r2483;
	add.s32 	%r2542, %r2522, 28288;
	wmma.load.b.sync.aligned.row.m8n32k16.shared.f16 	{%r2543, %r2544, %r2545, %r2546, %r2547, %r2548, %r2549, %r2550}, [%r2542], %r2483;
	add.s32 	%r2551, %r2522, 32640;
	wmma.load.b.sync.aligned.row.m8n32k16.shared.f16 	{%r2552, %r2553, %r2554, %r2555, %r2556, %r2557, %r2558, %r2559}, [%r2551], %r2483;
	wmma.mma.sync.aligned.row.row.m8n32k16.f16.f16 {%r2560, %r2561, %r2562, %r2563}, {%r2484, %r2485, %r2486, %r2487, %r2488, %r2489, %r2490, %r2491}, {%r2525, %r2526, %r2527, %r2528, %r2529, %r2530, %r2531, %r2532}, {%r144, %r145, %r146, %r147};
	wmma.mma.sync.aligned.row.row.m8n32k16.f16.f16 {%r2564, %r2565, %r2566, %r2567}, {%r2493, %r2494, %r2495, %r2496, %r2497, %r2498, %r2499, %r2500}, {%r2534, %r2535, %r2536, %r2537, %r2538, %r2539, %r2540, %r2541}, {%r2560, %r2561, %r2562, %r2563};
	wmma.mma.sync.aligned.row.row.m8n32k16.f16.f16 {%r2568, %r2569, %r2570, %r2571}, {%r2502, %r2503, %r2504, %r2505, %r2506, %r2507, %r2508, %r2509}, {%r2543, %r2544, %r2545, %r2546, %r2547, %r2548, %r2549, %r2550}, {%r2564, %r2565, %r2566, %r2567};
	wmma.mma.sync.aligned.row.row.m8n32k16.f16.f16 {%r2572, %r2573, %r2574, %r2575}, {%r2511, %r2512, %r2513, %r2514, %r2515, %r2516, %r2517, %r2518}, {%r2552, %r2553, %r2554, %r2555, %r2556, %r2557, %r2558, %r2559}, {%r2568, %r2569, %r2570, %r2571};
	// begin inline asm
	cp.async.wait_group 0;

	// end inline asm
	bar.sync 	0;
	mul.wide.s32 	%rd264, %r3836, 2;
	add.s64 	%rd255, %rd12, %rd264;
	// begin inline asm
	cp.async.ca.shared.global [%r23], [%rd255], 16;

	// end inline asm
	add.s64 	%rd256, %rd255, %rd1;
	// begin inline asm
	cp.async.ca.shared.global [%r24], [%rd256], 16;

	// end inline asm
	add.s64 	%rd257, %rd256, %rd1;
	// begin inline asm
	cp.async.ca.shared.global [%r25], [%rd257], 16;

	// end inline asm
	add.s64 	%rd258, %rd257, %rd1;
	// begin inline asm
	cp.async.ca.shared.global [%r26], [%rd258], 16;

	// end inline asm
	add.s64 	%rd259, %rd258, %rd1;
	// begin inline asm
	cp.async.ca.shared.global [%r27], [%rd259], 16;

	// end inline asm
	add.s64 	%rd260, %rd259, %rd1;
	// begin inline asm
	cp.async.ca.shared.global [%r28], [%rd260], 16;

	// end inline asm
	add.s64 	%rd261, %rd260, %rd1;
	// begin inline asm
	cp.async.ca.shared.global [%r29], [%rd261], 16;

	// end inline asm
	add.s64 	%rd262, %rd261, %rd1;
	// begin inline asm
	cp.async.ca.shared.global [%r30], [%rd262], 16;

	// end inline asm
	// begin inline asm
	cp.async.commit_group;

	// end inline asm
	wmma.load.a.sync.aligned.row.m8n32k16.shared.f16 	{%r2576, %r2577, %r2578, %r2579, %r2580, %r2581, %r2582, %r2583}, [%r2481], %r2483;
	add.s32 	%r2584, %r2481, 32;
	wmma.load.a.sync.aligned.row.m8n32k16.shared.f16 	{%r2585, %r2586, %r2587, %r2588, %r2589, %r2590, %r2591, %r2592}, [%r2584], %r2483;
	add.s32 	%r2593, %r2481, 64;
	wmma.load.a.sync.aligned.row.m8n32k16.shared.f16 	{%r2594, %r2595, %r2596, %r2597, %r2598, %r2599, %r2600, %r2601}, [%r2593], %r2483;
	add.s32 	%r2602, %r2481, 96;
	wmma.load.a.sync.aligned.row.m8n32k16.shared.f16 	{%r2603, %r2604, %r2605, %r2606, %r2607, %r2608, %r2609, %r2610}, [%r2602], %r2483;
	wmma.load.b.sync.aligned.row.m8n32k16.shared.f16 	{%r2611, %r2612, %r2613, %r2614, %r2615, %r2616, %r2617, %r2618}, [%r2523], %r2483;
	add.s32 	%r2619, %r2522, 6528;
	wmma.load.b.sync.aligned.row.m8n32k16.shared.f16 	{%r2620, %r2621, %r2622, %r2623, %r2624, %r2625, %r2626, %r2627}, [%r2619], %r2483;
	add.s32 	%r2628, %r2522, 10880;
	wmma.load.b.sync.aligned.row.m8n32k16.shared.f16 	{%r2629, %r2630, %r2631, %r2632, %r2633, %r2634, %r2635, %r2636}, [%r2628], %r2483;
	add.s32 	%r2637, %r2522, 15232;
	wmma.load.b.sync.aligned.row.m8n32k16.shared.f16 	{%r2638, %r2639, %r2640, %r2641, %r2642, %r2643, %r2644, %r2645}, [%r2637], %r2483;
	wmma.mma.sync.aligned.row.row.m8n32k16.f16.f16 {%r2646, %r2647, %r2648, %r2649}, {%r2576, %r2577, %r2578, %r2579, %r2580, %r2581, %r2582, %r2583}, {%r2611, %r2612, %r2613, %r2614, %r2615, %r2616, %r2617, %r2618}, {%r2572, %r2573, %r2574, %r2575};
	wmma.mma.sync.aligned.row.row.m8n32k16.f16.f16 {%r2650, %r2651, %r2652, %r2653}, {%r2585, %r2586, %r2587, %r2588, %r2589, %r2590, %r2591, %r2592}, {%r2620, %r2621, %r2622, %r2623, %r2624, %r2625, %r2626, %r2627}, {%r2646, %r2647, %r2648, %r2649};
	wmma.mma.sync.aligned.row.row.m8n32k16.f16.f16 {%r2654, %r2655, %r2656, %r2657}, {%r2594, %r2595, %r2596, %r2597, %r2598, %r2599, %r2600, %r2601}, {%r2629, %r2630, %r2631, %r2632, %r2633, %r2634, %r2635, %r2636}, {%r2650, %r2651, %r2652, %r2653};
	wmma.mma.sync.aligned.row.row.m8n32k16.f16.f16 {%r148, %r149, %r150, %r151}, {%r2603, %r2604, %r2605, %r2606, %r2607, %r2608, %r2609, %r2610}, {%r2638, %r2639, %r2640, %r2641, %r2642, %r2643, %r2644, %r2645}, {%r2654, %r2655, %r2656, %r2657};
	// begin inline asm
	cp.async.wait_group 0;

	// end inline asm
	bar.sync 	0;
	@%p16 bra 	$L__BB7_30;
	ld.param.u64 	%rd398, [_Z24eed_hgemm_m8n128k64x4_v7P6__halfS0_S0_iii_param_0];
	mul.wide.s32 	%rd266, %r3853, 2;
	add.s64 	%rd267, %rd398, %rd266;
	add.s64 	%rd265, %rd267, 3072;
	shr.u32 	%r2660, %r2519, 4;
	shl.b32 	%r2661, %r2519, 3;
	and.b32  	%r2662, %r2661, 120;
	mad.lo.s32 	%r2663, %r2660, 136, %r2662;
	shl.b32 	%r2664, %r2663, 1;
	add.s32 	%r2658, %r2664, %r2481;
	// begin inline asm
	cp.async.ca.shared.global [%r2658], [%rd265], 16;

	// end inline asm
$L__BB7_30:
	setp.ge.s32 	%p17, %r16, %r246;
	mul.wide.s32 	%rd284, %r3837, 2;
	add.s64 	%rd268, %rd12, %rd284;
	// begin inline asm
	cp.async.ca.shared.global [%r8], [%rd268], 16;

	// end inline asm
	add.s64 	%rd269, %rd268, %rd1;
	// begin inline asm
	cp.async.ca.shared.global [%r9], [%rd269], 16;

	// end inline asm
	add.s64 	%rd270, %rd269, %rd1;
	// begin inline asm
	cp.async.ca.shared.global [%r10], [%rd270], 16;

	// end inline asm
	add.s64 	%rd271, %rd270, %rd1;
	// begin inline asm
	cp.async.ca.shared.global [%r11], [%rd271], 16;

	// end inline asm
	add.s64 	%rd272, %rd271, %rd1;
	// begin inline asm
	cp.async.ca.shared.global [%r12], [%rd272], 16;

	// end inline asm
	add.s64 	%rd273, %rd272, %rd1;
	// begin inline asm
	cp.async.ca.shared.global [%r13], [%rd273], 16;

	// end inline asm
	add.s64 	%rd274, %rd273, %rd1;
	// begin inline asm
	cp.async.ca.shared.global [%r14], [%rd274], 16;

	// end inline asm
	add.s64 	%rd275, %rd274, %rd1;
	// begin inline asm
	cp.async.ca.shared.global [%r15], [%rd275], 16;

	// end inline asm
	// begin inline asm
	cp.async.commit_group;

	// end inline asm
	mov.u32 	%r2682, smem;
	add.s32 	%r2683, %r2682, 128;
	mov.b32 	%r2684, 136;
	wmma.load.a.sync.aligned.row.m8n32k16.shared.f16 	{%r2685, %r2686, %r2687, %r2688, %r2689, %r2690, %r2691, %r2692}, [%r2683], %r2684;
	add.s32 	%r2693, %r2682, 160;
	wmma.load.a.sync.aligned.row.m8n32k16.shared.f16 	{%r2694, %r2695, %r2696, %r2697, %r2698, %r2699, %r2700, %r2701}, [%r2693], %r2684;
	add.s32 	%r2702, %r2682, 192;
	wmma.load.a.sync.aligned.row.m8n32k16.shared.f16 	{%r2703, %r2704, %r2705, %r2706, %r2707, %r2708, %r2709, %r2710}, [%r2702], %r2684;
	add.s32 	%r2711, %r2682, 224;
	wmma.load.a.sync.aligned.row.m8n32k16.shared.f16 	{%r2712, %r2713, %r2714, %r2715, %r2716, %r2717, %r2718, %r2719}, [%r2711], %r2684;
	mov.u32 	%r2720, %tid.x;
	shl.b32 	%r2721, %r2720, 1;
	and.b32  	%r2722, %r2721, 1984;
	add.s32 	%r2723, %r2682, %r2722;
	add.s32 	%r2724, %r2723, 2176;
	add.s32 	%r2725, %r2723, 19584;
	wmma.load.b.sync.aligned.row.m8n32k16.shared.f16 	{%r2726, %r2727, %r2728, %r2729, %r2730, %r2731, %r2732, %r2733}, [%r2725], %r2684;
	add.s32 	%r2734, %r2723, 23936;
	wmma.load.b.sync.aligned.row.m8n32k16.shared.f16 	{%r2735, %r2736, %r2737, %r2738, %r2739, %r2740, %r2741, %r2742}, [%r2734], %r2684;
	add.s32 	%r2743, %r2723, 28288;
	wmma.load.b.sync.aligned.row.m8n32k16.shared.f16 	{%r2744, %r2745, %r2746, %r2747, %r2748, %r2749, %r2750, %r2751}, [%r2743], %r2684;
	add.s32 	%r2752, %r2723, 32640;
	wmma.load.b.sync.aligned.row.m8n32k16.shared.f16 	{%r2753, %r2754, %r2755, %r2756, %r2757, %r2758, %r2759, %r2760}, [%r2752], %r2684;
	wmma.mma.sync.aligned.row.row.m8n32k16.f16.f16 {%r2761, %r2762, %r2763, %r2764}, {%r2685, %r2686, %r2687, %r2688, %r2689, %r2690, %r2691, %r2692}, {%r2726, %r2727, %r2728, %r2729, %r2730, %r2731, %r2732, %r2733}, {%r148, %r149, %r150, %r151};
	wmma.mma.sync.aligned.row.row.m8n32k16.f16.f16 {%r2765, %r2766, %r2767, %r2768}, {%r2694, %r2695, %r2696, %r2697, %r2698, %r2699, %r2700, %r2701}, {%r2735, %r2736, %r2737, %r2738, %r2739, %r2740, %r2741, %r2742}, {%r2761, %r2762, %r2763, %r2764};
	wmma.mma.sync.aligned.row.row.m8n32k16.f16.f16 {%r2769, %r2770, %r2771, %r2772}, {%r2703, %r2704, %r2705, %r2706, %r2707, %r2708, %r2709, %r2710}, {%r2744, %r2745, %r2746, %r2747, %r2748, %r2749, %r2750, %r2751}, {%r2765, %r2766, %r2767, %r2768};
	wmma.mma.sync.aligned.row.row.m8n32k16.f16.f16 {%r2773, %r2774, %r2775, %r2776}, {%r2712, %r2713, %r2714, %r2715, %r2716, %r2717, %r2718, %r2719}, {%r2753, %r2754, %r2755, %r2756, %r2757, %r2758, %r2759, %r2760}, {%r2769, %r2770, %r2771, %r2772};
	// begin inline asm
	cp.async.wait_group 0;

	// end inline asm
	bar.sync 	0;
	mul.wide.s32 	%rd285, %r3838, 2;
	add.s64 	%rd276, %rd12, %rd285;
	// begin inline asm
	cp.async.ca.shared.global [%r23], [%rd276], 16;

	// end inline asm
	add.s64 	%rd277, %rd276, %rd1;
	// begin inline asm
	cp.async.ca.shared.global [%r24], [%rd277], 16;

	// end inline asm
	add.s64 	%rd278, %rd277, %rd1;
	// begin inline asm
	cp.async.ca.shared.global [%r25], [%rd278], 16;

	// end inline asm
	add.s64 	%rd279, %rd278, %rd1;
	// begin inline asm
	cp.async.ca.shared.global [%r26], [%rd279], 16;

	// end inline asm
	add.s64 	%rd280, %rd279, %rd1;
	// begin inline asm
	cp.async.ca.shared.global [%r27], [%rd280], 16;

	// end inline asm
	add.s64 	%rd281, %rd280, %rd1;
	// begin inline asm
	cp.async.ca.shared.global [%r28], [%rd281], 16;

	// end inline asm
	add.s64 	%rd282, %rd281, %rd1;
	// begin inline asm
	cp.async.ca.shared.global [%r29], [%rd282], 16;

	// end inline asm
	add.s64 	%rd283, %rd282, %rd1;
	// begin inline asm
	cp.async.ca.shared.global [%r30], [%rd283], 16;

	// end inline asm
	// begin inline asm
	cp.async.commit_group;

	// end inline asm
	wmma.load.a.sync.aligned.row.m8n32k16.shared.f16 	{%r2777, %r2778, %r2779, %r2780, %r2781, %r2782, %r2783, %r2784}, [%r2682], %r2684;
	add.s32 	%r2785, %r2682, 32;
	wmma.load.a.sync.aligned.row.m8n32k16.shared.f16 	{%r2786, %r2787, %r2788, %r2789, %r2790, %r2791, %r2792, %r2793}, [%r2785], %r2684;
	add.s32 	%r2794, %r2682, 64;
	wmma.load.a.sync.aligned.row.m8n32k16.shared.f16 	{%r2795, %r2796, %r2797, %r2798, %r2799, %r2800, %r2801, %r2802}, [%r2794], %r2684;
	add.s32 	%r2803, %r2682, 96;
	wmma.load.a.sync.aligned.row.m8n32k16.shared.f16 	{%r2804, %r2805, %r2806, %r2807, %r2808, %r2809, %r2810, %r2811}, [%r2803], %r2684;
	wmma.load.b.sync.aligned.row.m8n32k16.shared.f16 	{%r2812, %r2813, %r2814, %r2815, %r2816, %r2817, %r2818, %r2819}, [%r2724], %r2684;
	add.s32 	%r2820, %r2723, 6528;
	wmma.load.b.sync.aligned.row.m8n32k16.shared.f16 	{%r2821, %r2822, %r2823, %r2824, %r2825, %r2826, %r2827, %r2828}, [%r2820], %r2684;
	add.s32 	%r2829, %r2723, 10880;
	wmma.load.b.sync.aligned.row.m8n32k16.shared.f16 	{%r2830, %r2831, %r2832, %r2833, %r2834, %r2835, %r2836, %r2837}, [%r2829], %r2684;
	add.s32 	%r2838, %r2723, 15232;
	wmma.load.b.sync.aligned.row.m8n32k16.shared.f16 	{%r2839, %r2840, %r2841, %r2842, %r2843, %r2844, %r2845, %r2846}, [%r2838], %r2684;
	wmma.mma.sync.aligned.row.row.m8n32k16.f16.f16 {%r2847, %r2848, %r2849, %r2850}, {%r2777, %r2778, %r2779, %r2780, %r2781, %r2782, %r2783, %r2784}, {%r2812, %r2813, %r2814, %r2815, %r2816, %r2817, %r2818, %r2819}, {%r2773, %r2774, %r2775, %r2776};
	wmma.mma.sync.aligned.row.row.m8n32k16.f16.f16 {%r2851, %r2852, %r2853, %r2854}, {%r2786, %r2787, %r2788, %r2789, %r2790, %r2791, %r2792, %r2793}, {%r2821, %r2822, %r2823, %r2824, %r2825, %r2826, %r2827, %r2828}, {%r2847, %r2848, %r2849, %r2850};
	wmma.mma.sync.aligned.row.row.m8n32k16.f16.f16 {%r2855, %r2856, %r2857, %r2858}, {%r2795, %r2796, %r2797, %r2798, %r2799, %r2800, %r2801, %r2802}, {%r2830, %r2831, %r2832, %r2833, %r2834, %r2835, %r2836, %r2837}, {%r2851, %r2852, %r2853, %r2854};
	wmma.mma.sync.aligned.row.row.m8n32k16.f16.f16 {%r152, %r153, %r154, %r155}, {%r2804, %r2805, %r2806, %r2807, %r2808, %r2809, %r2810, %r2811}, {%r2839, %r2840, %r2841, %r2842, %r2843, %r2844, %r2845, %r2846}, {%r2855, %r2856, %r2857, %r2858};
	// begin inline asm
	cp.async.wait_group 0;

	// end inline asm
	bar.sync 	0;
	@%p17 bra 	$L__BB7_32;
	ld.param.u64 	%rd399, [_Z24eed_hgemm_m8n128k64x4_v7P6__halfS0_S0_iii_param_0];
	mul.wide.s32 	%rd287, %r3853, 2;
	add.s64 	%rd288, %rd399, %rd287;
	add.s64 	%rd286, %rd288, 3328;
	shr.u32 	%r2861, %r2720, 4;
	shl.b32 	%r2862, %r2720, 3;
	and.b32  	%r2863, %r2862, 120;
	mad.lo.s32 	%r2864, %r2861, 136, %r2863;
	shl.b32 	%r2865, %r2864, 1;
	add.s32 	%r2859, %r2865, %r2682;
	// begin inline asm
	cp.async.ca.shared.global [%r2859], [%rd286], 16;

	// end inline asm
$L__BB7_32:
	setp.ge.s32 	%p18, %r16, %r246;
	mul.wide.s32 	%rd305, %r3839, 2;
	add.s64 	%rd289, %rd12, %rd305;
	// begin inline asm
	cp.async.ca.shared.global [%r8], [%rd289], 16;

	// end inline asm
	add.s64 	%rd290, %rd289, %rd1;
	// begin inline asm
	cp.async.ca.shared.global [%r9], [%rd290], 16;

	// end inline asm
	add.s64 	%rd291, %rd290, %rd1;
	// begin inline asm
	cp.async.ca.shared.global [%r10], [%rd291], 16;

	// end inline asm
	add.s64 	%rd292, %rd291, %rd1;
	// begin inline asm
	cp.async.ca.shared.global [%r11], [%rd292], 16;

	// end inline asm
	add.s64 	%rd293, %rd292, %rd1;
	// begin inline asm
	cp.async.ca.shared.global [%r12], [%rd293], 16;

	// end inline asm
	add.s64 	%rd294, %rd293, %rd1;
	// begin inline asm
	cp.async.ca.shared.global [%r13], [%rd294], 16;

	// end inline asm
	add.s64 	%rd295, %rd294, %rd1;
	// begin inline asm
	cp.async.ca.shared.global [%r14], [%rd295], 16;

	// end inline asm
	add.s64 	%rd296, %rd295, %rd1;
	// begin inline asm
	cp.async.ca.shared.global [%r15], [%rd296], 16;

	// end inline asm
	// begin inline asm
	cp.async.commit_group;

	// end inline asm
	mov.u32 	%r2883, smem;
	add.s32 	%r2884, %r2883, 128;
	mov.b32 	%r2885, 136;
	wmma.load.a.sync.aligned.row.m8n32k16.shared.f16 	{%r2886, %r2887, %r2888, %r2889, %r2890, %r2891, %r2892, %r2893}, [%r2884], %r2885;
	add.s32 	%r2894, %r2883, 160;
	wmma.load.a.sync.aligned.row.m8n32k16.shared.f16 	{%r2895, %r2896, %r2897, %r2898, %r2899, %r2900, %r2901, %r2902}, [%r2894], %r2885;
	add.s32 	%r2903, %r2883, 192;
	wmma.load.a.sync.aligned.row.m8n32k16.shared.f16 	{%r2904, %r2905, %r2906, %r2907, %r2908, %r2909, %r2910, %r2911}, [%r2903], %r2885;
	add.s32 	%r2912, %r2883, 224;
	wmma.load.a.sync.aligned.row.m8n32k16.shared.f16 	{%r2913, %r2914, %r2915, %r2916, %r2917, %r2918, %r2919, %r2920}, [%r2912], %r2885;
	mov.u32 	%r2921, %tid.x;
	shl.b32 	%r2922, %r2921, 1;
	and.b32  	%r2923, %r2922, 1984;
	add.s32 	%r2924, %r2883, %r2923;
	add.s32 	%r2925, %r2924, 2176;
	add.s32 	%r2926, %r2924, 19584;
	wmma.load.b.sync.aligned.row.m8n32k16.shared.f16 	{%r2927, %r2928, %r2929, %r2930, %r2931, %r2932, %r2933, %r2934}, [%r2926], %r2885;
	add.s32 	%r2935, %r2924, 23936;
	wmma.load.b.sync.aligned.row.m8n32k16.shared.f16 	{%r2936, %r2937, %r2938, %r2939, %r2940, %r2941, %r2942, %r2943}, [%r2935], %r2885;
	add.s32 	%r2944, %r2924, 28288;
	wmma.load.b.sync.aligned.row.m8n32k16.shared.f16 	{%r2945, %r2946, %r2947, %r2948, %r2949, %r2950, %r2951, %r2952}, [%r2944], %r2885;
	add.s32 	%r2953, %r2924, 32640;
	wmma.load.b.sync.aligned.row.m8n32k16.shared.f16 	{%r2954, %r2955, %r2956, %r2957, %r2958, %r2959, %r2960, %r2961}, [%r2953], %r2885;
	wmma.mma.sync.aligned.row.row.m8n32k16.f16.f16 {%r2962, %r2963, %r2964, %r2965}, {%r2886, %r2887, %r2888, %r2889, %r2890, %r2891, %r2892, %r2893}, {%r2927, %r2928, %r2929, %r2930, %r2931, %r2932, %r2933, %r2934}, {%r152, %r153, %r154, %r155};
	wmma.mma.sync.aligned.row.row.m8n32k16.f16.f16 {%r2966, %r2967, %r2968, %r2969}, {%r2895, %r2896, %r2897, %r2898, %r2899, %r2900, %r2901, %r2902}, {%r2936, %r2937, %r2938, %r2939, %r2940, %r2941, %r2942, %r2943}, {%r2962, %r2963, %r2964, %r2965};
	wmma.mma.sync.aligned.row.row.m8n32k16.f16.f16 {%r2970, %r2971, %r2972, %r2973}, {%r2904, %r2905, %r2906, %r2907, %r2908, %r2909, %r2910, %r2911}, {%r2945, %r2946, %r2947, %r2948, %r2949, %r2950, %r2951, %r2952}, {%r2966, %r2967, %r2968, %r2969};
	wmma.mma.sync.aligned.row.row.m8n32k16.f16.f16 {%r2974, %r2975, %r2976, %r2977}, {%r2913, %r2914, %r2915, %r2916, %r2917, %r2918, %r2919, %r2920}, {%r2954, %r2955, %r2956, %r2957, %r2958, %r2959, %r2960, %r2961}, {%r2970, %r2971, %r2972, %r2973};
	// begin inline asm
	cp.async.wait_group 0;

	// end inline asm
	bar.sync 	0;
	mul.wide.s32 	%rd306, %r3840, 2;
	add.s64 	%rd297, %rd12, %rd306;
	// begin inline asm
	cp.async.ca.shared.global [%r23], [%rd297], 16;

	// end inline asm
	add.s64 	%rd298, %rd297, %rd1;
	// begin inline asm
	cp.async.ca.shared.global [%r24], [%rd298], 16;

	// end inline asm
	add.s64 	%rd299, %rd298, %rd1;
	// begin inline asm
	cp.async.ca.shared.global [%r25], [%rd299], 16;

	// end inline asm
	add.s64 	%rd300, %rd299, %rd1;
	// begin inline asm
	cp.async.ca.shared.global [%r26], [%rd300], 16;

	// end inline asm
	add.s64 	%rd301, %rd300, %rd1;
	// begin inline asm
	cp.async.ca.shared.global [%r27], [%rd301], 16;

	// end inline asm
	add.s64 	%rd302, %rd301, %rd1;
	// begin inline asm
	cp.async.ca.shared.global [%r28], [%rd302], 16;

	// end inline asm
	add.s64 	%rd303, %rd302, %rd1;
	// begin inline asm
	cp.async.ca.shared.global [%r29], [%rd303], 16;

	// end inline asm
	add.s64 	%rd304, %rd303, %rd1;
	// begin inline asm
	cp.async.ca.shared.global [%r30], [%rd304], 16;

	// end inline asm
	// begin inline asm
	cp.async.commit_group;

	// end inline asm
	wmma.load.a.sync.aligned.row.m8n32k16.shared.f16 	{%r2978, %r2979, %r2980, %r2981, %r2982, %r2983, %r2984, %r2985}, [%r2883], %r2885;
	add.s32 	%r2986, %r2883, 32;
	wmma.load.a.sync.aligned.row.m8n32k16.shared.f16 	{%r2987, %r2988, %r2989, %r2990, %r2991, %r2992, %r2993, %r2994}, [%r2986], %r2885;
	add.s32 	%r2995, %r2883, 64;
	wmma.load.a.sync.aligned.row.m8n32k16.shared.f16 	{%r2996, %r2997, %r2998, %r2999, %r3000, %r3001, %r3002, %r3003}, [%r2995], %r2885;
	add.s32 	%r3004, %r2883, 96;
	wmma.load.a.sync.aligned.row.m8n32k16.shared.f16 	{%r3005, %r3006, %r3007, %r3008, %r3009, %r3010, %r3011, %r3012}, [%r3004], %r2885;
	wmma.load.b.sync.aligned.row.m8n32k16.shared.f16 	{%r3013, %r3014, %r3015, %r3016, %r3017, %r3018, %r3019, %r3020}, [%r2925], %r2885;
	add.s32 	%r3021, %r2924, 6528;
	wmma.load.b.sync.aligned.row.m8n32k16.shared.f16 	{%r3022, %r3023, %r3024, %r3025, %r3026, %r3027, %r3028, %r3029}, [%r3021], %r2885;
	add.s32 	%r3030, %r2924, 10880;
	wmma.load.b.sync.aligned.row.m8n32k16.shared.f16 	{%r3031, %r3032, %r3033, %r3034, %r3035, %r3036, %r3037, %r3038}, [%r3030], %r2885;
	add.s32 	%r3039, %r2924, 15232;
	wmma.load.b.sync.aligned.row.m8n32k16.shared.f16 	{%r3040, %r3041, %r3042, %r3043, %r3044, %r3045, %r3046, %r3047}, [%r3039], %r2885;
	wmma.mma.sync.aligned.row.row.m8n32k16.f16.f16 {%r3048, %r3049, %r3050, %r3051}, {%r2978, %r2979, %r2980, %r2981, %r2982, %r2983, %r2984, %r2985}, {%r3013, %r3014, %r3015, %r3016, %r3017, %r3018, %r3019, %r3020}, {%r2974, %r2975, %r2976, %r2977};
	wmma.mma.sync.aligned.row.row.m8n32k16.f16.f16 {%r3052, %r3053, %r3054, %r3055}, {%r2987, %r2988, %r2989, %r2990, %r2991, %r2992, %r2993, %r2994}, {%r3022, %r3023, %r3024, %r3025, %r3026, %r3027, %r3028, %r3029}, {%r3048, %r3049, %r3050, %r3051};
	wmma.mma.sync.aligned.row.row.m8n32k16.f16.f16 {%r3056, %r3057, %r3058, %r3059}, {%r2996, %r2997, %r2998, %r2999, %r3000, %r3001, %r3002, %r3003}, {%r3031, %r3032, %r3033, %r3034, %r3035, %r3036, %r3037, %r3038}, {%r3052, %r3053, %r3054, %r3055};
	wmma.mma.sync.aligned.row.row.m8n32k16.f16.f16 {%r156, %r157, %r158, %r159}, {%r3005, %r3006, %r3007, %r3008, %r3009, %r3010, %r3011, %r3012}, {%r3040, %r3041, %r3042, %r3043, %r3044, %r3045, %r3046, %r3047}, {%r3056, %r3057, %r3058, %r3059};
	// begin inline asm
	cp.async.wait_group 0;

	// end inline asm
	bar.sync 	0;
	@%p18 bra 	$L__BB7_34;
	ld.param.u64 	%rd400, [_Z24eed_hgemm_m8n128k64x4_v7P6__halfS0_S0_iii_param_0];
	mul.wide.s32 	%rd308, %r3853, 2;
	add.s64 	%rd309, %rd400, %rd308;
	add.s64 	%rd307, %rd309, 3584;
	shr.u32 	%r3062, %r2921, 4;
	shl.b32 	%r3063, %r2921, 3;
	and.b32  	%r3064, %r3063, 120;
	mad.lo.s32 	%r3065, %r3062, 136, %r3064;
	shl.b32 	%r3066, %r3065, 1;
	add.s32 	%r3060, %r3066, %r2883;
	// begin inline asm
	cp.async.ca.shared.global [%r3060], [%rd307], 16;

	// end inline asm
$L__BB7_34:
	setp.ge.s32 	%p19, %r16, %r246;
	mul.wide.s32 	%rd326, %r3841, 2;
	add.s64 	%rd310, %rd12, %rd326;
	// begin inline asm
	cp.async.ca.shared.global [%r8], [%rd310], 16;

	// end inline asm
	add.s64 	%rd311, %rd310, %rd1;
	// begin inline asm
	cp.async.ca.shared.global [%r9], [%rd311], 16;

	// end inline asm
	add.s64 	%rd312, %rd311, %rd1;
	// begin inline asm
	cp.async.ca.shared.global [%r10], [%rd312], 16;

	// end inline asm
	add.s64 	%rd313, %rd312, %rd1;
	// begin inline asm
	cp.async.ca.shared.global [%r11], [%rd313], 16;

	// end inline asm
	add.s64 	%rd314, %rd313, %rd1;
	// begin inline asm
	cp.async.ca.shared.global [%r12], [%rd314], 16;

	// end inline asm
	add.s64 	%rd315, %rd314, %rd1;
	// begin inline asm
	cp.async.ca.shared.global [%r13], [%rd315], 16;

	// end inline asm
	add.s64 	%rd316, %rd315, %rd1;
	// begin inline asm
	cp.async.ca.shared.global [%r14], [%rd316], 16;

	// end inline asm
	add.s64 	%rd317, %rd316, %rd1;
	// begin inline asm
	cp.async.ca.shared.global [%r15], [%rd317], 16;

	// end inline asm
	// begin inline asm
	cp.async.commit_group;

	// end inline asm
	mov.u32 	%r3084, smem;
	add.s32 	%r3085, %r3084, 128;
	mov.b32 	%r3086, 136;
	wmma.load.a.sync.aligned.row.m8n32k16.shared.f16 	{%r3087, %r3088, %r3089, %r3090, %r3091, %r3092, %r3093, %r3094}, [%r3085], %r3086;
	add.s32 	%r3095, %r3084, 160;
	wmma.load.a.sync.aligned.row.m8n32k16.shared.f16 	{%r3096, %r3097, %r3098, %r3099, %r3100, %r3101, %r3102, %r3103}, [%r3095], %r3086;
	add.s32 	%r3104, %r3084, 192;
	wmma.load.a.sync.aligned.row.m8n32k16.shared.f16 	{%r3105, %r3106, %r3107, %r3108, %r3109, %r3110, %r3111, %r3112}, [%r3104], %r3086;
	add.s32 	%r3113, %r3084, 224;
	wmma.load.a.sync.aligned.row.m8n32k16.shared.f16 	{%r3114, %r3115, %r3116, %r3117, %r3118, %r3119, %r3120, %r3121}, [%r3113], %r3086;
	mov.u32 	%r3122, %tid.x;
	shl.b32 	%r3123, %r3122, 1;
	and.b32  	%r3124, %r3123, 1984;
	add.s32 	%r3125, %r3084, %r3124;
	add.s32 	%r3126, %r3125, 2176;
	add.s32 	%r3127, %r3125, 19584;
	wmma.load.b.sync.aligned.row.m8n32k16.shared.f16 	{%r3128, %r3129, %r3130, %r3131, %r3132, %r3133, %r3134, %r3135}, [%r3127], %r3086;
	add.s32 	%r3136, %r3125, 23936;
	wmma.load.b.sync.aligned.row.m8n32k16.shared.f16 	{%r3137, %r3138, %r3139, %r3140, %r3141, %r3142, %r3143, %r3144}, [%r3136], %r3086;
	add.s32 	%r3145, %r3125, 28288;
	wmma.load.b.sync.aligned.row.m8n32k16.shared.f16 	{%r3146, %r3147, %r3148, %r3149, %r3150, %r3151, %r3152, %r3153}, [%r3145], %r3086;
	add.s32 	%r3154, %r3125, 32640;
	wmma.load.b.sync.aligned.row.m8n32k16.shared.f16 	{%r3155, %r3156, %r3157, %r3158, %r3159, %r3160, %r3161, %r3162}, [%r3154], %r3086;
	wmma.mma.sync.aligned.row.row.m8n32k16.f16.f16 {%r3163, %r3164, %r3165, %r3166}, {%r3087, %r3088, %r3089, %r3090, %r3091, %r3092, %r3093, %r3094}, {%r3128, %r3129, %r3130, %r3131, %r3132, %r3133, %r3134, %r3135}, {%r156, %r157, %r158, %r159};
	wmma.mma.sync.aligned.row.row.m8n32k16.f16.f16 {%r3167, %r3168, %r3169, %r3170}, {%r3096, %r3097, %r3098, %r3099, %r3100, %r3101, %r3102, %r3103}, {%r3137, %r3138, %r3139, %r3140, %r3141, %r3142, %r3143, %r3144}, {%r3163, %r3164, %r3165, %r3166};
	wmma.mma.sync.aligned.row.row.m8n32k16.f16.f16 {%r3171, %r3172, %r3173, %r3174}, {%r3105, %r3106, %r3107, %r3108, %r3109, %r3110, %r3111, %r3112}, {%r3146, %r3147, %r3148, %r3149, %r3150, %r3151, %r3152, %r3153}, {%r3167, %r3168, %r3169, %r3170};
	wmma.mma.sync.aligned.row.row.m8n32k16.f16.f16 {%r3175, %r3176, %r3177, %r3178}, {%r3114, %r3115, %r3116, %r3117, %r3118, %r3119, %r3120, %r3121}, {%r3155, %r3156, %r3157, %r3158, %r3159, %r3160, %r3161, %r3162}, {%r3171, %r3172, %r3173, %r3174};
	// begin inline asm
	cp.async.wait_group 0;

	// end inline asm
	bar.sync 	0;
	mul.wide.s32 	%rd327, %r3842, 2;
	add.s64 	%rd318, %rd12, %rd327;
	// begin inline asm
	cp.async.ca.shared.global [%r23], [%rd318], 16;

	// end inline asm
	add.s64 	%rd319, %rd318, %rd1;
	// begin inline asm
	cp.async.ca.shared.global [%r24], [%rd319], 16;

	// end inline asm
	add.s64 	%rd320, %rd319, %rd1;
	// begin inline asm
	cp.async.ca.shared.global [%r25], [%rd320], 16;

	// end inline asm
	add.s64 	%rd321, %rd320, %rd1;
	// begin inline asm
	cp.async.ca.shared.global [%r26], [%rd321], 16;

	// end inline asm
	add.s64 	%rd322, %rd321, %rd1;
	// begin inline asm
	cp.async.ca.shared.global [%r27], [%rd322], 16;

	// end inline asm
	add.s64 	%rd323, %rd322, %rd1;
	// begin inline asm
	cp.async.ca.shared.global [%r28], [%rd323], 16;

	// end inline asm
	add.s64 	%rd324, %rd323, %rd1;
	// begin inline asm
	cp.async.ca.shared.global [%r29], [%rd324], 16;

	// end inline asm
	add.s64 	%rd325, %rd324, %rd1;
	// begin inline asm
	cp.async.ca.shared.global [%r30], [%rd325], 16;

	// end inline asm
	// begin inline asm
	cp.async.commit_group;

	// end inline asm
	wmma.load.a.sync.aligned.row.m8n32k16.shared.f16 	{%r3179, %r3180, %r3181, %r3182, %r3183, %r3184, %r3185, %r3186}, [%r3084], %r3086;
	add.s32 	%r3187, %r3084, 32;
	wmma.load.a.sync.aligned.row.m8n32k16.shared.f16 	{%r3188, %r3189, %r3190, %r3191, %r3192, %r3193, %r3194, %r3195}, [%r3187], %r3086;
	add.s32 	%r3196, %r3084, 64;
	wmma.load.a.sync.aligned.row.m8n32k16.shared.f16 	{%r3197, %r3198, %r3199, %r3200, %r3201, %r3202, %r3203, %r3204}, [%r3196], %r3086;
	add.s32 	%r3205, %r3084, 96;
	wmma.load.a.sync.aligned.row.m8n32k16.shared.f16 	{%r3206, %r3207, %r3208, %r3209, %r3210, %r3211, %r3212, %r3213}, [%r3205], %r3086;
	wmma.load.b.sync.aligned.row.m8n32k16.shared.f16 	{%r3214, %r3215, %r3216, %r3217, %r3218, %r3219, %r3220, %r3221}, [%r3126], %r3086;
	add.s32 	%r3222, %r3125, 6528;
	wmma.load.b.sync.aligned.row.m8n32k16.shared.f16 	{%r3223, %r3224, %r3225, %r3226, %r3227, %r3228, %r3229, %r3230}, [%r3222], %r3086;
	add.s32 	%r3231, %r3125, 10880;
	wmma.load.b.sync.aligned.row.m8n32k16.shared.f16 	{%r3232, %r3233, %r3234, %r3235, %r3236, %r3237, %r3238, %r3239}, [%r3231], %r3086;
	add.s32 	%r3240, %r3125, 15232;
	wmma.load.b.sync.aligned.row.m8n32k16.shared.f16 	{%r3241, %r3242, %r3243, %r3244, %r3245, %r3246, %r3247, %r3248}, [%r3240], %r3086;
	wmma.mma.sync.aligned.row.row.m8n32k16.f16.f16 {%r3249, %r3250, %r3251, %r3252}, {%r3179, %r3180, %r3181, %r3182, %r3183, %r3184, %r3185, %r3186}, {%r3214, %r3215, %r3216, %r3217, %r3218, %r3219, %r3220, %r3221}, {%r3175, %r3176, %r3177, %r3178};
	wmma.mma.sync.aligned.row.row.m8n32k16.f16.f16 {%r3253, %r3254, %r3255, %r3256}, {%r3188, %r3189, %r3190, %r3191, %r3192, %r3193, %r3194, %r3195}, {%r3223, %r3224, %r3225, %r3226, %r3227, %r3228, %r3229, %r3230}, {%r3249, %r3250, %r3251, %r3252};
	wmma.mma.sync.aligned.row.row.m8n32k16.f16.f16 {%r3257, %r3258, %r3259, %r3260}, {%r3197, %r3198, %r3199, %r3200, %r3201, %r3202, %r3203, %r3204}, {%r3232, %r3233, %r3234, %r3235, %r3236, %r3237, %r3238, %r3239}, {%r3253, %r3254, %r3255, %r3256};
	wmma.mma.sync.aligned.row.row.m8n32k16.f16.f16 {%r160, %r161, %r162, %r163}, {%r3206, %r3207, %r3208, %r3209, %r3210, %r3211, %r3212, %r3213}, {%r3241, %r3242, %r3243, %r3244, %r3245, %r3246, %r3247, %r3248}, {%r3257, %r3258, %r3259, %r3260};
	// begin inline asm
	cp.async.wait_group 0;

	// end inline asm
	bar.sync 	0;
	@%p19 bra 	$L__BB7_36;
	ld.param.u64 	%rd401, [_Z24eed_hgemm_m8n128k64x4_v7P6__halfS0_S0_iii_param_0];
	mul.wide.s32 	%rd329, %r3853, 2;
	add.s64 	%rd330, %rd401, %rd329;
	add.s64 	%rd328, %rd330, 3840;
	shr.u32 	%r3263, %r3122, 4;
	shl.b32 	%r3264, %r3122, 3;
	and.b32  	%r3265, %r3264, 120;
	mad.lo.s32 	%r3266, %r3263, 136, %r3265;
	shl.b32 	%r3267, %r3266, 1;
	add.s32 	%r3261, %r3267, %r3084;
	// begin inline asm
	cp.async.ca.shared.global [%r3261], [%rd328], 16;

	// end inline asm
$L__BB7_36:
	setp.ge.s32 	%p20, %r16, %r246;
	mul.wide.s32 	%rd347, %r3843, 2;
	add.s64 	%rd331, %rd12, %rd347;
	// begin inline asm
	cp.async.ca.shared.global [%r8], [%rd331], 16;

	// end inline asm
	add.s64 	%rd332, %rd331, %rd1;
	// begin inline asm
	cp.async.ca.shared.global [%r9], [%rd332], 16;

	// end inline asm
	add.s64 	%rd333, %rd332, %rd1;
	// begin inline asm
	cp.async.ca.shared.global [%r10], [%rd333], 16;

	// end inline asm
	add.s64 	%rd334, %rd333, %rd1;
	// begin inline asm
	cp.async.ca.shared.global [%r11], [%rd334], 16;

	// end inline asm
	add.s64 	%rd335, %rd334, %rd1;
	// begin inline asm
	cp.async.ca.shared.global [%r12], [%rd335], 16;

	// end inline asm
	add.s64 	%rd336, %rd335, %rd1;
	// begin inline asm
	cp.async.ca.shared.global [%r13], [%rd336], 16;

	// end inline asm
	add.s64 	%rd337, %rd336, %rd1;
	// begin inline asm
	cp.async.ca.shared.global [%r14], [%rd337], 16;

	// end inline asm
	add.s64 	%rd338, %rd337, %rd1;
	// begin inline asm
	cp.async.ca.shared.global [%r15], [%rd338], 16;

	// end inline asm
	// begin inline asm
	cp.async.commit_group;

	// end inline asm
	mov.u32 	%r3285, smem;
	add.s32 	%r3286, %r3285, 128;
	mov.b32 	%r3287, 136;
	wmma.load.a.sync.aligned.row.m8n32k16.shared.f16 	{%r3288, %r3289, %r3290, %r3291, %r3292, %r3293, %r3294, %r3295}, [%r3286], %r3287;
	add.s32 	%r3296, %r3285, 160;
	wmma.load.a.sync.aligned.row.m8n32k16.shared.f16 	{%r3297, %r3298, %r3299, %r3300, %r3301, %r3302, %r3303, %r3304}, [%r3296], %r3287;
	add.s32 	%r3305, %r3285, 192;
	wmma.load.a.sync.aligned.row.m8n32k16.shared.f16 	{%r3306, %r3307, %r3308, %r3309, %r3310, %r3311, %r3312, %r3313}, [%r3305], %r3287;
	add.s32 	%r3314, %r3285, 224;
	wmma.load.a.sync.aligned.row.m8n32k16.shared.f16 	{%r3315, %r3316, %r3317, %r3318, %r3319, %r3320, %r3321, %r3322}, [%r3314], %r3287;
	mov.u32 	%r3323, %tid.x;
	shl.b32 	%r3324, %r3323, 1;
	and.b32  	%r3325, %r3324, 1984;
	add.s32 	%r3326, %r3285, %r3325;
	add.s32 	%r3327, %r3326, 2176;
	add.s32 	%r3328, %r3326, 19584;
	wmma.load.b.sync.aligned.row.m8n32k16.shared.f16 	{%r3329, %r3330, %r3331, %r3332, %r3333, %r3334, %r3335, %r3336}, [%r3328], %r3287;
	add.s32 	%r3337, %r3326, 23936;
	wmma.load.b.sync.aligned.row.m8n32k16.shared.f16 	{%r3338, %r3339, %r3340, %r3341, %r3342, %r3343, %r3344, %r3345}, [%r3337], %r3287;
	add.s32 	%r3346, %r3326, 28288;
	wmma.load.b.sync.aligned.row.m8n32k16.shared.f16 	{%r3347, %r3348, %r3349, %r3350, %r3351, %r3352, %r3353, %r3354}, [%r3346], %r3287;
	add.s32 	%r3355, %r3326, 32640;
	wmma.load.b.sync.aligned.row.m8n32k16.shared.f16 	{%r3356, %r3357, %r3358, %r3359, %r3360, %r3361, %r3362, %r3363}, [%r3355], %r3287;
	wmma.mma.sync.aligned.row.row.m8n32k16.f16.f16 {%r3364, %r3365, %r3366, %r3367}, {%r3288, %r3289, %r3290, %r3291, %r3292, %r3293, %r3294, %r3295}, {%r3329, %r3330, %r3331, %r3332, %r3333, %r3334, %r3335, %r3336}, {%r160, %r161, %r162, %r163};
	wmma.mma.sync.aligned.row.row.m8n32k16.f16.f16 {%r3368, %r3369, %r3370, %r3371}, {%r3297, %r3298, %r3299, %r3300, %r3301, %r3302, %r3303, %r3304}, {%r3338, %r3339, %r3340, %r3341, %r3342, %r3343, %r3344, %r3345}, {%r3364, %r3365, %r3366, %r3367};
	wmma.mma.sync.aligned.row.row.m8n32k16.f16.f16 {%r3372, %r3373, %r3374, %r3375}, {%r3306, %r3307, %r3308, %r3309, %r3310, %r3311, %r3312, %r3313}, {%r3347, %r3348, %r3349, %r3350, %r3351, %r3352, %r3353, %r3354}, {%r3368, %r3369, %r3370, %r3371};
	wmma.mma.sync.aligned.row.row.m8n32k16.f16.f16 {%r3376, %r3377, %r3378, %r3379}, {%r3315, %r3316, %r3317, %r3318, %r3319, %r3320, %r3321, %r3322}, {%r3356, %r3357, %r3358, %r3359, %r3360, %r3361, %r3362, %r3363}, {%r3372, %r3373, %r3374, %r3375};
	// begin inline asm
	cp.async.wait_group 0;

	// end inline asm
	bar.sync 	0;
	mul.wide.s32 	%rd348, %r3844, 2;
	add.s64 	%rd339, %rd12, %rd348;
	// begin inline asm
	cp.async.ca.shared.global [%r23], [%rd339], 16;

	// end inline asm
	add.s64 	%rd340, %rd339, %rd1;
	// begin inline asm
	cp.async.ca.shared.global [%r24], [%rd340], 16;

	// end inline asm
	add.s64 	%rd341, %rd340, %rd1;
	// begin inline asm
	cp.async.ca.shared.global [%r25], [%rd341], 16;

	// end inline asm
	add.s64 	%rd342, %rd341, %rd1;
	// begin inline asm
	cp.async.ca.shared.global [%r26], [%rd342], 16;

	// end inline asm
	add.s64 	%rd343, %rd342, %rd1;
	// begin inline asm
	cp.async.ca.shared.global [%r27], [%rd343], 16;

	// end inline asm
	add.s64 	%rd344, %rd343, %rd1;
	// begin inline asm
	cp.async.ca.shared.global [%r28], [%rd344], 16;

	// end inline asm
	add.s64 	%rd345, %rd344, %rd1;
	// begin inline asm
	cp.async.ca.shared.global [%r29], [%rd345], 16;

	// end inline asm
	add.s64 	%rd346, %rd345, %rd1;
	// begin inline asm
	cp.async.ca.shared.global [%r30], [%rd346], 16;

	// end inline asm
	// begin inline asm
	cp.async.commit_group;

	// end inline asm
	wmma.load.a.sync.aligned.row.m8n32k16.shared.f16 	{%r3380, %r3381, %r3382, %r3383, %r3384, %r3385, %r3386, %r3387}, [%r3285], %r3287;
	add.s32 	%r3388, %r3285, 32;
	wmma.load.a.sync.aligned.row.m8n32k16.shared.f16 	{%r3389, %r3390, %r3391, %r3392, %r3393, %r3394, %r3395, %r3396}, [%r3388], %r3287;
	add.s32 	%r3397, %r3285, 64;
	wmma.load.a.sync.aligned.row.m8n32k16.shared.f16 	{%r3398, %r3399, %r3400, %r3401, %r3402, %r3403, %r3404, %r3405}, [%r3397], %r3287;
	add.s32 	%r3406, %r3285, 96;
	wmma.load.a.sync.aligned.row.m8n32k16.shared.f16 	{%r3407, %r3408, %r3409, %r3410, %r3411, %r3412, %r3413, %r3414}, [%r3406], %r3287;
	wmma.load.b.sync.aligned.row.m8n32k16.shared.f16 	{%r3415, %r3416, %r3417, %r3418, %r3419, %r3420, %r3421, %r3422}, [%r3327], %r3287;
	add.s32 	%r3423, %r3326, 6528;
	wmma.load.b.sync.aligned.row.m8n32k16.shared.f16 	{%r3424, %r3425, %r3426, %r3427, %r3428, %r3429, %r3430, %r3431}, [%r3423], %r3287;
	add.s32 	%r3432, %r3326, 10880;
	wmma.load.b.sync.aligned.row.m8n32k16.shared.f16 	{%r3433, %r3434, %r3435, %r3436, %r3437, %r3438, %r3439, %r3440}, [%r3432], %r3287;
	add.s32 	%r3441, %r3326, 15232;
	wmma.load.b.sync.aligned.row.m8n32k16.shared.f16 	{%r3442, %r3443, %r3444, %r3445, %r3446, %r3447, %r3448, %r3449}, [%r3441], %r3287;
	wmma.mma.sync.aligned.row.row.m8n32k16.f16.f16 {%r3450, %r3451, %r3452, %r3453}, {%r3380, %r3381, %r3382, %r3383, %r3384, %r3385, %r3386, %r3387}, {%r3415, %r3416, %r3417, %r3418, %r3419, %r3420, %r3421, %r3422}, {%r3376, %r3377, %r3378, %r3379};
	wmma.mma.sync.aligned.row.row.m8n32k16.f16.f16 {%r3454, %r3455, %r3456, %r3457}, {%r3389, %r3390, %r3391, %r3392, %r3393, %r3394, %r3395, %r3396}, {%r3424, %r3425, %r3426, %r3427, %r3428, %r3429, %r3430, %r3431}, {%r3450, %r3451, %r3452, %r3453};
	wmma.mma.sync.aligned.row.row.m8n32k16.f16.f16 {%r3458, %r3459, %r3460, %r3461}, {%r3398, %r3399, %r3400, %r3401, %r3402, %r3403, %r3404, %r3405}, {%r3433, %r3434, %r3435, %r3436, %r3437, %r3438, %r3439, %r3440}, {%r3454, %r3455, %r3456, %r3457};
	wmma.mma.sync.aligned.row.row.m8n32k16.f16.f16 {%r164, %r165, %r166, %r167}, {%r3407, %r3408, %r3409, %r3410, %r3411, %r3412, %r3413, %r3414}, {%r3442, %r3443, %r3444, %r3445, %r3446, %r3447, %r3448, %r3449}, {%r3458, %r3459, %r3460, %r3461};
	// begin inline asm
	cp.async.wait_group 0;

	// end inline asm
	bar.sync 	0;
	@%p20 bra 	$L__BB7_38;
	ld.param.u64 	%rd402, [_Z24eed_hgemm_m8n128k64x4_v7P6__halfS0_S0_iii_param_0];
	mul.wide.s32 	%rd350, %r3853, 2;
	add.s64 	%rd351, %rd402, %rd350;
	add.s64 	%rd349, %rd351, 4096;
	shr.u32 	%r3464, %r3323, 4;
	shl.b32 	%r3465, %r3323, 3;
	and.b32  	%r3466, %r3465, 120;
	mad.lo.s32 	%r3467, %r3464, 136, %r3466;
	shl.b32 	%r3468, %r3467, 1;
	add.s32 	%r3462, %r3468, %r3285;
	// begin inline asm
	cp.async.ca.shared.global [%r3462], [%rd349], 16;

	// end inline asm
$L__BB7_38:
	mul.wide.s32 	%rd360, %r3845, 2;
	add.s64 	%rd352, %rd12, %rd360;
	// begin inline asm
	cp.async.ca.shared.global [%r8], [%rd352], 16;

	// end inline asm
	add.s64 	%rd353, %rd352, %rd1;
	// begin inline asm
	cp.async.ca.shared.global [%r9], [%rd353], 16;

	// end inline asm
	add.s64 	%rd354, %rd353, %rd1;
	// begin inline asm
	cp.async.ca.shared.global [%r10], [%rd354], 16;

	// end inline asm
	add.s64 	%rd355, %rd354, %rd1;
	// begin inline asm
	cp.async.ca.shared.global [%r11], [%rd355], 16;

	// end inline asm
	add.s64 	%rd356, %rd355, %rd1;
	// begin inline asm
	cp.async.ca.shared.global [%r12], [%rd356], 16;

	// end inline asm
	add.s64 	%rd357, %rd356, %rd1;
	// begin inline asm
	cp.async.ca.shared.global [%r13], [%rd357], 16;

	// end inline asm
	add.s64 	%rd358, %rd357, %rd1;
	// begin inline asm
	cp.async.ca.shared.global [%r14], [%rd358], 16;

	// end inline asm
	add.s64 	%rd359, %rd358, %rd1;
	// begin inline asm
	cp.async.ca.shared.global [%r15], [%rd359], 16;

	// end inline asm
	// begin inline asm
	cp.async.commit_group;

	// end inline asm
	mov.u32 	%r3478, smem;
	add.s32 	%r3479, %r3478, 128;
	mov.b32 	%r3480, 136;
	wmma.load.a.sync.aligned.row.m8n32k16.shared.f16 	{%r3481, %r3482, %r3483, %r3484, %r3485, %r3486, %r3487, %r3488}, [%r3479], %r3480;
	add.s32 	%r3489, %r3478, 160;
	wmma.load.a.sync.aligned.row.m8n32k16.shared.f16 	{%r3490, %r3491, %r3492, %r3493, %r3494, %r3495, %r3496, %r3497}, [%r3489], %r3480;
	add.s32 	%r3498, %r3478, 192;
	wmma.load.a.sync.aligned.row.m8n32k16.shared.f16 	{%r3499, %r3500, %r3501, %r3502, %r3503, %r3504, %r3505, %r3506}, [%r3498], %r3480;
	add.s32 	%r3507, %r3478, 224;
	wmma.load.a.sync.aligned.row.m8n32k16.shared.f16 	{%r3508, %r3509, %r3510, %r3511, %r3512, %r3513, %r3514, %r3515}, [%r3507], %r3480;
	mov.u32 	%r3516, %tid.x;
	shl.b32 	%r3517, %r3516, 1;
	and.b32  	%r3518, %r3517, 1984;
	add.s32 	%r3519, %r3478, %r3518;
	add.s32 	%r3520, %r3519, 19584;
	wmma.load.b.sync.aligned.row.m8n32k16.shared.f16 	{%r3521, %r3522, %r3523, %r3524, %r3525, %r3526, %r3527, %r3528}, [%r3520], %r3480;
	add.s32 	%r3529, %r3519, 23936;
	wmma.load.b.sync.aligned.row.m8n32k16.shared.f16 	{%r3530, %r3531, %r3532, %r3533, %r3534, %r3535, %r3536, %r3537}, [%r3529], %r3480;
	add.s32 	%r3538, %r3519, 28288;
	wmma.load.b.sync.aligned.row.m8n32k16.shared.f16 	{%r3539, %r3540, %r3541, %r3542, %r3543, %r3544, %r3545, %r3546}, [%r3538], %r3480;
	add.s32 	%r3547, %r3519, 32640;
	wmma.load.b.sync.aligned.row.m8n32k16.shared.f16 	{%r3548, %r3549, %r3550, %r3551, %r3552, %r3553, %r3554, %r3555}, [%r3547], %r3480;
	wmma.mma.sync.aligned.row.row.m8n32k16.f16.f16 {%r3556, %r3557, %r3558, %r3559}, {%r3481, %r3482, %r3483, %r3484, %r3485, %r3486, %r3487, %r3488}, {%r3521, %r3522, %r3523, %r3524, %r3525, %r3526, %r3527, %r3528}, {%r164, %r165, %r166, %r167};
	wmma.mma.sync.aligned.row.row.m8n32k16.f16.f16 {%r3560, %r3561, %r3562, %r3563}, {%r3490, %r3491, %r3492, %r3493, %r3494, %r3495, %r3496, %r3497}, {%r3530, %r3531, %r3532, %r3533, %r3534, %r3535, %r3536, %r3537}, {%r3556, %r3557, %r3558, %r3559};
	wmma.mma.sync.aligned.row.row.m8n32k16.f16.f16 {%r3564, %r3565, %r3566, %r3567}, {%r3499, %r3500, %r3501, %r3502, %r3503, %r3504, %r3505, %r3506}, {%r3539, %r3540, %r3541, %r3542, %r3543, %r3544, %r3545, %r3546}, {%r3560, %r3561, %r3562, %r3563};
	wmma.mma.sync.aligned.row.row.m8n32k16.f16.f16 {%r3876, %r3875, %r3874, %r3873}, {%r3508, %r3509, %r3510, %r3511, %r3512, %r3513, %r3514, %r3515}, {%r3548, %r3549, %r3550, %r3551, %r3552, %r3553, %r3554, %r3555}, {%r3564, %r3565, %r3566, %r3567};
	// begin inline asm
	cp.async.wait_group 0;

	// end inline asm
	bar.sync 	0;
	add.s32 	%r3848, %r3848, 32;
	add.s32 	%r3847, %r3847, 32;
	shl.b32 	%r3568, %r247, 11;
	add.s32 	%r3846, %r3846, %r3568;
	add.s32 	%r3845, %r3845, %r3568;
	add.s32 	%r3844, %r3844, %r3568;
	add.s32 	%r3843, %r3843, %r3568;
	add.s32 	%r3842, %r3842, %r3568;
	add.s32 	%r3841, %r3841, %r3568;
	add.s32 	%r3840, %r3840, %r3568;
	add.s32 	%r3839, %r3839, %r3568;
	add.s32 	%r3838, %r3838, %r3568;
	add.s32 	%r3837, %r3837, %r3568;
	add.s32 	%r3836, %r3836, %r3568;
	add.s32 	%r3835, %r3835, %r3568;
	add.s32 	%r3834, %r3834, %r3568;
	add.s32 	%r3833, %r3833, %r3568;
	add.s32 	%r3832, %r3832, %r3568;
	add.s32 	%r3831, %r3831, %r3568;
	add.s32 	%r3830, %r3830, %r3568;
	add.s32 	%r3829, %r3829, %r3568;
	add.s32 	%r3828, %r3828, %r3568;
	add.s32 	%r3827, %r3827, %r3568;
	add.s32 	%r3826, %r3826, %r3568;
	add.s32 	%r3825, %r3825, %r3568;
	add.s32 	%r3824, %r3824, %r3568;
	add.s32 	%r3823, %r3823, %r3568;
	add.s32 	%r3822, %r3822, %r3568;
	add.s32 	%r3821, %r3821, %r3568;
	add.s32 	%r3820, %r3820, %r3568;
	add.s32 	%r3819, %r3819, %r3568;
	add.s32 	%r3818, %r3818, %r3568;
	add.s32 	%r3817, %r3817, %r3568;
	add.s32 	%r3816, %r3816, %r3568;
	add.s32 	%r3815, %r3815, %r3568;
	add.s32 	%r3814, %r3814, %r3568;
	add.s32 	%r3853, %r3853, 2048;
	setp.ne.s32 	%p21, %r3848, 0;
	@%p21 bra 	$L__BB7_6;
	add.s32 	%r3871, %r3847, 1;
$L__BB7_40:
	setp.eq.s32 	%p22, %r22, 0;
	@%p22 bra 	$L__BB7_45;
	ld.param.u64 	%rd403, [_Z24eed_hgemm_m8n128k64x4_v7P6__halfS0_S0_iii_param_0];
	add.s64 	%rd2, %rd12, %rd1;
	shl.b32 	%r220, %r247, 6;
	add.s32 	%r3866, %r3846, %r220;
	mul.wide.s32 	%rd361, %r247, 4;
	add.s64 	%rd3, %rd12, %rd361;
	mul.wide.s32 	%rd362, %r247, 6;
	add.s64 	%rd4, %rd12, %rd362;
	mul.wide.s32 	%rd363, %r247, 8;
	add.s64 	%rd5, %rd12, %rd363;
	mul.wide.s32 	%rd364, %r247, 10;
	add.s64 	%rd6, %rd12, %rd364;
	mul.wide.s32 	%rd365, %r247, 12;
	add.s64 	%rd7, %rd12, %rd365;
	mul.wide.s32 	%rd366, %r247, 14;
	add.s64 	%rd8, %rd12, %rd366;
	add.s64 	%rd9, %rd403, 128;
	neg.s32 	%r3865, %r22;
$L__BB7_42:
	.pragma "nounroll";
	setp.ge.s32 	%p23, %r16, %r246;
	mul.wide.s32 	%rd367, %r3853, 2;
	add.s64 	%rd10, %rd9, %rd367;
	and.b32  	%r231, %r3871, 1;
	setp.eq.b32 	%p24, %r231, 1;
	or.pred  	%p25, %p23, %p24;
	@%p25 bra 	$L__BB7_44;
	mov.u32 	%r3570, %tid.x;
	shr.u32 	%r3571, %r3570, 4;
	shl.b32 	%r3572, %r3570, 3;
	and.b32  	%r3573, %r3572, 120;
	mad.lo.s32 	%r3574, %r3571, 136, %r3573;
	shl.b32 	%r3575, %r3574, 1;
	mov.u32 	%r3576, smem;
	add.s32 	%r3569, %r3575, %r3576;
	// begin inline asm
	cp.async.ca.shared.global [%r3569], [%rd10], 16;

	// end inline asm
$L__BB7_44:
	mul.wide.s32 	%rd377, %r3866, 2;
	xor.b32  	%r3585, %r231, 1;
	mad.lo.s32 	%r3577, %r231, 17408, %r8;
	add.s64 	%rd369, %rd12, %rd377;
	// begin inline asm
	cp.async.ca.shared.global [%r3577], [%rd369], 16;

	// end inline asm
	add.s32 	%r3578, %r3577, 272;
	add.s64 	%rd370, %rd2, %rd377;
	// begin inline asm
	cp.async.ca.shared.global [%r3578], [%rd370], 16;

	// end inline asm
	add.s32 	%r3579, %r3577, 544;
	add.s64 	%rd371, %rd3, %rd377;
	// begin inline asm
	cp.async.ca.shared.global [%r3579], [%rd371], 16;

	// end inline asm
	add.s32 	%r3580, %r3577, 816;
	add.s64 	%rd372, %rd4, %rd377;
	// begin inline asm
	cp.async.ca.shared.global [%r3580], [%rd372], 16;

	// end inline asm
	add.s32 	%r3581, %r3577, 1088;
	add.s64 	%rd373, %rd5, %rd377;
	// begin inline asm
	cp.async.ca.shared.global [%r3581], [%rd373], 16;

	// end inline asm
	add.s32 	%r3582, %r3577, 1360;
	add.s64 	%rd374, %rd6, %rd377;
	// begin inline asm
	cp.async.ca.shared.global [%r3582], [%rd374], 16;

	// end inline asm
	add.s32 	%r3583, %r3577, 1632;
	add.s64 	%rd375, %rd7, %rd377;
	// begin inline asm
	cp.async.ca.shared.global [%r3583], [%rd375], 16;

	// end inline asm
	add.s32 	%r3584, %r3577, 1904;
	add.s64 	%rd376, %rd8, %rd377;
	// begin inline asm
	cp.async.ca.shared.global [%r3584], [%rd376], 16;

	// end inline asm
	// begin inline asm
	cp.async.commit_group;

	// end inline asm
	shl.b32 	%r3586, %r231, 7;
	xor.b32  	%r3587, %r3586, 128;
	mov.u32 	%r3588, smem;
	add.s32 	%r3589, %r3588, %r3587;
	mov.b32 	%r3590, 136;
	wmma.load.a.sync.aligned.row.m8n32k16.shared.f16 	{%r3591, %r3592, %r3593, %r3594, %r3595, %r3596, %r3597, %r3598}, [%r3589], %r3590;
	add.s32 	%r3599, %r3589, 32;
	wmma.load.a.sync.aligned.row.m8n32k16.shared.f16 	{%r3600, %r3601, %r3602, %r3603, %r3604, %r3605, %r3606, %r3607}, [%r3599], %r3590;
	add.s32 	%r3608, %r3589, 64;
	wmma.load.a.sync.aligned.row.m8n32k16.shared.f16 	{%r3609, %r3610, %r3611, %r3612, %r3613, %r3614, %r3615, %r3616}, [%r3608], %r3590;
	add.s32 	%r3617, %r3589, 96;
	wmma.load.a.sync.aligned.row.m8n32k16.shared.f16 	{%r3618, %r3619, %r3620, %r3621, %r3622, %r3623, %r3624, %r3625}, [%r3617], %r3590;
	mov.u32 	%r3626, %tid.x;
	and.b32  	%r3627, %r3626, 992;
	mad.lo.s32 	%r3628, %r3585, 8704, %r3627;
	shl.b32 	%r3629, %r3628, 1;
	add.s32 	%r3630, %r3588, %r3629;
	add.s32 	%r3631, %r3630, 2176;
	wmma.load.b.sync.aligned.row.m8n32k16.shared.f16 	{%r3632, %r3633, %r3634, %r3635, %r3636, %r3637, %r3638, %r3639}, [%r3631], %r3590;
	add.s32 	%r3640, %r3630, 6528;
	wmma.load.b.sync.aligned.row.m8n32k16.shared.f16 	{%r3641, %r3642, %r3643, %r3644, %r3645, %r3646, %r3647, %r3648}, [%r3640], %r3590;
	add.s32 	%r3649, %r3630, 10880;
	wmma.load.b.sync.aligned.row.m8n32k16.shared.f16 	{%r3650, %r3651, %r3652, %r3653, %r3654, %r3655, %r3656, %r3657}, [%r3649], %r3590;
	add.s32 	%r3658, %r3630, 15232;
	wmma.load.b.sync.aligned.row.m8n32k16.shared.f16 	{%r3659, %r3660, %r3661, %r3662, %r3663, %r3664, %r3665, %r3666}, [%r3658], %r3590;
	wmma.mma.sync.aligned.row.row.m8n32k16.f16.f16 {%r3667, %r3668, %r3669, %r3670}, {%r3591, %r3592, %r3593, %r3594, %r3595, %r3596, %r3597, %r3598}, {%r3632, %r3633, %r3634, %r3635, %r3636, %r3637, %r3638, %r3639}, {%r3876, %r3875, %r3874, %r3873};
	wmma.mma.sync.aligned.row.row.m8n32k16.f16.f16 {%r3671, %r3672, %r3673, %r3674}, {%r3600, %r3601, %r3602, %r3603, %r3604, %r3605, %r3606, %r3607}, {%r3641, %r3642, %r3643, %r3644, %r3645, %r3646, %r3647, %r3648}, {%r3667, %r3668, %r3669, %r3670};
	wmma.mma.sync.aligned.row.row.m8n32k16.f16.f16 {%r3675, %r3676, %r3677, %r3678}, {%r3609, %r3610, %r3611, %r3612, %r3613, %r3614, %r3615, %r3616}, {%r3650, %r3651, %r3652, %r3653, %r3654, %r3655, %r3656, %r3657}, {%r3671, %r3672, %r3673, %r3674};
	wmma.mma.sync.aligned.row.row.m8n32k16.f16.f16 {%r3876, %r3875, %r3874, %r3873}, {%r3618, %r3619, %r3620, %r3621, %r3622, %r3623, %r3624, %r3625}, {%r3659, %r3660, %r3661, %r3662, %r3663, %r3664, %r3665, %r3666}, {%r3675, %r3676, %r3677, %r3678};
	// begin inline asm
	cp.async.wait_group 0;

	// end inline asm
	bar.sync 	0;
	add.s32 	%r3871, %r3871, 1;
	add.s32 	%r3866, %r3866, %r220;
	add.s32 	%r3865, %r3865, 1;
	setp.ne.s32 	%p26, %r3865, 0;
	add.s32 	%r3853, %r3853, 64;
	@%p26 bra 	$L__BB7_42;
$L__BB7_45:
	ld.param.u32 	%r3813, [_Z24eed_hgemm_m8n128k64x4_v7P6__halfS0_S0_iii_param_5];
	setp.ge.s32 	%p27, %r16, %r246;
	shr.s32 	%r3679, %r3813, 31;
	shr.u32 	%r3680, %r3679, 26;
	add.s32 	%r3681, %r3813, %r3680;
	shr.u32 	%r3682, %r3681, 6;
	not.b32 	%r3683, %r3682;
	and.b32  	%r3684, %r3683, 1;
	mov.u32 	%r3685, smem;
	add.s32 	%r3686, %r3685, 128;
	mov.b32 	%r3687, 136;
	wmma.load.a.sync.aligned.row.m8n32k16.shared.f16 	{%r3688, %r3689, %r3690, %r3691, %r3692, %r3693, %r3694, %r3695}, [%r3686], %r3687;
	add.s32 	%r3696, %r3685, 160;
	wmma.load.a.sync.aligned.row.m8n32k16.shared.f16 	{%r3697, %r3698, %r3699, %r3700, %r3701, %r3702, %r3703, %r3704}, [%r3696], %r3687;
	add.s32 	%r3705, %r3685, 192;
	wmma.load.a.sync.aligned.row.m8n32k16.shared.f16 	{%r3706, %r3707, %r3708, %r3709, %r3710, %r3711, %r3712, %r3713}, [%r3705], %r3687;
	add.s32 	%r3714, %r3685, 224;
	wmma.load.a.sync.aligned.row.m8n32k16.shared.f16 	{%r3715, %r3716, %r3717, %r3718, %r3719, %r3720, %r3721, %r3722}, [%r3714], %r3687;
	mov.u32 	%r3723, %tid.x;
	and.b32  	%r3724, %r3723, 992;
	mad.lo.s32 	%r3725, %r3684, 8704, %r3724;
	shl.b32 	%r3726, %r3725, 1;
	add.s32 	%r3727, %r3685, 2176;
	add.s32 	%r3728, %r3727, %r3726;
	wmma.load.b.sync.aligned.row.m8n32k16.shared.f16 	{%r3729, %r3730, %r3731, %r3732, %r3733, %r3734, %r3735, %r3736}, [%r3728], %r3687;
	add.s32 	%r3737, %r3728, 4352;
	wmma.load.b.sync.aligned.row.m8n32k16.shared.f16 	{%r3738, %r3739, %r3740, %r3741, %r3742, %r3743, %r3744, %r3745}, [%r3737], %r3687;
	add.s32 	%r3746, %r3728, 8704;
	wmma.load.b.sync.aligned.row.m8n32k16.shared.f16 	{%r3747, %r3748, %r3749, %r3750, %r3751, %r3752, %r3753, %r3754}, [%r3746], %r3687;
	add.s32 	%r3755, %r3728, 13056;
	wmma.load.b.sync.aligned.row.m8n32k16.shared.f16 	{%r3756, %r3757, %r3758, %r3759, %r3760, %r3761, %r3762, %r3763}, [%r3755], %r3687;
	wmma.mma.sync.aligned.row.row.m8n32k16.f16.f16 {%r3764, %r3765, %r3766, %r3767}, {%r3688, %r3689, %r3690, %r3691, %r3692, %r3693, %r3694, %r3695}, {%r3729, %r3730, %r3731, %r3732, %r3733, %r3734, %r3735, %r3736}, {%r3876, %r3875, %r3874, %r3873};
	wmma.mma.sync.aligned.row.row.m8n32k16.f16.f16 {%r3768, %r3769, %r3770, %r3771}, {%r3697, %r3698, %r3699, %r3700, %r3701, %r3702, %r3703, %r3704}, {%r3738, %r3739, %r3740, %r3741, %r3742, %r3743, %r3744, %r3745}, {%r3764, %r3765, %r3766, %r3767};
	wmma.mma.sync.aligned.row.row.m8n32k16.f16.f16 {%r3772, %r3773, %r3774, %r3775}, {%r3706, %r3707, %r3708, %r3709, %r3710, %r3711, %r3712, %r3713}, {%r3747, %r3748, %r3749, %r3750, %r3751, %r3752, %r3753, %r3754}, {%r3768, %r3769, %r3770, %r3771};
	wmma.mma.sync.aligned.row.row.m8n32k16.f16.f16 {%r3776, %r3777, %r3778, %r3779}, {%r3715, %r3716, %r3717, %r3718, %r3719, %r3720, %r3721, %r3722}, {%r3756, %r3757, %r3758, %r3759, %r3760, %r3761, %r3762, %r3763}, {%r3772, %r3773, %r3774, %r3775};
	shl.b32 	%r3780, %r3723, 1;
	and.b32  	%r3781, %r3780, 1984;
	add.s32 	%r3782, %r3727, %r3781;
	add.s32 	%r3783, %r3782, -2176;
	wmma.store.d.sync.aligned.row.m8n32k16.shared.f16 	[%r3783], {%r3776, %r3777, %r3778, %r3779}, %r3687;
	bar.sync 	0;
	shl.b32 	%r3784, %r3723, 3;
	and.b32  	%r3785, %r3784, 120;
	mov.u32 	%r3786, %ctaid.x;
	shl.b32 	%r3787, %r3786, 7;
	or.b32  	%r3788, %r3785, %r3787;
	mad.lo.s32 	%r244, %r247, %r16, %r3788;
	@%p27 bra 	$L__BB7_49;
	shr.u32 	%r3790, %r3723, 4;
	mad.lo.s32 	%r245, %r3790, 136, %r3785;
	mov.u32 	%r3793, %nctaid.z;
	setp.lt.u32 	%p28, %r3793, 2;
	@%p28 bra 	$L__BB7_48;
	ld.param.u64 	%rd405, [_Z24eed_hgemm_m8n128k64x4_v7P6__halfS0_S0_iii_param_2];
	mul.wide.s32 	%rd385, %r244, 2;
	add.s64 	%rd381, %rd405, %rd385;
	shl.b32 	%r3809, %r245, 1;
	add.s32 	%r3811, %r3685, %r3809;
	ld.shared.u32 	%r3802, [%r3811];
	// begin inline asm
	{ atom.add.noftz.f16x2 %r3801,[%rd381],%r3802; }

	// end inline asm
	add.s64 	%rd382, %rd381, 4;
	ld.shared.u32 	%r3804, [%r3811+4];
	// begin inline asm
	{ atom.add.noftz.f16x2 %r3803,[%rd382],%r3804; }

	// end inline asm
	add.s64 	%rd383, %rd381, 8;
	ld.shared.u32 	%r3806, [%r3811+8];
	// begin inline asm
	{ atom.add.noftz.f16x2 %r3805,[%rd383],%r3806; }

	// end inline asm
	add.s64 	%rd384, %rd381, 12;
	ld.shared.u32 	%r3808, [%r3811+12];
	// begin inline asm
	{ atom.add.noftz.f16x2 %r3807,[%rd384],%r3808; }

	// end inline asm
	bra.uni 	$L__BB7_49;
$L__BB7_48:
	ld.param.u64 	%rd404, [_Z24eed_hgemm_m8n128k64x4_v7P6__halfS0_S0_iii_param_2];
	cvta.to.global.u64 	%rd378, %rd404;
	mul.wide.s32 	%rd379, %r244, 2;
	add.s64 	%rd380, %rd378, %rd379;
	shl.b32 	%r3794, %r245, 1;
	add.s32 	%r3796, %r3685, %r3794;
	ld.shared.v4.u32 	{%r3797, %r3798, %r3799, %r3800}, [%r3796];
	st.global.u32 	[%rd380], %r3797;
	st.global.u32 	[%rd380+4], %r3798;
	st.global.u32 	[%rd380+8], %r3799;
	st.global.u32 	[%rd380+12], %r3800;
$L__BB7_49:
	ret;

}


// ===== COMPILED SASS (sm_100) =====

	.target	sm_100

	.elftype	@"ET_EXEC"


//--------------------- .note.nv.tkinfo           --------------------------
	.section	.note.nv.tkinfo,"",@"SHT_NOTE"
	.sectionflags	@"SHF_NOTE_NV_TKINFO"
	.tkinfo
        /*0018*/ 	.word	0x00000002
        /*0030*/ 	.string	""
        /*0030*/ 	.string	"ptxas"
        /*0030*/ 	.string	"Cuda compilation tools, release 13.0, V13.0.88"
        /*0030*/ 	.string	"Build cuda_13.0.r13.0/compiler.36424714_0"
        /*0030*/ 	.string	"-arch sm_100 -m 64 "



//--------------------- .note.nv.cuinfo           --------------------------
	.section	.note.nv.cuinfo,"",@"SHT_NOTE"
	.sectionflags	@"SHF_NOTE_NV_CUINFO"
        /*0018*/ 	.short	0x0002
        /*001a*/ 	.short	0x0064
        /*001c*/ 	.short	0x0082
	.zero		2


//--------------------- .nv.info                  --------------------------
	.section	.nv.info,"",@"SHT_CUDA_INFO"
	.align	4


	//----- nvinfo : EIATTR_REGCOUNT
	.align		4
        /*0000*/ 	.byte	0x04, 0x2f
        /*0002*/ 	.short	(.L_1 - .L_0)
	.align		4
.L_0:
        /*0004*/ 	.word	index@(_Z16myHGEMMAlignedV5P6__halfS0_S0_iii)
        /*0008*/ 	.word	0x000000da


	//----- nvinfo : EIATTR_FRAME_SIZE
	.align		4
.L_1:
        /*000c*/ 	.byte	0x04, 0x11
        /*000e*/ 	.short	(.L_3 - .L_2)
	.align		4
.L_2:
        /*0010*/ 	.word	index@(_Z16myHGEMMAlignedV5P6__halfS0_S0_iii)
        /*0014*/ 	.word	0x00000000


	//----- nvinfo : EIATTR_REGCOUNT
	.align		4
.L_3:
        /*0018*/ 	.byte	0x04, 0x2f
        /*001a*/ 	.short	(.L_5 - .L_4)
	.align		4
.L_4:
        /*001c*/ 	.word	index@(_Z22eed_hgemm_m8n256k32_v1P6__halfS0_S0_iii)
        /*0020*/ 	.word	0x0000005c


	//----- nvinfo : EIATTR_FRAME_SIZE
	.align		4
.L_5:
        /*0024*/ 	.byte	0x04, 0x11
        /*0026*/ 	.short	(.L_7 - .L_6)
	.align		4
.L_6:
        /*0028*/ 	.word	index@(_Z22eed_hgemm_m8n256k32_v1P6__halfS0_S0_iii)
        /*002c*/ 	.word	0x00000000


	//----- nvinfo : EIATTR_REGCOUNT
	.align		4
.L_7:
        /*0030*/ 	.byte	0x04, 0x2f
        /*0032*/ 	.short	(.L_9 - .L_8)
	.align		4
.L_8:
        /*0034*/ 	.word	index@(_Z22eed_hgemm_m8n256k32_v2P6__halfS0_S0_iii)
        /*0038*/ 	.word	0x0000005a


	//----- nvinfo : EIATTR_FRAME_SIZE
	.align		4
.L_9:
        /*003c*/ 	.byte	0x04, 0x11
        /*003e*/ 	.short	(.L_11 - .L_10)
	.align		4
.L_10:
        /*0040*/ 	.word	index@(_Z22eed_hgemm_m8n256k32_v2P6__halfS0_S0_iii)
        /*0044*/ 	.word	0x00000000


	//----- nvinfo : EIATTR_REGCOUNT
	.align		4
.L_11:
        /*0048*/ 	.byte	0x04, 0x2f
        /*004a*/ 	.short	(.L_13 - .L_12)
	.align		4
.L_12:
        /*004c*/ 	.word	index@(_Z22eed_hgemm_m8n256k64_v3P6__halfS0_S0_iii)
        /*0050*/ 	.word	0x00000072


	//----- nvinfo : EIATTR_FRAME_SIZE
	.align		4
.L_13:
        /*0054*/ 	.byte	0x04, 0x11
        /*0056*/ 	.short	(.L_15 - .L_14)
	.align		4
.L_14:
        /*0058*/ 	.word	index@(_Z22eed_hgemm_m8n256k64_v3P6__halfS0_S0_iii)
        /*005c*/ 	.word	0x00000000


	//----- nvinfo : EIATTR_REGCOUNT
	.align		4
.L_15:
        /*0060*/ 	.byte	0x04, 0x2f
        /*0062*/ 	.short	(.L_17 - .L_16)
	.align		4
.L_16:
        /*0064*/ 	.word	index@(_Z22eed_hgemm_m8n128k64_v4P6__halfS0_S0_iii)
        /*0068*/ 	.word	0x00000050


	//----- nvinfo : EIATTR_FRAME_SIZE
	.align		4
.L_17:
        /*006c*/ 	.byte	0x04, 0x11
        /*006e*/ 	.short	(.L_19 - .L_18)
	.align		4
.L_18:
        /*0070*/ 	.word	index@(_Z22eed_hgemm_m8n128k64_v4P6__halfS0_S0_iii)
        /*0074*/ 	.word	0x00000000


	//----- nvinfo : EIATTR_REGCOUNT
	.align		4
.L_19:
        /*0078*/ 	.byte	0x04, 0x2f
        /*007a*/ 	.short	(.L_21 - .L_20)
	.align		4
.L_20:
        /*007c*/ 	.word	index@(_Z23eed_hgemm_m8n128k128_v5P6__halfS0_S0_iii)
        /*0080*/ 	.word	0x00000078


	//----- nvinfo : EIATTR_FRAME_SIZE
	.align		4
.L_21:
        /*0084*/ 	.byte	0x04, 0x11
        /*0086*/ 	.short	(.L_23 - .L_22)
	.align		4
.L_22:
        /*0088*/ 	.word	index@(_Z23eed_hgemm_m8n128k128_v5P6__halfS0_S0_iii)
        /*008c*/ 	.word	0x00000000


	//----- nvinfo : EIATTR_REGCOUNT
	.align		4
.L_23:
        /*0090*/ 	.byte	0x04, 0x2f
        /*0092*/ 	.short	(.L_25 - .L_24)
	.align		4
.L_24:
        /*0094*/ 	.word	index@(_Z27eed_hgemm_m8n128k64x4_v7_btP6__halfS0_S0_iii)
        /*0098*/ 	.word	0x0000004d


	//----- nvinfo : EIATTR_FRAME_SIZE
	.align		4
.L_25:
        /*009c*/ 	.byte	0x04, 0x11
        /*009e*/ 	.short	(.L_27 - .L_26)
	.align		4
.L_26:
        /*00a0*/ 	.word	index@(_Z27eed_hgemm_m8n128k64x4_v7_btP6__halfS0_S0_iii)
        /*00a4*/ 	.word	0x00000000


	//----- nvinfo : EIATTR_REGCOUNT
	.align		4
.L_27:
        /*00a8*/ 	.byte	0x04, 0x2f
        /*00aa*/ 	.short	(.L_29 - .L_28)
	.align		4
.L_28:
        /*00ac*/ 	.word	index@(_Z24eed_hgemm_m8n128k64x4_v7P6__halfS0_S0_iii)
        /*00b0*/ 	.word	0x0000005e


	//----- nvinfo : EIATTR_FRAME_SIZE
	.align		4
.L_29:
        /*00b4*/ 	.byte	0x04, 0x11
        /*00b6*/ 	.short	(.L_31 - .L_30)
	.align		4
.L_30:
        /*00b8*/ 	.word	index@(_Z24eed_hgemm_m8n128k64x4_v7P6__halfS0_S0_iii)
        /*00bc*/ 	.word	0x00000000


	//----- nvinfo : EIATTR_MIN_STACK_SIZE
	.align		4
.L_31:
        /*00c0*/ 	.byte	0x04, 0x12
        /*00c2*/ 	.short	(.L_33 - .L_32)
	.align		4
.L_32:
        /*00c4*/ 	.word	index@(_Z24eed_hgemm_m8n128k64x4_v7P6__halfS0_S0_iii)
        /*00c8*/ 	.word	0x00000000


	//----- nvinfo : EIATTR_MIN_STACK_SIZE
	.align		4
.L_33:
        /*00cc*/ 	.byte	0x04, 0x12
        /*00ce*/ 	.short	(.L_35 - .L_34)
	.align		4
.L_34:
        /*00d0*/ 	.word	index@(_Z27eed_hgemm_m8n128k64x4_v7_btP6__halfS0_S0_iii)
        /*00d4*/ 	.word	0x00000000


	//----- nvinfo : EIATTR_MIN_STACK_SIZE
	.align		4
.L_35:
        /*00d8*/ 	.byte	0x04, 0x12
        /*00da*/ 	.short	(.L_37 - .L_36)
	.align		4
.L_36:
        /*00dc*/ 	.word	index@(_Z23eed_hgemm_m8n128k128_v5P6__halfS0_S0_iii)
        /*00e0*/ 	.word	0x00000000


	//----- nvinfo : EIATTR_MIN_STACK_SIZE
	.align		4
.L_37:
        /*00e4*/ 	.byte	0x04, 0x12
        /*00e6*/ 	.short	(.L_39 - .L_38)
	.align		4
.L_38:
        /*00e8*/ 	.word	index@(_Z22eed_hgemm_m8n128k64_v4P6__halfS0_S0_iii)
        /*00ec*/ 	.word	0x00000000


	//----- nvinfo : EIATTR_MIN_STACK_SIZE
	.align		4
.L_39:
        /*00f0*/ 	.byte	0x04, 0x12
        /*00f2*/ 	.short	(.L_41 - .L_40)
	.align		4
.L_40:
        /*00f4*/ 	.word	index@(_Z22eed_hgemm_m8n256k64_v3P6__halfS0_S0_iii)
        /*00f8*/ 	.word	0x00000000


	//----- nvinfo : EIATTR_MIN_STACK_SIZE
	.align		4
.L_41:
        /*00fc*/ 	.byte	0x04, 0x12
        /*00fe*/ 	.short	(.L_43 - .L_42)
	.align		4
.L_42:
        /*0100*/ 	.word	index@(_Z22eed_hgemm_m8n256k32_v2P6__halfS0_S0_iii)
        /*0104*/ 	.word	0x00000000


	//----- nvinfo : EIATTR_MIN_STACK_SIZE
	.align		4
.L_43:
        /*0108*/ 	.byte	0x04, 0x12
        /*010a*/ 	.short	(.L_45 - .L_44)
	.align		4
.L_44:
        /*010c*/ 	.word	index@(_Z22eed_hgemm_m8n256k32_v1P6__halfS0_S0_iii)
        /*0110*/ 	.word	0x00000000


	//----- nvinfo : EIATTR_MIN_STACK_SIZE
	.align		4
.L_45:
        /*0114*/ 	.byte	0x04, 0x12
        /*0116*/ 	.short	(.L_47 - .L_46)
	.align		4
.L_46:
        /*0118*/ 	.word	index@(_Z16myHGEMMAlignedV5P6__halfS0_S0_iii)
        /*011c*/ 	.word	0x00000000
.L_47:


//--------------------- .nv.compat                --------------------------
	.section	.nv.compat,"",@"SHT_CUDA_COMPAT_INFO"
	.align	4
        /*0000*/ 	.byte	0x02, 0x09, 0x00, 0x00, 0x02, 0x02, 0x01, 0x00, 0x02, 0x05, 0x05, 0x00, 0x03, 0x07, 0x01, 0x01
        /*0010*/ 	.byte	0x02, 0x03, 0x00, 0x00, 0x02, 0x06, 0x01, 0x00, 0x04, 0x0b, 0x08, 0x00, 0x09, 0x00, 0x00, 0x00
        /*0020*/ 	.byte	0x00, 0x00, 0x00, 0x00


//--------------------- .nv.info._Z24eed_hgemm_m8n128k64x4_v7P6__halfS0_S0_iii --------------------------
	.section	.nv.info._Z24eed_hgemm_m8n128k64x4_v7P6__halfS0_S0_iii,"",@"SHT_CUDA_INFO"
	.sectionflags	@""
	.align	4


	//----- nvinfo : EIATTR_CUDA_API_VERSION
	.align		4
        /*0000*/ 	.byte	0x04, 0x37
        /*0002*/ 	.short	(.L_49 - .L_48)
.L_48:
        /*0004*/ 	.word	0x00000082


	//----- nvinfo : EIATTR_KPARAM_INFO
	.align		4
.L_49:
        /*0008*/ 	.byte	0x04, 0x17
        /*000a*/ 	.short	(.L_51 - .L_50)
.L_50:
        /*000c*/ 	.word	0x00000000
        /*0010*/ 	.short	0x0005
        /*0012*/ 	.short	0x0020
        /*0014*/ 	.byte	0x00, 0xf0, 0x11, 0x00


	//----- nvinfo : EIATTR_KPARAM_INFO
	.align		4
.L_51:
        /*0018*/ 	.byte	0x04, 0x17
        /*001a*/ 	.short	(.L_53 - .L_52)
.L_52:
        /*001c*/ 	.word	0x00000000
        /*0020*/ 	.short	0x0004
        /*0022*/ 	.short	0x001c
        /*0024*/ 	.byte	0x00, 0xf0, 0x11, 0x00


	//----- nvinfo : EIATTR_KPARAM_INFO
	.align		4
.L_53:
        /*0028*/ 	.byte	0x04, 0x17
        /*002a*/ 	.short	(.L_55 - .L_54)
.L_54:
        /*002c*/ 	.word	0x00000000
        /*0030*/ 	.short	0x0003
        /*0032*/ 	.short	0x0018
        /*0034*/ 	.byte	0x00, 0xf0, 0x11, 0x00


	//----- nvinfo : EIATTR_KPARAM_INFO
	.align		4
.L_55:
        /*0038*/ 	.byte	0x04, 0x17
        /*003a*/ 	.short	(.L_57 - .L_56)
.L_56:
        /*003c*/ 	.word	0x00000000
        /*0040*/ 	.short	0x0002
        /*0042*/ 	.short	0x0010
        /*0044*/ 	.byte	0x00, 0xf5, 0x21, 0x00


	//----- nvinfo : EIATTR_KPARAM_INFO
	.align		4
.L_57:
        /*0048*/ 	.byte	0x04, 0x17
        /*004a*/ 	.short	(.L_59 - .L_58)
.L_58:
        /*004c*/ 	.word	0x00000000
        /*0050*/ 	.short	0x0001
        /*0052*/ 	.short	0x0008
        /*0054*/ 	.byte	0x00, 0xf5, 0x21, 0x00


	//----- nvinfo : EIATTR_KPARAM_INFO
	.align		4
.L_59:
        /*0058*/ 	.byte	0x04, 0x17
        /*005a*/ 	.short	(.L_61 - .L_60)
.L_60:
        /*005c*/ 	.word	0x00000000
        /*0060*/ 	.short	0x0000
        /*0062*/ 	.short	0x0000
        /*0064*/ 	.byte	0x00, 0xf5, 0x21, 0x00


	//----- nvinfo : EIATTR_SPARSE_MMA_MASK
	.align		4
.L_61:
        /*0068*/ 	.byte	0x03, 0x50
        /*006a*/ 	.short	0x0000


	//----- nvinfo : EIATTR_WMMA_USED
	.align		4
        /*006c*/ 	.byte	0x01, 0x2b
	.zero		2


	//----- nvinfo : EIATTR_MAXREG_COUNT
	.align		4
        /*0070*/ 	.byte	0x03, 0x1b
        /*0072*/ 	.short	0x00ff


	//----- nvinfo : EIATTR_NUM_BARRIERS
	.align		4
        /*0074*/ 	.byte	0x02, 0x4c
        /*0076*/ 	.byte	0x01
	.zero		1


	//----- nvinfo : EIATTR_MERCURY_ISA_VERSION
	.align		4
        /*0078*/ 	.byte	0x03, 0x5f
        /*007a*/ 	.short	0x0101


	//----- nvinfo : EIATTR_VRC_CTA_INIT_COUNT
	.align		4
        /*007c*/ 	.byte	0x02, 0x4a
	.zero		1
	.zero		1


	//----- nvinfo : EIATTR_EXIT_INSTR_OFFSETS
	.align		4
        /*0080*/ 	.byte	0x04, 0x1c
        /*0082*/ 	.short	(.L_63 - .L_62)


	//   ....[0]....
.L_62:
        /*0084*/ 	.word	0x00000140


	//   ....[1]....
        /*0088*/ 	.word	0x00007e60


	//   ....[2]....
        /*008c*/ 	.word	0x00008280


	//   ....[3]....
        /*0090*/ 	.word	0x00008300


	//   ....[4]....
        /*0094*/ 	.word	0x00008340


	//   ....[5]....
        /*0098*/ 	.word	0x000083d0


	//----- nvinfo : EIATTR_CRS_STACK_SIZE
	.align		4
.L_63:
        /*009c*/ 	.byte	0x04, 0x1e
        /*009e*/ 	.short	(.L_65 - .L_64)
.L_64:
        /*00a0*/ 	.word	0x00000000


	//----- nvinfo : EIATTR_CBANK_PARAM_SIZE
	.align		4
.L_65:
        /*00a4*/ 	.byte	0x03, 0x19
        /*00a6*/ 	.short	0x0024


	//----- nvinfo : EIATTR_PARAM_CBANK
	.align		4
        /*00a8*/ 	.byte	0x04, 0x0a
        /*00aa*/ 	.short	(.L_67 - .L_66)
	.align		4
.L_66:
        /*00ac*/ 	.word	index@(.nv.constant0._Z24eed_hgemm_m8n128k64x4_v7P6__halfS0_S0_iii)
        /*00b0*/ 	.short	0x0380
        /*00b2*/ 	.short	0x0024


	//----- nvinfo : EIATTR_SW_WAR
	.align		4
.L_67:
        /*00b4*/ 	.byte	0x04, 0x36
        /*00b6*/ 	.short	(.L_69 - .L_68)
.L_68:
        /*00b8*/ 	.word	0x00000008
.L_69:


//--------------------- .nv.info._Z27eed_hgemm_m8n128k64x4_v7_btP6__halfS0_S0_iii --------------------------
	.section	.nv.info._Z27eed_hgemm_m8n128k64x4_v7_btP6__halfS0_S0_iii,"",@"SHT_CUDA_INFO"
	.sectionflags	@""
	.align	4


	//----- nvinfo : EIATTR_CUDA_API_VERSION
	.align		4
        /*0000*/ 	.byte	0x04, 0x37
        /*0002*/ 	.short	(.L_71 - .L_70)
.L_70:
        /*0004*/ 	.word	0x00000082


	//----- nvinfo : EIATTR_KPARAM_INFO
	.align		4
.L_71:
        /*0008*/ 	.byte	0x04, 0x17
        /*000a*/ 	.short	(.L_73 - .L_72)
.L_72:
        /*000c*/ 	.word	0x00000000
        /*0010*/ 	.short	0x0005
        /*0012*/ 	.short	0x0020
        /*0014*/ 	.byte	0x00, 0xf0, 0x11, 0x00


	//----- nvinfo : EIATTR_KPARAM_INFO
	.align		4
.L_73:
        /*0018*/ 	.byte	0x04, 0x17
        /*001a*/ 	.short	(.L_75 - .L_74)
.L_74:
        /*001c*/ 	.word	0x00000000
        /*0020*/ 	.short	0x0004
        /*0022*/ 	.short	0x001c
        /*0024*/ 	.byte	0x00, 0xf0, 0x11, 0x00


	//----- nvinfo : EIATTR_KPARAM_INFO
	.align		4
.L_75:
        /*0028*/ 	.byte	0x04, 0x17
        /*002a*/ 	.short	(.L_77 - .L_76)
.L_76:
        /*002c*/ 	.word	0x00000000
        /*0030*/ 	.short	0x0003
        /*0032*/ 	.short	0x0018
        /*0034*/ 	.byte	0x00, 0xf0, 0x11, 0x00


	//----- nvinfo : EIATTR_KPARAM_INFO
	.align		4
.L_77:
        /*0038*/ 	.byte	0x04, 0x17
        /*003a*/ 	.short	(.L_79 - .L_78)
.L_78:
        /*003c*/ 	.word	0x00000000
        /*0040*/ 	.short	0x0002
        /*0042*/ 	.short	0x0010
        /*0044*/ 	.byte	0x00, 0xf5, 0x21, 0x00


	//----- nvinfo : EIATTR_KPARAM_INFO
	.align		4
.L_79:
        /*0048*/ 	.byte	0x04, 0x17
        /*004a*/ 	.short	(.L_81 - .L_80)
.L_80:
        /*004c*/ 	.word	0x00000000
        /*0050*/ 	.short	0x0001
        /*0052*/ 	.short	0x0008
        /*0054*/ 	.byte	0x00, 0xf5, 0x21, 0x00


	//----- nvinfo : EIATTR_KPARAM_INFO
	.align		4
.L_81:
        /*0058*/ 	.byte	0x04, 0x17
        /*005a*/ 	.short	(.L_83 - .L_82)
.L_82:
        /*005c*/ 	.word	0x00000000
        /*0060*/ 	.short	0x0000
        /*0062*/ 	.short	0x0000
        /*0064*/ 	.byte	0x00, 0xf5, 0x21, 0x00


	//----- nvinfo : EIATTR_SPARSE_MMA_MASK
	.align		4
.L_83:
        /*0068*/ 	.byte	0x03, 0x50
        /*006a*/ 	.short	0x0000


	//----- nvinfo : EIATTR_WMMA_USED
	.align		4
        /*006c*/ 	.byte	0x01, 0x2b
	.zero		2


	//----- nvinfo : EIATTR_MAXREG_COUNT
	.align		4
        /*0070*/ 	.byte	0x03, 0x1b
        /*0072*/ 	.short	0x00ff


	//----- nvinfo : EIATTR_NUM_BARRIERS
	.align		4
        /*0074*/ 	.byte	0x02, 0x4c
        /*0076*/ 	.byte	0x01
	.zero		1


	//----- nvinfo : EIATTR_MERCURY_ISA_VERSION
	.align		4
        /*0078*/ 	.byte	0x03, 0x5f
        /*007a*/ 	.short	0x0101


	//----- nvinfo : EIATTR_VRC_CTA_INIT_COUNT
	.align		4
        /*007c*/ 	.byte	0x02, 0x4a
	.zero		1
	.zero		1


	//----- nvinfo : EIATTR_EXIT_INSTR_OFFSETS
	.align		4
        /*0080*/ 	.byte	0x04, 0x1c
        /*0082*/ 	.short	(.L_85 - .L_84)


	//   ....[0]....
.L_84:
        /*0084*/ 	.word	0x00000130


	//   ....[1]....
        /*0088*/ 	.word	0x00006170


	//   ....[2]....
        /*008c*/ 	.word	0x00006540


	//   ....[3]....
        /*0090*/ 	.word	0x000065c0


	//   ....[4]....
        /*0094*/ 	.word	0x00006600


	//   ....[5]....
        /*0098*/ 	.word	0x00006690


	//----- nvinfo : EIATTR_CRS_STACK_SIZE
	.align		4
.L_85:
        /*009c*/ 	.byte	0x04, 0x1e
        /*009e*/ 	.short	(.L_87 - .L_86)
.L_86:
        /*00a0*/ 	.word	0x00000000


	//----- nvinfo : EIATTR_CBANK_PARAM_SIZE
	.align		4
.L_87:
        /*00a4*/ 	.byte	0x03, 0x19
        /*00a6*/ 	.short	0x0024


	//----- nvinfo : EIATTR_PARAM_CBANK
	.align		4
        /*00a8*/ 	.byte	0x04, 0x0a
        /*00aa*/ 	.short	(.L_89 - .L_88)
	.align		4
.L_88:
        /*00ac*/ 	.word	index@(.nv.constant0._Z27eed_hgemm_m8n128k64x4_v7_btP6__halfS0_S0_iii)
        /*00b0*/ 	.short	0x0380
        /*00b2*/ 	.short	0x0024


	//----- nvinfo : EIATTR_SW_WAR
	.align		4
.L_89:
        /*00b4*/ 	.byte	0x04, 0x36
        /*00b6*/ 	.short	(.L_91 - .L_90)
.L_90:
        /*00b8*/ 	.word	0x00000008
.L_91:


//--------------------- .nv.info._Z23eed_hgemm_m8n128k128_v5P6__halfS0_S0_iii --------------------------
	.section	.nv.info._Z23eed_hgemm_m8n128k128_v5P6__halfS0_S0_iii,"",@"SHT_CUDA_INFO"
	.sectionflags	@""
	.align	4


	//----- nvinfo : EIATTR_CUDA_API_VERSION
	.align		4
        /*0000*/ 	.byte	0x04, 0x37
        /*0002*/ 	.short	(.L_93 - .L_92)
.L_92:
        /*0004*/ 	.word	0x00000082


	//----- nvinfo : EIATTR_KPARAM_INFO
	.align		4
.L_93:
        /*0008*/ 	.byte	0x04, 0x17
        /*000a*/ 	.short	(.L_95 - .L_94)
.L_94:
        /*000c*/ 	.word	0x00000000
        /*0010*/ 	.short	0x0005
        /*0012*/ 	.short	0x0020
        /*0014*/ 	.byte	0x00, 0xf0, 0x11, 0x00


	//----- nvinfo : EIATTR_KPARAM_INFO
	.align		4
.L_95:
        /*0018*/ 	.byte	0x04, 0x17
        /*001a*/ 	.short	(.L_97 - .L_96)
.L_96:
        /*001c*/ 	.word	0x00000000
        /*0020*/ 	.short	0x0004
        /*0022*/ 	.short	0x001c
        /*0024*/ 	.byte	0x00, 0xf0, 0x11, 0x00


	//----- nvinfo : EIATTR_KPARAM_INFO
	.align		4
.L_97:
        /*0028*/ 	.byte	0x04, 0x17
        /*002a*/ 	.short	(.L_99 - .L_98)
.L_98:
        /*002c*/ 	.word	0x00000000
        /*0030*/ 	.short	0x0003
        /*0032*/ 	.short	0x0018
        /*0034*/ 	.byte	0x00, 0xf0, 0x11, 0x00


	//----- nvinfo : EIATTR_KPARAM_INFO
	.align		4
.L_99:
        /*0038*/ 	.byte	0x04, 0x17
        /*003a*/ 	.short	(.L_101 - .L_100)
.L_100:
        /*003c*/ 	.word	0x00000000
        /*0040*/ 	.short	0x0002
        /*0042*/ 	.short	0x0010
        /*0044*/ 	.byte	0x00, 0xf5, 0x21, 0x00


	//----- nvinfo : EIATTR_KPARAM_INFO
	.align		4
.L_101:
        /*0048*/ 	.byte	0x04, 0x17
        /*004a*/ 	.short	(.L_103 - .L_102)
.L_102:
        /*004c*/ 	.word	0x00000000
        /*0050*/ 	.short	0x0001
        /*0052*/ 	.short	0x0008
        /*0054*/ 	.byte	0x00, 0xf5, 0x21, 0x00


	//----- nvinfo : EIATTR_KPARAM_INFO
	.align		4
.L_103:
        /*0058*/ 	.byte	0x04, 0x17
        /*005a*/ 	.short	(.L_105 - .L_104)
.L_104:
        /*005c*/ 	.word	0x00000000
        /*0060*/ 	.short	0x0000
        /*0062*/ 	.short	0x0000
        /*0064*/ 	.byte	0x00, 0xf5, 0x21, 0x00


	//----- nvinfo : EIATTR_SPARSE_MMA_MASK
	.align		4
.L_105:
        /*0068*/ 	.byte	0x03, 0x50
        /*006a*/ 	.short	0x0000


	//----- nvinfo : EIATTR_WMMA_USED
	.align		4
        /*006c*/ 	.byte	0x01, 0x2b
	.zero		2


	//----- nvinfo : EIATTR_MAXREG_COUNT
	.align		4
        /*0070*/ 	.byte	0x03, 0x1b
        /*0072*/ 	.short	0x00ff


	//----- nvinfo : EIATTR_NUM_BARRIERS
	.align		4
        /*0074*/ 	.byte	0x02, 0x4c
        /*0076*/ 	.byte	0x01
	.zero		1


	//----- nvinfo : EIATTR_MERCURY_ISA_VERSION
	.align		4
        /*0078*/ 	.byte	0x03, 0x5f
        /*007a*/ 	.short	0x0101


	//----- nvinfo : EIATTR_VRC_CTA_INIT_COUNT
	.align		4
        /*007c*/ 	.byte	0x02, 0x4a
	.zero		1
	.zero		1


	//----- nvinfo : EIATTR_EXIT_INSTR_OFFSETS
	.align		4
        /*0080*/ 	.byte	0x04, 0x1c
        /*0082*/ 	.short	(.L_107 - .L_106)


	//   ....[0]....
.L_106:
        /*0084*/ 	.word	0x000000f0


	//   ....[1]....
        /*0088*/ 	.word	0x0000c2b0


	//----- nvinfo : EIATTR_CBANK_PARAM_SIZE
	.align		4
.L_107:
        /*008c*/ 	.byte	0x03, 0x19
        /*008e*/ 	.short	0x0024


	//----- nvinfo : EIATTR_PARAM_CBANK
	.align		4
        /*0090*/ 	.byte	0x04, 0x0a
        /*0092*/ 	.short	(.L_109 - .L_108)
	.align		4
.L_108:
        /*0094*/ 	.word	index@(.nv.constant0._Z23eed_hgemm_m8n128k128_v5P6__halfS0_S0_iii)
        /*0098*/ 	.short	0x0380
        /*009a*/ 	.short	0x0024


	//----- nvinfo : EIATTR_SW_WAR
	.align		4
.L_109:
        /*009c*/ 	.byte	0x04, 0x36
        /*009e*/ 	.short	(.L_111 - .L_110)
.L_110:
        /*00a0*/ 	.word	0x00000008
.L_111:


//--------------------- .nv.info._Z22eed_hgemm_m8n128k64_v4P6__halfS0_S0_iii --------------------------
	.section	.nv.info._Z22eed_hgemm_m8n128k64_v4P6__halfS0_S0_iii,"",@"SHT_CUDA_INFO"
	.sectionflags	@""
	.align	4


	//----- nvinfo : EIATTR_CUDA_API_VERSION
	.align		4
        /*0000*/ 	.byte	0x04, 0x37
        /*0002*/ 	.short	(.L_113 - .L_112)
.L_112:
        /*0004*/ 	.word	0x00000082


	//----- nvinfo : EIATTR_KPARAM_INFO
	.align		4
.L_113:
        /*0008*/ 	.byte	0x04, 0x17
        /*000a*/ 	.short	(.L_115 - .L_114)
.L_114:
        /*000c*/ 	.word	0x00000000
        /*0010*/ 	.short	0x0005
        /*0012*/ 	.short	0x0020
        /*0014*/ 	.byte	0x00, 0xf0, 0x11, 0x00


	//----- nvinfo : EIATTR_KPARAM_INFO
	.align		4
.L_115:
        /*0018*/ 	.byte	0x04, 0x17
        /*001a*/ 	.short	(.L_117 - .L_116)
.L_116:
        /*001c*/ 	.word	0x00000000
        /*0020*/ 	.short	0x0004
        /*0022*/ 	.short	0x001c
        /*0024*/ 	.byte	0x00, 0xf0, 0x11, 0x00


	//----- nvinfo : EIATTR_KPARAM_INFO
	.align		4
.L_117:
        /*0028*/ 	.byte	0x04, 0x17
        /*002a*/ 	.short	(.L_119 - .L_118)
.L_118:
        /*002c*/ 	.word	0x00000000
        /*0030*/ 	.short	0x0003
        /*0032*/ 	.short	0x0018
        /*0034*/ 	.byte	0x00, 0xf0, 0x11, 0x00


	//----- nvinfo : EIATTR_KPARAM_INFO
	.align		4
.L_119:
        /*0038*/ 	.byte	0x04, 0x17
        /*003a*/ 	.short	(.L_121 - .L_120)
.L_120:
        /*003c*/ 	.word	0x00000000
        /*0040*/ 	.short	0x0002
        /*0042*/ 	.short	0x0010
        /*0044*/ 	.byte	0x00, 0xf5, 0x21, 0x00


	//----- nvinfo : EIATTR_KPARAM_INFO
	.align		4
.L_121:
        /*0048*/ 	.byte	0x04, 0x17
        /*004a*/ 	.short	(.L_123 - .L_122)
.L_122:
        /*004c*/ 	.word	0x00000000
        /*0050*/ 	.short	0x0001
        /*0052*/ 	.short	0x0008
        /*0054*/ 	.byte	0x00, 0xf5, 0x21, 0x00


	//----- nvinfo : EIATTR_KPARAM_INFO
	.align		4
.L_123:
        /*0058*/ 	.byte	0x04, 0x17
        /*005a*/ 	.short	(.L_125 - .L_124)
.L_124:
        /*005c*/ 	.word	0x00000000
        /*0060*/ 	.short	0x0000
        /*0062*/ 	.short	0x0000
        /*0064*/ 	.byte	0x00, 0xf5, 0x21, 0x00


	//----- nvinfo : EIATTR_SPARSE_MMA_MASK
	.align		4
.L_125:
        /*0068*/ 	.byte	0x03, 0x50
        /*006a*/ 	.short	0x0000


	//----- nvinfo : EIATTR_WMMA_USED
	.align		4
        /*006c*/ 	.byte	0x01, 0x2b
	.zero		2


	//----- nvinfo : EIATTR_MAXREG_COUNT
	.align		4
        /*0070*/ 	.byte	0x03, 0x1b
        /*0072*/ 	.short	0x00ff


	//----- nvinfo : EIATTR_NUM_BARRIERS
	.align		4
        /*0074*/ 	.byte	0x02, 0x4c
        /*0076*/ 	.byte	0x01
	.zero		1


	//----- nvinfo : EIATTR_MERCURY_ISA_VERSION
	.align		4
        /*0078*/ 	.byte	0x03, 0x5f
        /*007a*/ 	.short	0x0101


	//----- nvinfo : EIATTR_VRC_CTA_INIT_COUNT
	.align		4
        /*007c*/ 	.byte	0x02, 0x4a
	.zero		1
	.zero		1


	//----- nvinfo : EIATTR_EXIT_INSTR_OFFSETS
	.align		4
        /*0080*/ 	.byte	0x04, 0x1c
        /*0082*/ 	.short	(.L_127 - .L_126)


	//   ....[0]....
.L_126:
        /*0084*/ 	.word	0x000000f0


	//   ....[1]....
        /*0088*/ 	.word	0x00007270


	//----- nvinfo : EIATTR_CBANK_PARAM_SIZE
	.align		4
.L_127:
        /*008c*/ 	.byte	0x03, 0x19
        /*008e*/ 	.short	0x0024


	//----- nvinfo : EIATTR_PARAM_CBANK
	.align		4
        /*0090*/ 	.byte	0x04, 0x0a
        /*0092*/ 	.short	(.L_129 - .L_128)
	.align		4
.L_128:
        /*0094*/ 	.word	index@(.nv.constant0._Z22eed_hgemm_m8n128k64_v4P6__halfS0_S0_iii)
        /*0098*/ 	.short	0x0380
        /*009a*/ 	.short	0x0024


	//----- nvinfo : EIATTR_SW_WAR
	.align		4
.L_129:
        /*009c*/ 	.byte	0x04, 0x36
        /*009e*/ 	.short	(.L_131 - .L_130)
.L_130:
        /*00a0*/ 	.word	0x00000008
.L_131:


//--------------------- .nv.info._Z22eed_hgemm_m8n256k64_v3P6__halfS0_S0_iii --------------------------
	.section	.nv.info._Z22eed_hgemm_m8n256k64_v3P6__halfS0_S0_iii,"",@"SHT_CUDA_INFO"
	.sectionflags	@""
	.align	4


	//----- nvinfo : EIATTR_CUDA_API_VERSION
	.align		4
        /*0000*/ 	.byte	0x04, 0x37
        /*0002*/ 	.short	(.L_133 - .L_132)
.L_132:
        /*0004*/ 	.word	0x00000082


	//----- nvinfo : EIATTR_KPARAM_INFO
	.align		4
.L_133:
        /*0008*/ 	.byte	0x04, 0x17
        /*000a*/ 	.short	(.L_135 - .L_134)
.L_134:
        /*000c*/ 	.word	0x00000000
        /*0010*/ 	.short	0x0005
        /*0012*/ 	.short	0x0020
        /*0014*/ 	.byte	0x00, 0xf0, 0x11, 0x00


	//----- nvinfo : EIATTR_KPARAM_INFO
	.align		4
.L_135:
        /*0018*/ 	.byte	0x04, 0x17
        /*001a*/ 	.short	(.L_137 - .L_136)
.L_136:
        /*001c*/ 	.word	0x00000000
        /*0020*/ 	.short	0x0004
        /*0022*/ 	.short	0x001c
        /*0024*/ 	.byte	0x00, 0xf0, 0x11, 0x00


	//----- nvinfo : EIATTR_KPARAM_INFO
	.align		4
.L_137:
        /*0028*/ 	.byte	0x04, 0x17
        /*002a*/ 	.short	(.L_139 - .L_138)
.L_138:
        /*002c*/ 	.word	0x00000000
        /*0030*/ 	.short	0x0003
        /*0032*/ 	.short	0x0018
        /*0034*/ 	.byte	0x00, 0xf0, 0x11, 0x00


	//----- nvinfo : EIATTR_KPARAM_INFO
	.align		4
.L_139:
        /*0038*/ 	.byte	0x04, 0x17
        /*003a*/ 	.short	(.L_141 - .L_140)
.L_140:
        /*003c*/ 	.word	0x00000000
        /*0040*/ 	.short	0x0002
        /*0042*/ 	.short	0x0010
        /*0044*/ 	.byte	0x00, 0xf5, 0x21, 0x00


	//----- nvinfo : EIATTR_KPARAM_INFO
	.align		4
.L_141:
        /*0048*/ 	.byte	0x04, 0x17
        /*004a*/ 	.short	(.L_143 - .L_142)
.L_142:
        /*004c*/ 	.word	0x00000000
        /*0050*/ 	.short	0x0001
        /*0052*/ 	.short	0x0008
        /*0054*/ 	.byte	0x00, 0xf5, 0x21, 0x00


	//----- nvinfo : EIATTR_KPARAM_INFO
	.align		4
.L_143:
        /*0058*/ 	.byte	0x04, 0x17
        /*005a*/ 	.short	(.L_145 - .L_144)
.L_144:
        /*005c*/ 	.word	0x00000000
        /*0060*/ 	.short	0x0000
        /*0062*/ 	.short	0x0000
        /*0064*/ 	.byte	0x00, 0xf5, 0x21, 0x00


	//----- nvinfo : EIATTR_SPARSE_MMA_MASK
	.align		4
.L_145:
        /*0068*/ 	.byte	0x03, 0x50
        /*006a*/ 	.short	0x0000


	//----- nvinfo : EIATTR_WMMA_USED
	.align		4
        /*006c*/ 	.byte	0x01, 0x2b
	.zero		2


	//----- nvinfo : EIATTR_MAXREG_COUNT
	.align		4
        /*0070*/ 	.byte	0x03, 0x1b
        /*0072*/ 	.short	0x00ff


	//----- nvinfo : EIATTR_NUM_BARRIERS
	.align		4
        /*0074*/ 	.byte	0x02, 0x4c
        /*0076*/ 	.byte	0x01
	.zero		1


	//----- nvinfo : EIATTR_MERCURY_ISA_VERSION
	.align		4
        /*0078*/ 	.byte	0x03, 0x5f
        /*007a*/ 	.short	0x0101


	//----- nvinfo : EIATTR_VRC_CTA_INIT_COUNT
	.align		4
        /*007c*/ 	.byte	0x02, 0x4a
	.zero		1
	.zero		1


	//----- nvinfo : EIATTR_EXIT_INSTR_OFFSETS
	.align		4
        /*0080*/ 	.byte	0x04, 0x1c
        /*0082*/ 	.short	(.L_147 - .L_146)


	//   ....[0]....
.L_146:
        /*0084*/ 	.word	0x000000f0


	//   ....[1]....
        /*0088*/ 	.word	0x000071a0


	//----- nvinfo : EIATTR_CBANK_PARAM_SIZE
	.align		4
.L_147:
        /*008c*/ 	.byte	0x03, 0x19
        /*008e*/ 	.short	0x0024


	//----- nvinfo : EIATTR_PARAM_CBANK
	.align		4
        /*0090*/ 	.byte	0x04, 0x0a
        /*0092*/ 	.short	(.L_149 - .L_148)
	.align		4
.L_148:
        /*0094*/ 	.word	index@(.nv.constant0._Z22eed_hgemm_m8n256k64_v3P6__halfS0_S0_iii)
        /*0098*/ 	.short	0x0380
        /*009a*/ 	.short	0x0024


	//----- nvinfo : EIATTR_SW_WAR
	.align		4
.L_149:
        /*009c*/ 	.byte	0x04, 0x36
        /*009e*/ 	.short	(.L_151 - .L_150)
.L_150:
        /*00a0*/ 	.word	0x00000008
.L_151:


//--------------------- .nv.info._Z22eed_hgemm_m8n256k32_v2P6__halfS0_S0_iii --------------------------
	.section	.nv.info._Z22eed_hgemm_m8n256k32_v2P6__halfS0_S0_iii,"",@"SHT_CUDA_INFO"
	.sectionflags	@""
	.align	4


	//----- nvinfo : EIATTR_CUDA_API_VERSION
	.align		4
        /*0000*/ 	.byte	0x04, 0x37
        /*0002*/ 	.short	(.L_153 - .L_152)
.L_152:
        /*0004*/ 	.word	0x00000082


	//----- nvinfo : EIATTR_KPARAM_INFO
	.align		4
.L_153:
        /*0008*/ 	.byte	0x04, 0x17
        /*000a*/ 	.short	(.L_155 - .L_154)
.L_154:
        /*000c*/ 	.word	0x00000000
        /*0010*/ 	.short	0x0005
        /*0012*/ 	.short	0x0020
        /*0014*/ 	.byte	0x00, 0xf0, 0x11, 0x00


	//----- nvinfo : EIATTR_KPARAM_INFO
	.align		4
.L_155:
        /*0018*/ 	.byte	0x04, 0x17
        /*001a*/ 	.short	(.L_157 - .L_156)
.L_156:
        /*001c*/ 	.word	0x00000000
        /*0020*/ 	.short	0x0004
        /*0022*/ 	.short	0x001c
        /*0024*/ 	.byte	0x00, 0xf0, 0x11, 0x00


	//----- nvinfo : EIATTR_KPARAM_INFO
	.align		4
.L_157:
        /*0028*/ 	.byte	0x04, 0x17
        /*002a*/ 	.short	(.L_159 - .L_158)
.L_158:
        /*002c*/ 	.word	0x00000000
        /*0030*/ 	.short	0x0003
        /*0032*/ 	.short	0x0018
        /*0034*/ 	.byte	0x00, 0xf0, 0x11, 0x00


	//----- nvinfo : EIATTR_KPARAM_INFO
	.align		4
.L_159:
        /*0038*/ 	.byte	0x04, 0x17
        /*003a*/ 	.short	(.L_161 - .L_160)
.L_160:
        /*003c*/ 	.word	0x00000000
        /*0040*/ 	.short	0x0002
        /*0042*/ 	.short	0x0010
        /*0044*/ 	.byte	0x00, 0xf5, 0x21, 0x00


	//----- nvinfo : EIATTR_KPARAM_INFO
	.align		4
.L_161:
        /*0048*/ 	.byte	0x04, 0x17
        /*004a*/ 	.short	(.L_163 - .L_162)
.L_162:
        /*004c*/ 	.word	0x00000000
        /*0050*/ 	.short	0x0001
        /*0052*/ 	.short	0x0008
        /*0054*/ 	.byte	0x00, 0xf5, 0x21, 0x00


	//----- nvinfo : EIATTR_KPARAM_INFO
	.align		4
.L_163:
        /*0058*/ 	.byte	0x04, 0x17
        /*005a*/ 	.short	(.L_165 - .L_164)
.L_164:
        /*005c*/ 	.word	0x00000000
        /*0060*/ 	.short	0x0000
        /*0062*/ 	.short	0x0000
        /*0064*/ 	.byte	0x00, 0xf5, 0x21, 0x00


	//----- nvinfo : EIATTR_SPARSE_MMA_MASK
	.align		4
.L_165:
        /*0068*/ 	.byte	0x03, 0x50
        /*006a*/ 	.short	0x0000


	//----- nvinfo : EIATTR_WMMA_USED
	.align		4
        /*006c*/ 	.byte	0x01, 0x2b
	.zero		2


	//----- nvinfo : EIATTR_MAXREG_COUNT
	.align		4
        /*0070*/ 	.byte	0x03, 0x1b
        /*0072*/ 	.short	0x00ff


	//----- nvinfo : EIATTR_NUM_BARRIERS
	.align		4
        /*0074*/ 	.byte	0x02, 0x4c
        /*0076*/ 	.byte	0x01
	.zero		1


	//----- nvinfo : EIATTR_MERCURY_ISA_VERSION
	.align		4
        /*0078*/ 	.byte	0x03, 0x5f
        /*007a*/ 	.short	0x0101


	//----- nvinfo : EIATTR_VRC_CTA_INIT_COUNT
	.align		4
        /*007c*/ 	.byte	0x02, 0x4a
	.zero		1
	.zero		1


	//----- nvinfo : EIATTR_EXIT_INSTR_OFFSETS
	.align		4
        /*0080*/ 	.byte	0x04, 0x1c
        /*0082*/ 	.short	(.L_167 - .L_166)


	//   ....[0]....
.L_166:
        /*0084*/ 	.word	0x00000100


	//   ....[1]....
        /*0088*/ 	.word	0x00004b10


	//----- nvinfo : EIATTR_CBANK_PARAM_SIZE
	.align		4
.L_167:
        /*008c*/ 	.byte	0x03, 0x19
        /*008e*/ 	.short	0x0024


	//----- nvinfo : EIATTR_PARAM_CBANK
	.align		4
        /*0090*/ 	.byte	0x04, 0x0a
        /*0092*/ 	.short	(.L_169 - .L_168)
	.align		4
.L_168:
        /*0094*/ 	.word	index@(.nv.constant0._Z22eed_hgemm_m8n256k32_v2P6__halfS0_S0_iii)
        /*0098*/ 	.short	0x0380
        /*009a*/ 	.short	0x0024


	//----- nvinfo : EIATTR_SW_WAR
	.align		4
.L_169:
        /*009c*/ 	.byte	0x04, 0x36
        /*009e*/ 	.short	(.L_171 - .L_170)
.L_170:
        /*00a0*/ 	.word	0x00000008
.L_171:


//--------------------- .nv.info._Z22eed_hgemm_m8n256k32_v1P6__halfS0_S0_iii --------------------------
	.section	.nv.info._Z22eed_hgemm_m8n256k32_v1P6__halfS0_S0_iii,"",@"SHT_CUDA_INFO"
	.sectionflags	@""
	.align	4


	//----- nvinfo : EIATTR_CUDA_API_VERSION
	.align		4
        /*0000*/ 	.byte	0x04, 0x37
        /*0002*/ 	.short	(.L_173 - .L_172)
.L_172:
        /*0004*/ 	.word	0x00000082


	//----- nvinfo : EIATTR_KPARAM_INFO
	.align		4
.L_173:
        /*0008*/ 	.byte	0x04, 0x17
        /*000a*/ 	.short	(.L_175 - .L_174)
.L_174:
        /*000c*/ 	.word	0x00000000
        /*0010*/ 	.short	0x0005
        /*0012*/ 	.short	0x0020
        /*0014*/ 	.byte	0x00, 0xf0, 0x11, 0x00


	//----- nvinfo : EIATTR_KPARAM_INFO
	.align		4
.L_175:
        /*0018*/ 	.byte	0x04, 0x17
        /*001a*/ 	.short	(.L_177 - .L_176)
.L_176:
        /*001c*/ 	.word	0x00000000
        /*0020*/ 	.short	0x0004
        /*0022*/ 	.short	0x001c
        /*0024*/ 	.byte	0x00, 0xf0, 0x11, 0x00


	//----- nvinfo : EIATTR_KPARAM_INFO
	.align		4
.L_177:
        /*0028*/ 	.byte	0x04, 0x17
        /*002a*/ 	.short	(.L_179 - .L_178)
.L_178:
        /*002c*/ 	.word	0x00000000
        /*0030*/ 	.short	0x0003
        /*0032*/ 	.short	0x0018
        /*0034*/ 	.byte	0x00, 0xf0, 0x11, 0x00


	//----- nvinfo : EIATTR_KPARAM_INFO
	.align		4
.L_179:
        /*0038*/ 	.byte	0x04, 0x17
        /*003a*/ 	.short	(.L_181 - .L_180)
.L_180:
        /*003c*/ 	.word	0x00000000
        /*0040*/ 	.short	0x0002
        /*0042*/ 	.short	0x0010
        /*0044*/ 	.byte	0x00, 0xf5, 0x21, 0x00


	//----- nvinfo : EIATTR_KPARAM_INFO
	.align		4
.L_181:
        /*0048*/ 	.byte	0x04, 0x17
        /*004a*/ 	.short	(.L_183 - .L_182)
.L_182:
        /*004c*/ 	.word	0x00000000
        /*0050*/ 	.short	0x0001
        /*0052*/ 	.short	0x0008
        /*0054*/ 	.byte	0x00, 0xf5, 0x21, 0x00


	//----- nvinfo : EIATTR_KPARAM_INFO
	.align		4
.L_183:
        /*0058*/ 	.byte	0x04, 0x17
        /*005a*/ 	.short	(.L_185 - .L_184)
.L_184:
        /*005c*/ 	.word	0x00000000
        /*0060*/ 	.short	0x0000
        /*0062*/ 	.short	0x0000
        /*0064*/ 	.byte	0x00, 0xf5, 0x21, 0x00


	//----- nvinfo : EIATTR_SPARSE_MMA_MASK
	.align		4
.L_185:
        /*0068*/ 	.byte	0x03, 0x50
        /*006a*/ 	.short	0x0000


	//----- nvinfo : EIATTR_WMMA_USED
	.align		4
        /*006c*/ 	.byte	0x01, 0x2b
	.zero		2


	//----- nvinfo : EIATTR_MAXREG_COUNT
	.align		4
        /*0070*/ 	.byte	0x03, 0x1b
        /*0072*/ 	.short	0x00ff


	//----- nvinfo : EIATTR_NUM_BARRIERS
	.align		4
        /*0074*/ 	.byte	0x02, 0x4c
        /*0076*/ 	.byte	0x01
	.zero		1


	//----- nvinfo : EIATTR_MERCURY_ISA_VERSION
	.align		4
        /*0078*/ 	.byte	0x03, 0x5f
        /*007a*/ 	.short	0x0101


	//----- nvinfo : EIATTR_VRC_CTA_INIT_COUNT
	.align		4
        /*007c*/ 	.byte	0x02, 0x4a
	.zero		1
	.zero		1


	//----- nvinfo : EIATTR_EXIT_INSTR_OFFSETS
	.align		4
        /*0080*/ 	.byte	0x04, 0x1c
        /*0082*/ 	.short	(.L_187 - .L_186)


	//   ....[0]....
.L_186:
        /*0084*/ 	.word	0x00000100


	//   ....[1]....
        /*0088*/ 	.word	0x00004b80


	//----- nvinfo : EIATTR_CBANK_PARAM_SIZE
	.align		4
.L_187:
        /*008c*/ 	.byte	0x03, 0x19
        /*008e*/ 	.short	0x0024


	//----- nvinfo : EIATTR_PARAM_CBANK
	.align		4
        /*0090*/ 	.byte	0x04, 0x0a
        /*0092*/ 	.short	(.L_189 - .L_188)
	.align		4
.L_188:
        /*0094*/ 	.word	index@(.nv.constant0._Z22eed_hgemm_m8n256k32_v1P6__halfS0_S0_iii)
        /*0098*/ 	.short	0x0380
        /*009a*/ 	.short	0x0024


	//----- nvinfo : EIATTR_SW_WAR
	.align		4
.L_189:
        /*009c*/ 	.byte	0x04, 0x36
        /*009e*/ 	.short	(.L_191 - .L_190)
.L_190:
        /*00a0*/ 	.word	0x00000008
.L_191:


//--------------------- .nv.info._Z16myHGEMMAlignedV5P6__halfS0_S0_iii --------------------------
	.section	.nv.info._Z16myHGEMMAlignedV5P6__halfS0_S0_iii,"",@"SHT_CUDA_INFO"
	.sectionflags	@""
	.align	4


	//----- nvinfo : EIATTR_CUDA_API_VERSION
	.align		4
        /*0000*/ 	.byte	0x04, 0x37
        /*0002*/ 	.short	(.L_193 - .L_192)
.L_192:
        /*0004*/ 	.word	0x00000082


	//----- nvinfo : EIATTR_KPARAM_INFO
	.align		4
.L_193:
        /*0008*/ 	.byte	0x04, 0x17
        /*000a*/ 	.short	(.L_195 - .L_194)
.L_194:
        /*000c*/ 	.word	0x00000000
        /*0010*/ 	.short	0x0005
        /*0012*/ 	.short	0x0020
        /*0014*/ 	.byte	0x00, 0xf0, 0x11, 0x00


	//----- nvinfo : EIATTR_KPARAM_INFO
	.align		4
.L_195:
        /*0018*/ 	.byte	0x04, 0x17
        /*001a*/ 	.short	(.L_197 - .L_196)
.L_196:
        /*001c*/ 	.word	0x00000000
        /*0020*/ 	.short	0x0004
        /*0022*/ 	.short	0x001c
        /*0024*/ 	.byte	0x00, 0xf0, 0x11, 0x00


	//----- nvinfo : EIATTR_KPARAM_INFO
	.align		4
.L_197:
        /*0028*/ 	.byte	0x04, 0x17
        /*002a*/ 	.short	(.L_199 - .L_198)
.L_198:
        /*002c*/ 	.word	0x00000000
        /*0030*/ 	.short	0x0003
        /*0032*/ 	.short	0x0018
        /*0034*/ 	.byte	0x00, 0xf0, 0x11, 0x00


	//----- nvinfo : EIATTR_KPARAM_INFO
	.align		4
.L_199:
        /*0038*/ 	.byte	0x04, 0x17
        /*003a*/ 	.short	(.L_201 - .L_200)
.L_200:
        /*003c*/ 	.word	0x00000000
        /*0040*/ 	.short	0x0002
        /*0042*/ 	.short	0x0010
        /*0044*/ 	.byte	0x00, 0xf5, 0x21, 0x00


	//----- nvinfo : EIATTR_KPARAM_INFO
	.align		4
.L_201:
        /*0048*/ 	.byte	0x04, 0x17
        /*004a*/ 	.short	(.L_203 - .L_202)
.L_202:
        /*004c*/ 	.word	0x00000000
        /*0050*/ 	.short	0x0001
        /*0052*/ 	.short	0x0008
        /*0054*/ 	.byte	0x00, 0xf5, 0x21, 0x00


	//----- nvinfo : EIATTR_KPARAM_INFO
	.align		4
.L_203:
        /*0058*/ 	.byte	0x04, 0x17
        /*005a*/ 	.short	(.L_205 - .L_204)
.L_204:
        /*005c*/ 	.word	0x00000000
        /*0060*/ 	.short	0x0000
        /*0062*/ 	.short	0x0000
        /*0064*/ 	.byte	0x00, 0xf5, 0x21, 0x00


	//----- nvinfo : EIATTR_SPARSE_MMA_MASK
	.align		4
.L_205:
        /*0068*/ 	.byte	0x03, 0x50
        /*006a*/ 	.short	0x0000


	//----- nvinfo : EIATTR_WMMA_USED
	.align		4
        /*006c*/ 	.byte	0x01, 0x2b
	.zero		2


	//----- nvinfo : EIATTR_MAXREG_COUNT
	.align		4
        /*0070*/ 	.byte	0x03, 0x1b
        /*0072*/ 	.short	0x00ff


	//----- nvinfo : EIATTR_NUM_BARRIERS
	.align		4
        /*0074*/ 	.byte	0x02, 0x4c
        /*0076*/ 	.byte	0x01
	.zero		1


	//----- nvinfo : EIATTR_MERCURY_ISA_VERSION
	.align		4
        /*0078*/ 	.byte	0x03, 0x5f
        /*007a*/ 	.short	0x0101


	//----- nvinfo : EIATTR_VRC_CTA_INIT_COUNT
	.align		4
        /*007c*/ 	.byte	0x02, 0x4a
	.zero		1
	.zero		1


	//----- nvinfo : EIATTR_EXIT_INSTR_OFFSETS
	.align		4
        /*0080*/ 	.byte	0x04, 0x1c
        /*0082*/ 	.short	(.L_207 - .L_206)


	//   ....[0]....
.L_206:
        /*0084*/ 	.word	0x000000f0


	//   ....[1]....
        /*0088*/ 	.word	0x0000f050


	//----- nvinfo : EIATTR_CBANK_PARAM_SIZE
	.align		4
.L_207:
        /*008c*/ 	.byte	0x03, 0x19
        /*008e*/ 	.short	0x0024


	//----- nvinfo : EIATTR_PARAM_CBANK
	.align		4
        /*0090*/ 	.byte	0x04, 0x0a
        /*0092*/ 	.short	(.L_209 - .L_208)
	.align		4
.L_208:
        /*0094*/ 	.word	index@(.nv.constant0._Z16myHGEMMAlignedV5P6__halfS0_S0_iii)
        /*0098*/ 	.short	0x0380
        /*009a*/ 	.short	0x0024


	//----- nvinfo : EIATTR_SW_WAR
	.align		4
.L_209:
        /*009c*/ 	.byte	0x04, 0x36
        /*009e*/ 	.short	(.L_211 - .L_210)
.L_210:
        /*00a0*/ 	.word	0x00000008
.L_211:


//--------------------- .nv.callgraph             --------------------------
	.section	.nv.callgraph,"",@"SHT_CUDA_CALLGRAPH"
	.align	4
	.sectionentsize	8
	.align		4
        /*0000*/ 	.word	0x00000000
	.align		4
        /*0004*/ 	.word	0xffffffff
	.align		4
        /*0008*/ 	.word	0x00000000
	.align		4
        /*000c*/ 	.word	0xfffffffe
	.align		4
        /*0010*/ 	.word	0x00000000
	.align		4
        /*0014*/ 	.word	0xfffffffd
	.align		4
        /*0018*/ 	.word	0x00000000
	.align		4
        /*001c*/ 	.word	0xfffffffc


//--------------------- .text._Z24eed_hgemm_m8n128k64x4_v7P6__halfS0_S0_iii --------------------------
	.section	.text._Z24eed_hgemm_m8n128k64x4_v7P6__halfS0_S0_iii,"ax",@progbits
	.align	128
        .global         _Z24eed_hgemm_m8n128k64x4_v7P6__halfS0_S0_iii
        .type           _Z24eed_hgemm_m8n128k64x4_v7P6__halfS0_S0_iii,@function
        .size           _Z24eed_hgemm_m8n128k64x4_v7P6__halfS0_S0_iii,(.L_x_70 - _Z24eed_hgemm_m8n128k64x4_v7P6__halfS0_S0_iii)
        .other          _Z24eed_hgemm_m8n128k64x4_v7P6__halfS0_S0_iii,@"STO_CUDA_ENTRY STV_DEFAULT"
_Z24eed_hgemm_m8n128k64x4_v7P6__halfS0_S0_iii:
.text._Z24eed_hgemm_m8n128k64x4_v7P6__halfS0_S0_iii:
[----:B------:R-:W-:Y:S01]  /*0000*/  LDC R1, c[0x0][0x37c] ;  /* 0x0000df00ff017b82 */ /* 0x000fe20000000800 */
[----:B------:R-:W1:Y:S07]  /*0010*/  LDCU UR4, c[0x0][0x378] ;  /* 0x00006f00ff0477ac */ /* 0x000e6e0008000800 */
[----:B------:R-:W2:Y:S01]  /*0020*/  S2UR UR5, SR_CTAID.X ;  /* 0x00000000000579c3 */ /* 0x000ea20000002500 */
[----:B------:R-:W3:Y:S07]  /*0030*/  LDCU UR6, c[0x0][0x39c] ;  /* 0x00007380ff0677ac */ /* 0x000eee0008000800 */
[----:B------:R-:W4:Y:S01]  /*0040*/  LDC R19, c[0x0][0x3a0] ;  /* 0x0000e800ff137b82 */ /* 0x000f220000000800 */
[----:B-1----:R-:W1:Y:S01]  /*0050*/  I2F.U32.RP R4, UR4 ;  /* 0x0000000400047d06 */ /* 0x002e620008209000 */
[----:B---3--:R-:W-:-:S04]  /*0060*/  MOV R0, UR6 ;  /* 0x0000000600007c02 */ /* 0x008fc80008000f00 */
[----:B------:R-:W-:-:S04]  /*0070*/  SHF.R.S32.HI R5, RZ, 0x1f, R0 ;  /* 0x0000001fff057819 */ /* 0x000fc80000011400 */
[----:B------:R-:W-:Y:S01]  /*0080*/  LEA.HI R5, R5, R0, RZ, 0x7 ;  /* 0x0000000005057211 */ /* 0x000fe200078f38ff */
[----:B-1----:R-:W1:Y:S03]  /*0090*/  MUFU.RCP R4, R4 ;  /* 0x0000000400047308 */ /* 0x002e660000001000 */
[----:B------:R-:W-:-:S04]  /*00a0*/  SHF.R.S32.HI R5, RZ, 0x7, R5 ;  /* 0x00000007ff057819 */ /* 0x000fc80000011405 */
[----:B--2---:R-:W-:Y:S02]  /*00b0*/  ISETP.LE.AND P0, PT, R5, UR5, PT ;  /* 0x0000000505007c0c */ /* 0x004fe4000bf03270 */
[----:B-1----:R-:W-:-:S04]  /*00c0*/  IADD3 R2, PT, PT, R4, 0xffffffe, RZ ;  /* 0x0ffffffe04027810 */ /* 0x002fc80007ffe0ff */
[----:B------:R1:W2:Y:S02]  /*00d0*/  F2I.FTZ.U32.TRUNC.NTZ R3, R2 ;  /* 0x0000000200037305 */ /* 0x0002a4000021f000 */
[----:B-1----:R-:W-:Y:S02]  /*00e0*/  MOV R2, RZ ;  /* 0x000000ff00027202 */ /* 0x002fe40000000f00 */
[----:B--2---:R-:W-:-:S05]  /*00f0*/  IADD3 R7, PT, PT, RZ, -R3, RZ ;  /* 0x80000003ff077210 */ /* 0x004fca0007ffe0ff */
[----:B------:R-:W-:-:S04]  /*0100*/  IMAD R7, R7, UR4, RZ ;  /* 0x0000000407077c24 */ /* 0x000fc8000f8e02ff */
[----:B------:R-:W-:-:S06]  /*0110*/  IMAD.HI.U32 R2, R3, R7, R2 ;  /* 0x0000000703027227 */ /* 0x000fcc00078e0002 */
[----:B----4-:R-:W-:-:S05]  /*0120*/  IMAD.HI.U32 R3, R2, R19, RZ ;  /* 0x0000001302037227 */ /* 0x010fca00078e00ff */
[----:B------:R-:W-:Y:S01]  /*0130*/  IADD3 R4, PT, PT, -R3, RZ, RZ ;  /* 0x000000ff03047210 */ /* 0x000fe20007ffe1ff */
[----:B------:R-:W-:Y:S06]  /*0140*/  @P0 EXIT ;  /* 0x000000000000094d */ /* 0x000fec0003800000 */
[----:B------:R-:W-:Y:S01]  /*0150*/  IMAD R4, R4, UR4, R19 ;  /* 0x0000000404047c24 */ /* 0x000fe2000f8e0213 */
[----:B------:R-:W1:Y:S01]  /*0160*/  S2R R2, SR_TID.X ;  /* 0x0000000000027919 */ /* 0x000e620000002100 */
[----:B------:R-:W-:Y:S01]  /*0170*/  S2UR UR8, SR_CTAID.Z ;  /* 0x00000000000879c3 */ /* 0x000fe20000002700 */
[----:B------:R-:W-:Y:S01]  /*0180*/  ISETP.NE.U32.AND P2, PT, RZ, UR4, PT ;  /* 0x00000004ff007c0c */ /* 0x000fe2000bf45070 */
[----:B------:R-:W2:Y:S01]  /*0190*/  LDCU UR7, c[0x0][0x398] ;  /* 0x00007300ff0777ac */ /* 0x000ea20008000800 */
[C---:B------:R-:W-:Y:S01]  /*01a0*/  ISETP.GE.U32.AND P0, PT, R4.reuse, UR4, PT ;  /* 0x0000000404007c0c */ /* 0x040fe2000bf06070 */
[----:B------:R-:W3:Y:S01]  /*01b0*/  S2R R7, SR_CTAID.Y ;  /* 0x0000000000077919 */ /* 0x000ee20000002600 */
[----:B------:R-:W-:Y:S01]  /*01c0*/  CS2R R40, SRZ ;  /* 0x0000000000287805 */ /* 0x000fe2000001ff00 */
[----:B------:R-:W-:Y:S01]  /*01d0*/  USHF.L.U32 UR5, UR5, 0x7, URZ ;  /* 0x0000000705057899 */ /* 0x000fe200080006ff */
[----:B------:R-:W-:Y:S01]  /*01e0*/  CS2R R32, SRZ ;  /* 0x0000000000207805 */ /* 0x000fe2000001ff00 */
[----:B------:R-:W4:Y:S01]  /*01f0*/  LDC.64 R82, c[0x0][0x388] ;  /* 0x0000e200ff527b82 */ /* 0x000f220000000a00 */
[----:B------:R-:W5:Y:S07]  /*0200*/  LDCU.64 UR10, c[0x0][0x358] ;  /* 0x00006b00ff0a77ac */ /* 0x000f6e0008000a00 */
[----:B------:R-:W-:Y:S01]  /*0210*/  @P0 IADD3 R4, PT, PT, R4, -UR4, RZ ;  /* 0x8000000404040c10 */ /* 0x000fe2000fffe0ff */
[----:B------:R-:W2:Y:S01]  /*0220*/  S2UR UR6, SR_CgaCtaId ;  /* 0x00000000000679c3 */ /* 0x000ea20000008800 */
[----:B------:R-:W-:-:S02]  /*0230*/  @P0 IADD3 R3, PT, PT, R3, 0x1, RZ ;  /* 0x0000000103030810 */ /* 0x000fc40007ffe0ff */
[----:B------:R-:W-:Y:S02]  /*0240*/  ISETP.GE.U32.AND P1, PT, R4, UR4, PT ;  /* 0x0000000404007c0c */ /* 0x000fe4000bf26070 */
[----:B-1----:R-:W-:Y:S02]  /*0250*/  SHF.L.U32 R45, R2, 0x3, RZ ;  /* 0x00000003022d7819 */ /* 0x002fe400000006ff */
[----:B------:R-:W-:-:S09]  /*0260*/  SHF.R.U32.HI R5, RZ, 0x1, R2 ;  /* 0x00000001ff057819 */ /* 0x000fd20000011602 */
[----:B------:R-:W-:Y:S02]  /*0270*/  @P1 IADD3 R3, PT, PT, R3, 0x1, RZ ;  /* 0x0000000103031810 */ /* 0x000fe40007ffe0ff */
[----:B------:R-:W-:Y:S02]  /*0280*/  LOP3.LUT R45, R45, 0x78, RZ, 0xc0, !PT ;  /* 0x000000782d2d7812 */ /* 0x000fe400078ec0ff */
[----:B------:R-:W-:Y:S02]  /*0290*/  LOP3.LUT R18, R5, 0x1f8, RZ, 0xc0, !PT ;  /* 0x000001f805127812 */ /* 0x000fe400078ec0ff */
[----:B------:R-:W-:Y:S01]  /*02a0*/  @!P2 LOP3.LUT R3, RZ, UR4, RZ, 0x33, !PT ;  /* 0x00000004ff03ac12 */ /* 0x000fe2000f8e33ff */
[----:B------:R-:W-:Y:S01]  /*02b0*/  UMOV UR4, 0x400 ;  /* 0x0000040000047882 */ /* 0x000fe20000000000 */
[----:B------:R-:W-:Y:S01]  /*02c0*/  SHF.R.U32.HI R4, RZ, 0x4, R2 ;  /* 0x00000004ff047819 */ /* 0x000fe20000011602 */
[----:B--2---:R-:W-:Y:S01]  /*02d0*/  ULEA UR4, UR6, UR4, 0x18 ;  /* 0x0000000406047291 */ /* 0x004fe2000f8ec0ff */
[----:B------:R-:W-:Y:S01]  /*02e0*/  LOP3.LUT R22, R45, UR5, RZ, 0xfc, !PT ;  /* 0x000000052d167c12 */ /* 0x000fe2000f8efcff */
[----:B------:R-:W-:Y:S01]  /*02f0*/  IMAD R5, R3, UR8, R18 ;  /* 0x0000000803057c24 */ /* 0x000fe2000f8e0212 */
[----:B---3--:R-:W-:Y:S01]  /*0300*/  LEA R26, R7, R4, 0x3 ;  /* 0x00000004071a7211 */ /* 0x008fe200078e18ff */
[--C-:B------:R-:W-:Y:S01]  /*0310*/  IMAD R21, R4, 0x88, R45.reuse ;  /* 0x0000008804157824 */ /* 0x100fe200078e022d */
[----:B------:R-:W-:Y:S01]  /*0320*/  ISETP.GE.U32.AND P1, PT, R3, 0x80, PT ;  /* 0x000000800300780c */ /* 0x000fe20003f26070 */
[----:B------:R-:W-:Y:S01]  /*0330*/  IMAD R22, R5, R0, R22 ;  /* 0x0000000005167224 */ /* 0x000fe200078e0216 */
[C---:B------:R-:W-:Y:S01]  /*0340*/  ISETP.GE.AND P0, PT, R26.reuse, UR7, PT ;  /* 0x000000071a007c0c */ /* 0x040fe2000bf06270 */
[----:B------:R-:W-:-:S02]  /*0350*/  IMAD R24, R26, R19, R45 ;  /* 0x000000131a187224 */ /* 0x000fc400078e022d */
[----:B----4-:R-:W-:-:S04]  /*0360*/  IMAD.WIDE R8, R22, 0x2, R82 ;  /* 0x0000000216087825 */ /* 0x010fc800078e0252 */
[----:B------:R-:W-:Y:S02]  /*0370*/  IMAD.U32 R48, RZ, RZ, UR4 ;  /* 0x00000004ff307e24 */ /* 0x000fe4000f8e00ff */
[----:B------:R-:W-:-:S03]  /*0380*/  IMAD.WIDE R10, R0, 0x2, R8 ;  /* 0x00000002000a7825 */ /* 0x000fc600078e0208 */
[----:B------:R-:W-:Y:S01]  /*0390*/  LEA R23, R21, R48, 0x1 ;  /* 0x0000003015177211 */ /* 0x000fe200078e08ff */
[----:B------:R-:W1:Y:S01]  /*03a0*/  @!P0 LDC.64 R6, c[0x0][0x380] ;  /* 0x0000e000ff068b82 */ /* 0x000e620000000a00 */
[----:B------:R-:W-:Y:S02]  /*03b0*/  IMAD R25, R18, 0x88, R45 ;  /* 0x0000008812197824 */ /* 0x000fe400078e022d */
[----:B------:R-:W-:-:S03]  /*03c0*/  IMAD.WIDE R12, R0, 0x2, R10 ;  /* 0x00000002000c7825 */ /* 0x000fc600078e020a */
[----:B------:R-:W-:Y:S01]  /*03d0*/  LEA R46, R25, R48, 0x1 ;  /* 0x00000030192e7211 */ /* 0x000fe200078e08ff */
[----:B------:R-:W-:Y:S02]  /*03e0*/  IMAD R24, R3, UR8, R24 ;  /* 0x0000000803187c24 */ /* 0x000fe4000f8e0218 */
[----:B------:R-:W-:-:S04]  /*03f0*/  IMAD.WIDE R14, R0, 0x2, R12 ;  /* 0x00000002000e7825 */ /* 0x000fc800078e020c */
[----:B------:R-:W-:-:S04]  /*0400*/  IMAD.WIDE R16, R0, 0x2, R14 ;  /* 0x0000000200107825 */ /* 0x000fc800078e020e */
[----:B------:R-:W-:-:S04]  /*0410*/  IMAD.WIDE R18, R0, 0x2, R16 ;  /* 0x0000000200127825 */ /* 0x000fc800078e0210 */
[----:B-1----:R-:W-:-:S04]  /*0420*/  @!P0 IMAD.WIDE R6, R24, 0x2, R6 ;  /* 0x0000000218068825 */ /* 0x002fc800078e0206 */
[C---:B------:R-:W-:Y:S01]  /*0430*/  IMAD.WIDE R20, R0.reuse, 0x2, R18 ;  /* 0x0000000200147825 */ /* 0x040fe200078e0212 */
[----:B------:R-:W-:Y:S01]  /*0440*/  @!PT LDS RZ, [RZ] ;  /* 0x00000000fffff984 */ /* 0x000fe20000000800 */
[----:B------:R-:W-:Y:S01]  /*0450*/  @!PT LDS RZ, [RZ] ;  /* 0x00000000fffff984 */ /* 0x000fe20000000800 */
[----:B------:R-:W-:Y:S01]  /*0460*/  @!PT LDS RZ, [RZ] ;  /* 0x00000000fffff984 */ /* 0x000fe20000000800 */
[----:B-----5:R1:W-:Y:S04]  /*0470*/  @!P0 LDGSTS.E.128 [R23], desc[UR10][R6.64] ;  /* 0x0000000006178fae */ /* 0x0203e8000b9a180a */
[----:B------:R1:W-:Y:S01]  /*0480*/  LDGSTS.E.128 [R46+0x880], desc[UR10][R8.64] ;  /* 0x00880000082e7fae */ /* 0x0003e2000b9a180a */
[----:B------:R-:W-:-:S03]  /*0490*/  IMAD.WIDE R28, R0, 0x2, R20 ;  /* 0x00000002001c7825 */ /* 0x000fc600078e0214 */
[----:B------:R1:W-:Y:S04]  /*04a0*/  LDGSTS.E.128 [R46+0x990], desc[UR10][R10.64] ;  /* 0x009900000a2e7fae */ /* 0x0003e8000b9a180a */
[----:B------:R1:W-:Y:S04]  /*04b0*/  LDGSTS.E.128 [R46+0xaa0], desc[UR10][R12.64] ;  /* 0x00aa00000c2e7fae */ /* 0x0003e8000b9a180a */
[----:B------:R1:W-:Y:S04]  /*04c0*/  LDGSTS.E.128 [R46+0xbb0], desc[UR10][R14.64] ;  /* 0x00bb00000e2e7fae */ /* 0x0003e8000b9a180a */
[----:B------:R1:W-:Y:S04]  /*04d0*/  LDGSTS.E.128 [R46+0xcc0], desc[UR10][R16.64] ;  /* 0x00cc0000102e7fae */ /* 0x0003e8000b9a180a */
[----:B------:R1:W-:Y:S04]  /*04e0*/  LDGSTS.E.128 [R46+0xdd0], desc[UR10][R18.64] ;  /* 0x00dd0000122e7fae */ /* 0x0003e8000b9a180a */
[----:B------:R1:W-:Y:S04]  /*04f0*/  LDGSTS.E.128 [R46+0xee0], desc[UR10][R20.64] ;  /* 0x00ee0000142e7fae */ /* 0x0003e8000b9a180a */
[----:B------:R1:W-:Y:S04]  /*0500*/  LDGSTS.E.128 [R46+0xff0], desc[UR10][R28.64] ;  /* 0x00ff00001c2e7fae */ /* 0x0003e8000b9a180a */
[----:B------:R-:W0:Y:S01]  /*0510*/  LDGDEPBAR ;  /* 0x00000000000079af */ /* 0x000e220000000000 */
[----:B------:R-:W-:-:S04]  /*0520*/  DEPBAR.LE SB0, 0x0 ;  /* 0x000080000000791a */ /* 0x000fc80000000000 */
[----:B------:R-:W-:Y:S06]  /*0530*/  BAR.SYNC.DEFER_BLOCKING 0x0 ;  /* 0x0000000000007b1d */ /* 0x000fec0000010000 */
[----:B------:R-:W-:Y:S05]  /*0540*/  @!P1 BRA `(.L_x_0) ;  /* 0x0000007400049947 */ /* 0x000fea0003800000 */
[C---:B------:R-:W-:Y:S02]  /*0550*/  LEA.HI R4, R3.reuse, 0xfffffffe, RZ, 0x1a ;  /* 0xfffffffe03047811 */ /* 0x040fe400078fd0ff */
[----:B------:R-:W-:Y:S02]  /*0560*/  CS2R R32, SRZ ;  /* 0x0000000000207805 */ /* 0x000fe4000001ff00 */
[----:B------:R-:W-:Y:S02]  /*0570*/  LEA.HI R3, R3, 0xffffffff, RZ, 0x1a ;  /* 0xffffffff03037811 */ /* 0x000fe400078fd0ff */
[----:B------:R-:W-:Y:S02]  /*0580*/  ISETP.GE.U32.AND P1, PT, R4, 0x1f, PT ;  /* 0x0000001f0400780c */ /* 0x000fe40003f26070 */
[----:B------:R-:W-:Y:S02]  /*0590*/  IADD3 R44, PT, PT, R46, 0x880, RZ ;  /* 0x000008802e2c7810 */ /* 0x000fe40007ffe0ff */
[----:B-1----:R-:W-:-:S02]  /*05a0*/  MOV R21, 0x1 ;  /* 0x0000000100157802 */ /* 0x002fc40000000f00 */
[----:B------:R-:W-:Y:S02]  /*05b0*/  MOV R40, RZ ;  /* 0x000000ff00287202 */ /* 0x000fe40000000f00 */
[----:B------:R-:W-:-:S05]  /*05c0*/  LOP3.LUT R20, R3, 0x1f, RZ, 0xc0, !PT ;  /* 0x0000001f03147812 */ /* 0x000fca00078ec0ff */
[----:B------:R-:W-:Y:S05]  /*05d0*/  @!P1 BRA `(.L_x_1) ;  /* 0x0000006c001c9947 */ /* 0x000fea0003800000 */
[----:B------:R-:W1:Y:S01]  /*05e0*/  S2R R4, SR_LANEID ;  /* 0x0000000000047919 */ /* 0x000e620000000000 */
[C---:B------:R-:W-:Y:S01]  /*05f0*/  IADD3 R27, PT, PT, R5.reuse, 0x5c0, RZ ;  /* 0x000005c0051b7810 */ /* 0x040fe20007ffe0ff */
[C---:B------:R-:W-:Y:S01]  /*0600*/  VIADD R19, R5.reuse, 0x6c0 ;  /* 0x000006c005137836 */ /* 0x040fe20000000000 */
[C---:B------:R-:W-:Y:S01]  /*0610*/  IADD3 R25, PT, PT, R5.reuse, 0x600, RZ ;  /* 0x0000060005197810 */ /* 0x040fe20007ffe0ff */
[C---:B------:R-:W-:Y:S01]  /*0620*/  VIADD R43, R5.reuse, 0x400 ;  /* 0x00000400052b7836 */ /* 0x040fe20000000000 */
[----:B------:R-:W-:Y:S01]  /*0630*/  IADD3 R29, PT, PT, R5, 0x580, RZ ;  /* 0x00000580051d7810 */ /* 0x000fe20007ffe0ff */
[-C--:B------:R-:W-:Y:S01]  /*0640*/  IMAD R42, R27, R0.reuse, UR5 ;  /* 0x000000051b2a7e24 */ /* 0x080fe2000f8e0200 */
[----:B------:R-:W-:Y:S01]  /*0650*/  IADD3 R31, PT, PT, R5, 0x540, RZ ;  /* 0x00000540051f7810 */ /* 0x000fe20007ffe0ff */
[-C--:B------:R-:W-:Y:S01]  /*0660*/  IMAD R40, R25, R0.reuse, UR5 ;  /* 0x0000000519287e24 */ /* 0x080fe2000f8e0200 */
[----:B------:R-:W-:Y:S01]  /*0670*/  IADD3 R9, PT, PT, R5, 0x800, RZ ;  /* 0x0000080005097810 */ /* 0x000fe20007ffe0ff */
[-C--:B------:R-:W-:Y:S01]  /*0680*/  IMAD R50, R29, R0.reuse, UR5 ;  /* 0x000000051d327e24 */ /* 0x080fe2000f8e0200 */
[----:B------:R-:W-:Y:S01]  /*0690*/  IADD3 R33, PT, PT, R5, 0x500, RZ ;  /* 0x0000050005217810 */ /* 0x000fe20007ffe0ff */
[-C--:B------:R-:W-:Y:S01]  /*06a0*/  IMAD R52, R31, R0.reuse, UR5 ;  /* 0x000000051f347e24 */ /* 0x080fe2000f8e0200 */
[C---:B------:R-:W-:Y:S01]  /*06b0*/  IADD3 R71, PT, PT, R5.reuse, 0xc0, RZ ;  /* 0x000000c005477810 */ /* 0x040fe20007ffe0ff */
[----:B------:R-:W-:Y:S01]  /*06c0*/  VIADD R67, R5, 0x140 ;  /* 0x0000014005437836 */ /* 0x000fe20000000000 */
[----:B------:R-:W-:Y:S01]  /*06d0*/  SHF.L.U32 R29, R2, 0x1, RZ ;  /* 0x00000001021d7819 */ /* 0x000fe200000006ff */
[-C--:B------:R-:W-:Y:S01]  /*06e0*/  IMAD R16, R9, R0.reuse, UR5 ;  /* 0x0000000509107e24 */ /* 0x080fe2000f8e0200 */
        /* <DEDUP_REMOVED lines=16> */
[C---:B-1----:R-:W-:Y:S01]  /*07f0*/  LOP3.LUT R27, R4.reuse, 0xf, RZ, 0xc0, !PT ;  /* 0x0000000f041b7812 */ /* 0x042fe200078ec0ff */
[-C--:B------:R-:W-:Y:S01]  /*0800*/  IMAD R38, R23, R0.reuse, UR5 ;  /* 0x0000000517267e24 */ /* 0x080fe2000f8e0200 */
[--C-:B------:R-:W-:Y:S01]  /*0810*/  SHF.R.U32.HI R25, RZ, 0x3, R4.reuse ;  /* 0x00000003ff197819 */ /* 0x100fe20000011604 */
        /* <DEDUP_REMOVED lines=27> */
[----:B------:R-:W-:Y:S01]  /*09d0*/  SHF.R.U32.HI R31, RZ, 0x3, R27 ;  /* 0x00000003ff1f7819 */ /* 0x000fe2000001161b */
[-C--:B------:R-:W-:Y:S01]  /*09e0*/  IMAD R34, R67, R0.reuse, UR5 ;  /* 0x0000000543227e24 */ /* 0x080fe2000f8e0200 */
[----:B------:R-:W-:Y:S01]  /*09f0*/  IADD3 R5, PT, PT, R5, 0x40, RZ ;  /* 0x0000004005057810 */ /* 0x000fe20007ffe0ff */
[-C--:B------:R-:W-:Y:S01]  /*0a00*/  IMAD R32, R69, R0.reuse, UR5 ;  /* 0x0000000545207e24 */ /* 0x080fe2000f8e0200 */
[----:B------:R-:W-:Y:S01]  /*0a10*/  LOP3.LUT R9, R4, 0x7, RZ, 0xc0, !PT ;  /* 0x0000000704097812 */ /* 0x000fe200078ec0ff */
[-C--:B------:R-:W-:Y:S01]  /*0a20*/  IMAD R18, R7, R0.reuse, UR5 ;  /* 0x0000000507127e24 */ /* 0x080fe2000f8e0200 */
[----:B------:R-:W-:Y:S01]  /*0a30*/  SHF.R.U32.HI R84, RZ, 0x4, R4 ;  /* 0x00000004ff547819 */ /* 0x000fe20000011604 */
[----:B------:R-:W-:Y:S01]  /*0a40*/  IMAD R28, R5, R0, UR5 ;  /* 0x00000005051c7e24 */ /* 0x000fe2000f8e0200 */
[----:B------:R-:W-:Y:S01]  /*0a50*/  LOP3.LUT R29, R29, 0x7c0, RZ, 0xc0, !PT ;  /* 0x000007c01d1d7812 */ /* 0x000fe200078ec0ff */
[----:B------:R-:W-:Y:S01]  /*0a60*/  IMAD.IADD R8, R45, 0x1, R8 ;  /* 0x000000012d087824 */ /* 0x000fe200078e0208 */
[----:B------:R-:W-:Y:S01]  /*0a70*/  SHF.L.U32 R33, R25, 0x3, RZ ;  /* 0x0000000319217819 */ /* 0x000fe200000006ff */
[----:B------:R-:W-:Y:S01]  /*0a80*/  IMAD.IADD R53, R45, 0x1, R60 ;  /* 0x000000012d357824 */ /* 0x000fe200078e023c */
[----:B------:R-:W-:Y:S01]  /*0a90*/  SHF.L.U32 R31, R31, 0x3, RZ ;  /* 0x000000031f1f7819 */ /* 0x000fe200000006ff */
[C---:B------:R-:W-:Y:S01]  /*0aa0*/  IMAD.IADD R19, R45.reuse, 0x1, R82 ;  /* 0x000000012d137824 */ /* 0x040fe200078e0252 */
[----:B------:R-:W-:Y:S01]  /*0ab0*/  LEA R0, R84, R9, 0x3 ;  /* 0x0000000954007211 */ /* 0x000fe200078e18ff */
[----:B------:R-:W1:Y:S01]  /*0ac0*/  LDCU UR7, c[0x0][0x398] ;  /* 0x00007300ff0777ac */ /* 0x000e620008000800 */
[----:B------:R-:W-:-:S02]  /*0ad0*/  IADD3 R25, PT, PT, R45, R30, RZ ;  /* 0x0000001e2d197210 */ /* 0x000fc40007ffe0ff */
[----:B------:R-:W-:Y:S02]  /*0ae0*/  LOP3.LUT R33, R33, 0x8, RZ, 0xe2, !PT ;  /* 0x0000000821217812 */ /* 0x000fe400078ee2ff */
[----:B------:R-:W-:Y:S02]  /*0af0*/  IADD3 R29, PT, PT, R48, R29, RZ ;  /* 0x0000001d301d7210 */ /* 0x000fe40007ffe0ff */
[----:B------:R-:W-:Y:S01]  /*0b00*/  LOP3.LUT R30, R27, 0x7, RZ, 0xc0, !PT ;  /* 0x000000071b1e7812 */ /* 0x000fe200078ec0ff */
[----:B------:R-:W-:Y:S01]  /*0b10*/  IMAD R33, R0, 0x88, R33 ;  /* 0x0000008800217824 */ /* 0x000fe200078e0221 */
[----:B------:R-:W-:Y:S02]  /*0b20*/  LOP3.LUT R31, R31, 0x8, RZ, 0xe2, !PT ;  /* 0x000000081f1f7812 */ /* 0x000fe400078ee2ff */
[----:B------:R-:W-:Y:S01]  /*0b30*/  IADD3 R15, PT, PT, R45, R78, RZ ;  /* 0x0000004e2d0f7210 */ /* 0x000fe20007ffe0ff */
[----:B------:R-:W-:Y:S01]  /*0b40*/  VIADD R78, R29, 0x2a80 ;  /* 0x00002a801d4e7836 */ /* 0x000fe20000000000 */
[C---:B------:R-:W-:Y:S01]  /*0b50*/  IADD3 R7, PT, PT, R45.reuse, R70, RZ ;  /* 0x000000462d077210 */ /* 0x040fe20007ffe0ff */
[----:B------:R-:W-:Y:S01]  /*0b60*/  IMAD R31, R30, 0x88, R31 ;  /* 0x000000881e1f7824 */ /* 0x000fe200078e021f */
[----:B------:R-:W-:-:S02]  /*0b70*/  IADD3 R11, PT, PT, R45, R74, RZ ;  /* 0x0000004a2d0b7210 */ /* 0x000fc40007ffe0ff */
[C---:B------:R-:W-:Y:S02]  /*0b80*/  IADD3 R13, PT, PT, R45.reuse, R76, RZ ;  /* 0x0000004c2d0d7210 */ /* 0x040fe40007ffe0ff */
[C---:B------:R-:W-:Y:S02]  /*0b90*/  IADD3 R27, PT, PT, R45.reuse, R18, RZ ;  /* 0x000000122d1b7210 */ /* 0x040fe40007ffe0ff */
[C---:B------:R-:W-:Y:S02]  /*0ba0*/  IADD3 R9, PT, PT, R45.reuse, R72, RZ ;  /* 0x000000482d097210 */ /* 0x040fe40007ffe0ff */
[----:B------:R-:W-:Y:S02]  /*0bb0*/  IADD3 R17, PT, PT, R45, R80, RZ ;  /* 0x000000502d117210 */ /* 0x000fe40007ffe0ff */
[C---:B------:R-:W-:Y:S02]  /*0bc0*/  IADD3 R74, PT, PT, R29.reuse, 0x880, RZ ;  /* 0x000008801d4a7810 */ /* 0x040fe40007ffe0ff */
[----:B------:R-:W-:-:S02]  /*0bd0*/  IADD3 R70, PT, PT, R29, 0x1980, RZ ;  /* 0x000019801d467810 */ /* 0x000fc40007ffe0ff */
[----:B------:R-:W-:Y:S02]  /*0be0*/  IADD3 R76, PT, PT, R29, 0x3b80, RZ ;  /* 0x00003b801d4c7810 */ /* 0x000fe40007ffe0ff */
[----:B------:R-:W-:Y:S02]  /*0bf0*/  LOP3.LUT R18, R3, 0xffffffe0, RZ, 0xc0, !PT ;  /* 0xffffffe003127812 */ /* 0x000fe400078ec0ff */
[C---:B------:R-:W-:Y:S02]  /*0c00*/  IADD3 R0, PT, PT, R48.reuse, 0x20, RZ ;  /* 0x0000002030007810 */ /* 0x040fe40007ffe0ff */
[C---:B------:R-:W-:Y:S01]  /*0c10*/  IADD3 R72, PT, PT, R48.reuse, 0x40, RZ ;  /* 0x0000004030487810 */ /* 0x040fe20007ffe0ff */
[----:B------:R-:W-:Y:S01]  /*0c20*/  IMAD.MOV R18, RZ, RZ, -R18 ;  /* 0x000000ffff127224 */ /* 0x000fe200078e0a12 */
[----:B------:R-:W-:Y:S02]  /*0c30*/  IADD3 R80, PT, PT, R48, 0x60, RZ ;  /* 0x0000006030507810 */ /* 0x000fe40007ffe0ff */
[----:B------:R-:W-:-:S02]  /*0c40*/  IADD3 R16, PT, PT, R45, R16, RZ ;  /* 0x000000102d107210 */ /* 0x000fc40007ffe0ff */
[C---:B------:R-:W-:Y:S02]  /*0c50*/  IADD3 R14, PT, PT, R45.reuse, R14, RZ ;  /* 0x0000000e2d0e7210 */ /* 0x040fe40007ffe0ff */
[C---:B------:R-:W-:Y:S02]  /*0c60*/  IADD3 R12, PT, PT, R45.reuse, R12, RZ ;  /* 0x0000000c2d0c7210 */ /* 0x040fe40007ffe0ff */
[C---:B------:R-:W-:Y:S02]  /*0c70*/  IADD3 R10, PT, PT, R45.reuse, R10, RZ ;  /* 0x0000000a2d0a7210 */ /* 0x040fe40007ffe0ff */
[C---:B------:R-:W-:Y:S02]  /*0c80*/  IADD3 R6, PT, PT, R45.reuse, R6, RZ ;  /* 0x000000062d067210 */ /* 0x040fe40007ffe0ff */
[C---:B------:R-:W-:Y:S02]  /*0c90*/  IADD3 R4, PT, PT, R45.reuse, R36, RZ ;  /* 0x000000242d047210 */ /* 0x040fe40007ffe0ff */
        /* <DEDUP_REMOVED lines=13> */
[----:B------:R-:W-:Y:S02]  /*0d70*/  IADD3 R23, PT, PT, R45, R32, RZ ;  /* 0x000000202d177210 */ /* 0x000fe40007ffe0ff */
[C---:B------:R-:W-:Y:S02]  /*0d80*/  LEA R74, R33.reuse, R74, 0x1 ;  /* 0x0000004a214a7211 */ /* 0x040fe400078e08ff */
[C---:B------:R-:W-:Y:S02]  /*0d90*/  LEA R70, R33.reuse, R70, 0x1 ;  /* 0x0000004621467211 */ /* 0x040fe400078e08ff */
[C---:B------:R-:W-:Y:S02]  /*0da0*/  LEA R78, R33.reuse, R78, 0x1 ;  /* 0x0000004e214e7211 */ /* 0x040fe400078e08ff */
[----:B------:R-:W-:Y:S02]  /*0db0*/  LEA R76, R33, R76, 0x1 ;  /* 0x0000004c214c7211 */ /* 0x000fe400078e08ff */
[----:B------:R-:W-:-:S02]  /*0dc0*/  CS2R R32, SRZ ;  /* 0x0000000000207805 */ /* 0x000fc4000001ff00 */
[----:B------:R-:W-:Y:S02]  /*0dd0*/  IADD3 R45, PT, PT, R45, R28, RZ ;  /* 0x0000001c2d2d7210 */ /* 0x000fe40007ffe0ff */
[----:B------:R-:W-:Y:S02]  /*0de0*/  MOV R3, RZ ;  /* 0x000000ff00037202 */ /* 0x000fe40000000f00 */
[----:B------:R-:W-:Y:S02]  /*0df0*/  MOV R40, RZ ;  /* 0x000000ff00287202 */ /* 0x000fe40000000f00 */
[C---:B------:R-:W-:Y:S02]  /*0e00*/  LEA R81, R31.reuse, R0, 0x1 ;  /* 0x000000001f517211 */ /* 0x040fe400078e08ff */
[C---:B------:R-:W-:Y:S02]  /*0e10*/  LEA R72, R31.reuse, R72, 0x1 ;  /* 0x000000481f487211 */ /* 0x040fe400078e08ff */
[----:B------:R-:W-:-:S02]  /*0e20*/  LEA R80, R31, R80, 0x1 ;  /* 0x000000501f507211 */ /* 0x000fc400078e08ff */
[----:B-1----:R-:W-:-:S07]  /*0e30*/  LEA R79, R31, R48, 0x1 ;  /* 0x000000301f4f7211 */ /* 0x002fce00078e08ff */
.L_x_2:
[----:B------:R-:W1:Y:S01]  /*0e40*/  LDC.64 R82, c[0x0][0x388] ;  /* 0x0000e200ff527b82 */ /* 0x000e620000000a00 */
[----:B------:R-:W2:Y:S01]  /*0e50*/  S2R R50, SR_LANEID ;  /* 0x0000000000327919 */ /* 0x000ea20000000000 */
[----:B------:R-:W-:Y:S01]  /*0e60*/  UMOV UR4, 0x400 ;  /* 0x0000040000047882 */ /* 0x000fe20000000000 */
[----:B------:R-:W-:Y:S02]  /*0e70*/  IADD3 R18, PT, PT, R18, 0x20, RZ ;  /* 0x0000002012127810 */ /* 0x000fe40007ffe0ff */
[----:B------:R-:W-:-:S03]  /*0e80*/  IADD3 R3, PT, PT, R3, 0x20, RZ ;  /* 0x0000002003037810 */ /* 0x000fc60007ffe0ff */
[----:B------:R-:W3:Y:S08]  /*0e90*/  LDC R0, c[0x0][0x39c] ;  /* 0x0000e700ff007b82 */ /* 0x000ef00000000800 */
[----:B------:R-:W4:Y:S01]  /*0ea0*/  S2UR UR5, SR_CgaCtaId ;  /* 0x00000000000579c3 */ /* 0x000f220000008800 */
[----:B-1----:R-:W-:-:S05]  /*0eb0*/  IMAD.WIDE R28, R45, 0x2, R82 ;  /* 0x000000022d1c7825 */ /* 0x002fca00078e0252 */
[----:B------:R-:W-:Y:S01]  /*0ec0*/  @!PT LDS RZ, [RZ] ;  /* 0x00000000fffff984 */ /* 0x000fe20000000800 */
[----:B------:R-:W-:Y:S01]  /*0ed0*/  @!PT LDS RZ, [RZ] ;  /* 0x00000000fffff984 */ /* 0x000fe20000000800 */
[----:B------:R-:W-:Y:S01]  /*0ee0*/  @!PT LDS RZ, [RZ] ;  /* 0x00000000fffff984 */ /* 0x000fe20000000800 */
[----:B------:R1:W-:Y:S01]  /*0ef0*/  LDGSTS.E.128 [R46+0x4c80], desc[UR10][R28.64] ;  /* 0x04c800001c2e7fae */ /* 0x0003e2000b9a180a */
[C---:B---3--:R-:W-:Y:S01]  /*0f00*/  IMAD.WIDE R64, R0.reuse, 0x2, R28 ;  /* 0x0000000200407825 */ /* 0x048fe200078e021c */
[C---:B------:R-:W-:Y:S02]  /*0f10*/  LEA R22, R0.reuse, R22, 0xb ;  /* 0x0000001600167211 */ /* 0x040fe400078e58ff */
[C---:B------:R-:W-:Y:S02]  /*0f20*/  LEA R45, R0.reuse, R45, 0xb ;  /* 0x0000002d002d7211 */ /* 0x040fe400078e58ff */
[----:B------:R3:W-:Y:S01]  /*0f30*/  LDGSTS.E.128 [R46+0x4d90], desc[UR10][R64.64] ;  /* 0x04d90000402e7fae */ /* 0x0007e2000b9a180a */
[----:B------:R-:W-:Y:S01]  /*0f40*/  IMAD.WIDE R68, R0, 0x2, R64 ;  /* 0x0000000200447825 */ /* 0x000fe200078e0240 */
[----:B----4-:R-:W-:-:S04]  /*0f50*/  ULEA UR4, UR5, UR4, 0x18 ;  /* 0x0000000405047291 */ /* 0x010fc8000f8ec0ff */
[----:B------:R4:W-:Y:S01]  /*0f60*/  LDGSTS.E.128 [R46+0x4ea0], desc[UR10][R68.64] ;  /* 0x04ea0000442e7fae */ /* 0x0009e2000b9a180a */
[----:B------:R-:W-:-:S05]  /*0f70*/  IMAD.WIDE R34, R0, 0x2, R68 ;  /* 0x0000000200227825 */ /* 0x000fca00078e0244 */
[----:B------:R5:W-:Y:S01]  /*0f80*/  LDGSTS.E.128 [R46+0x4fb0], desc[UR10][R34.64] ;  /* 0x04fb0000222e7fae */ /* 0x000be2000b9a180a */
[----:B------:R-:W-:-:S05]  /*0f90*/  IMAD.WIDE R88, R0, 0x2, R34 ;  /* 0x0000000200587825 */ /* 0x000fca00078e0222 */
[----:B------:R-:W-:Y:S01]  /*0fa0*/  LDGSTS.E.128 [R46+0x50c0], desc[UR10][R88.64] ;  /* 0x050c0000582e7fae */ /* 0x000fe2000b9a180a */
[----:B------:R-:W-:-:S05]  /*0fb0*/  IMAD.WIDE R86, R0, 0x2, R88 ;  /* 0x0000000200567825 */ /* 0x000fca00078e0258 */
[----:B------:R-:W-:Y:S01]  /*0fc0*/  LDGSTS.E.128 [R46+0x51d0], desc[UR10][R86.64] ;  /* 0x051d0000562e7fae */ /* 0x000fe2000b9a180a */
[----:B------:R-:W-:-:S05]  /*0fd0*/  IMAD.WIDE R84, R0, 0x2, R86 ;  /* 0x0000000200547825 */ /* 0x000fca00078e0256 */
[----:B------:R2:W-:Y:S01]  /*0fe0*/  LDGSTS.E.128 [R46+0x52e0], desc[UR10][R84.64] ;  /* 0x052e0000542e7fae */ /* 0x0005e2000b9a180a */
[----:B------:R-:W-:-:S05]  /*0ff0*/  IMAD.WIDE R90, R0, 0x2, R84 ;  /* 0x00000002005a7825 */ /* 0x000fca00078e0254 */
[----:B------:R-:W-:Y:S04]  /*1000*/  LDGSTS.E.128 [R46+0x53f0], desc[UR10][R90.64] ;  /* 0x053f00005a2e7fae */ /* 0x000fe8000b9a180a */
[----:B------:R-:W-:Y:S04]  /*1010*/  LDSM.16.M88.2 R42, [R79] ;  /* 0x000000004f2a783b */ /* 0x000fe80000000100 */
[----:B-1----:R-:W4:Y:S04]  /*1020*/  LDSM.16.MT88.4 R28, [R74] ;  /* 0x000000004a1c783b */ /* 0x002f280000004200 */
[----:B------:R-:W1:Y:S04]  /*1030*/  LDSM.16.MT88.4 R36, [R74+0x20] ;  /* 0x000020004a24783b */ /* 0x000e680000004200 */
[----:B---3--:R-:W-:Y:S04]  /*1040*/  LDSM.16.M88.2 R64, [R81] ;  /* 0x000000005140783b */ /* 0x008fe80000000100 */
[----:B------:R-:W-:Y:S04]  /*1050*/  LDSM.16.M88.2 R72, [R72] ;  /* 0x000000004848783b */ /* 0x000fe80000000100 */
[----:B------:R-:W0:Y:S01]  /*1060*/  LDGDEPBAR ;  /* 0x00000000000079af */ /* 0x000e220000000000 */
[-C--:B----4-:R-:W-:Y:S03]  /*1070*/  HMMA.16816.F16 R68, R28, R42.reuse, R32 ;  /* 0x0000002a1c44723c */ /* 0x090fe60000000820 */
[----:B------:R-:W3:Y:S04]  /*1080*/  LDSM.16.MT88.4 R28, [R70] ;  /* 0x00000000461c783b */ /* 0x000ee80000004200 */
[----:B-----5:R1:W4:Y:S02]  /*1090*/  LDSM.16.MT88.4 R32, [R70+0x20] ;  /* 0x000020004620783b */ /* 0x0203240000004200 */
[----:B-1----:R-:W-:Y:S02]  /*10a0*/  HMMA.16816.F16 R70, R36, R42, R40 ;  /* 0x0000002a2446723c */ /* 0x002fe40000000828 */
[----:B------:R-:W1:Y:S04]  /*10b0*/  LDSM.16.MT88.4 R36, [R78] ;  /* 0x000000004e24783b */ /* 0x000e680000004200 */
[----:B------:R-:W5:Y:S05]  /*10c0*/  LDSM.16.MT88.4 R40, [R78+0x20] ;  /* 0x000020004e28783b */ /* 0x000f6a0000004200 */
[-C--:B---3--:R-:W-:Y:S01]  /*10d0*/  HMMA.16816.F16 R28, R28, R64.reuse, R68 ;  /* 0x000000401c1c723c */ /* 0x088fe20000000844 */
[----:B------:R-:W3:Y:S01]  /*10e0*/  @!P0 LDC.64 R30, c[0x0][0x380] ;  /* 0x0000e000ff1e8b82 */ /* 0x000ee20000000a00 */
[----:B------:R3:W-:Y:S07]  /*10f0*/  LDSM.16.M88.2 R68, [R80] ;  /* 0x000000005044783b */ /* 0x0007ee0000000100 */
[----:B----4-:R-:W-:Y:S01]  /*1100*/  HMMA.16816.F16 R32, R32, R64, R70 ;  /* 0x000000402020723c */ /* 0x010fe20000000846 */
[----:B------:R-:W-:-:S02]  /*1110*/  @!P0 SHF.L.U32 R34, R2, 0x3, RZ ;  /* 0x0000000302228819 */ /* 0x000fc400000006ff */
[----:B------:R-:W-:Y:S02]  /*1120*/  @!P0 SHF.R.U32.HI R2, RZ, 0x4, R2 ;  /* 0x00000004ff028819 */ /* 0x000fe40000011602 */
[----:B------:R-:W-:Y:S02]  /*1130*/  @!P0 LOP3.LUT R35, R34, 0x78, RZ, 0xc0, !PT ;  /* 0x0000007822238812 */ /* 0x000fe400078ec0ff */
[----:B--2---:R-:W-:Y:S02]  /*1140*/  LOP3.LUT R71, R50, 0x7, RZ, 0xc0, !PT ;  /* 0x0000000732477812 */ /* 0x004fe400078ec0ff */
[--C-:B------:R-:W-:Y:S01]  /*1150*/  SHF.R.U32.HI R34, RZ, 0x4, R50.reuse ;  /* 0x00000004ff227819 */ /* 0x100fe20000011632 */
[----:B------:R-:W-:Y:S02]  /*1160*/  @!P0 IMAD R35, R2, 0x88, R35 ;  /* 0x0000008802238824 */ /* 0x000fe400078e0223 */
[----:B------:R-:W2:Y:S01]  /*1170*/  S2R R2, SR_TID.X ;  /* 0x0000000000027919 */ /* 0x000ea20000002100 */
[----:B------:R-:W-:Y:S01]  /*1180*/  LEA R71, R34, R71, 0x3 ;  /* 0x0000004722477211 */ /* 0x000fe200078e18ff */
[----:B-1----:R-:W-:Y:S01]  /*1190*/  HMMA.16816.F16 R64, R36, R72, R28 ;  /* 0x000000482440723c */ /* 0x002fe2000000081c */
[----:B------:R-:W-:Y:S01]  /*11a0*/  SHF.R.U32.HI R34, RZ, 0x3, R50 ;  /* 0x00000003ff227819 */ /* 0x000fe20000011632 */
[----:B------:R-:W-:Y:S01]  /*11b0*/  LDSM.16.MT88.4 R36, [R76+0x20] ;  /* 0x000020004c24783b */ /* 0x000fe20000004200 */
[----:B------:R-:W-:Y:S01]  /*11c0*/  @!P0 LEA R48, R35, R48, 0x1 ;  /* 0x0000003023308211 */ /* 0x000fe200078e08ff */
[----:B------:R-:W-:Y:S01]  /*11d0*/  IMAD.WIDE R28, R27, 0x2, R82 ;  /* 0x000000021b1c7825 */ /* 0x000fe200078e0252 */
[----:B------:R-:W-:-:S02]  /*11e0*/  LOP3.LUT R50, R50, 0xf, RZ, 0xc0, !PT ;  /* 0x0000000f32327812 */ /* 0x000fc400078ec0ff */
[----:B------:R-:W-:Y:S01]  /*11f0*/  LEA R27, R0, R27, 0xb ;  /* 0x0000001b001b7211 */ /* 0x000fe200078e58ff */
[----:B-----5:R-:W-:Y:S01]  /*1200*/  HMMA.16816.F16 R42, R40, R72, R32 ;  /* 0x00000048282a723c */ /* 0x020fe20000000820 */
[----:B---3--:R-:W-:Y:S01]  /*1210*/  @!P0 IMAD.WIDE R72, R24, 0x2, R30 ;  /* 0x0000000218488825 */ /* 0x008fe200078e021e */
[----:B------:R-:W-:Y:S02]  /*1220*/  SHF.L.U32 R30, R34, 0x3, RZ ;  /* 0x00000003221e7819 */ /* 0x000fe400000006ff */
[----:B------:R-:W1:Y:S01]  /*1230*/  LDSM.16.MT88.4 R32, [R76] ;  /* 0x000000004c20783b */ /* 0x000e620000004200 */
[----:B------:R-:W-:-:S04]  /*1240*/  DEPBAR.LE SB0, 0x0 ;  /* 0x000080000000791a */ /* 0x000fc80000000000 */
[----:B------:R-:W-:Y:S01]  /*1250*/  BAR.SYNC.DEFER_BLOCKING 0x0 ;  /* 0x0000000000007b1d */ /* 0x000fe20000010000 */
[----:B------:R-:W-:Y:S01]  /*1260*/  IMAD.WIDE R40, R0, 0x2, R28 ;  /* 0x0000000200287825 */ /* 0x000fe200078e021c */
[----:B------:R-:W-:Y:S02]  /*1270*/  LOP3.LUT R30, R30, 0x8, RZ, 0xe2, !PT ;  /* 0x000000081e1e7812 */ /* 0x000fe400078ee2ff */
[----:B------:R-:W-:Y:S02]  /*1280*/  SHF.R.U32.HI R52, RZ, 0x3, R50 ;  /* 0x00000003ff347819 */ /* 0x000fe40000011632 */
[----:B------:R-:W-:Y:S01]  /*1290*/  LOP3.LUT R85, R50, 0x7, RZ, 0xc0, !PT ;  /* 0x0000000732557812 */ /* 0x000fe200078ec0ff */
[----:B------:R-:W-:Y:S01]  /*12a0*/  IMAD.WIDE R78, R0, 0x2, R40 ;  /* 0x00000002004e7825 */ /* 0x000fe200078e0228 */
[----:B------:R-:W-:-:S03]  /*12b0*/  SHF.L.U32 R52, R52, 0x3, RZ ;  /* 0x0000000334347819 */ /* 0x000fc600000006ff */
[----:B------:R-:W-:Y:S02]  /*12c0*/  IMAD R71, R71, 0x88, R30 ;  /* 0x0000008847477824 */ /* 0x000fe400078e021e */
[----:B------:R-:W-:-:S04]  /*12d0*/  IMAD.WIDE R30, R0, 0x2, R78 ;  /* 0x00000002001e7825 */ /* 0x000fc800078e024e */
[C---:B------:R-:W-:Y:S01]  /*12e0*/  IMAD.WIDE R88, R0.reuse, 0x2, R30 ;  /* 0x0000000200587825 */ /* 0x040fe200078e021e */
[----:B------:R-:W-:Y:S01]  /*12f0*/  @!PT LDS RZ, [RZ] ;  /* 0x00000000fffff984 */ /* 0x000fe20000000800 */
[----:B------:R-:W-:Y:S01]  /*1300*/  @!PT LDS RZ, [RZ] ;  /* 0x00000000fffff984 */ /* 0x000fe20000000800 */
[----:B------:R-:W-:Y:S01]  /*1310*/  @!PT LDS RZ, [RZ] ;  /* 0x00000000fffff984 */ /* 0x000fe20000000800 */
[----:B------:R2:W-:Y:S03]  /*1320*/  @!P0 LDGSTS.E.128 [R48], desc[UR10][R72.64+0x100] ;  /* 0x0000010048308fae */ /* 0x0005e6000b9a180a */
[----:B------:R-:W-:Y:S01]  /*1330*/  IMAD.WIDE R86, R0, 0x2, R88 ;  /* 0x0000000200567825 */ /* 0x000fe200078e0258 */
[----:B------:R-:W-:Y:S01]  /*1340*/  ISETP.GE.AND P0, PT, R26, UR7, PT ;  /* 0x000000071a007c0c */ /* 0x000fe2000bf06270 */
[----:B------:R3:W-:Y:S02]  /*1350*/  LDGSTS.E.128 [R46+0x880], desc[UR10][R28.64] ;  /* 0x008800001c2e7fae */ /* 0x0007e4000b9a180a */
[----:B------:R-:W-:Y:S02]  /*1360*/  IMAD.WIDE R80, R0, 0x2, R86 ;  /* 0x0000000200507825 */ /* 0x000fe400078e0256 */
[----:B------:R-:W-:Y:S01]  /*1370*/  LDGSTS.E.128 [R46+0x990], desc[UR10][R40.64] ;  /* 0x00990000282e7fae */ /* 0x000fe2000b9a180a */
[----:B-1----:R-:W-:Y:S01]  /*1380*/  HMMA.16816.F16 R64, R32, R68, R64 ;  /* 0x000000442040723c */ /* 0x002fe20000000840 */
[----:B--2---:R-:W-:-:S02]  /*1390*/  SHF.L.U32 R48, R2, 0x1, RZ ;  /* 0x0000000102307819 */ /* 0x004fc400000006ff */
[----:B------:R1:W-:Y:S02]  /*13a0*/  LDGSTS.E.128 [R46+0xaa0], desc[UR10][R78.64] ;  /* 0x00aa00004e2e7fae */ /* 0x0003e4000b9a180a */
[----:B------:R-:W-:Y:S01]  /*13b0*/  LOP3.LUT R73, R48, 0x7c0, RZ, 0xc0, !PT ;  /* 0x000007c030497812 */ /* 0x000fe200078ec0ff */
[----:B------:R-:W-:Y:S01]  /*13c0*/  IMAD.U32 R48, RZ, RZ, UR4 ;  /* 0x00000004ff307e24 */ /* 0x000fe2000f8e00ff */
[----:B---3--:R-:W-:Y:S01]  /*13d0*/  LOP3.LUT R28, R52, 0x8, RZ, 0xe2, !PT ;  /* 0x00000008341c7812 */ /* 0x008fe200078ee2ff */
[----:B------:R2:W-:Y:S01]  /*13e0*/  LDGSTS.E.128 [R46+0xbb0], desc[UR10][R30.64] ;  /* 0x00bb00001e2e7fae */ /* 0x0005e2000b9a180a */
[----:B------:R-:W-:Y:S02]  /*13f0*/  HMMA.16816.F16 R68, R36, R68, R42 ;  /* 0x000000442444723c */ /* 0x000fe4000000082a */
[C---:B------:R-:W-:Y:S01]  /*1400*/  IADD3 R73, PT, PT, R48.reuse, R73, RZ ;  /* 0x0000004930497210 */ /* 0x040fe20007ffe0ff */
[----:B------:R-:W-:Y:S01]  /*1410*/  IMAD R85, R85, 0x88, R28 ;  /* 0x0000008855557824 */ /* 0x000fe200078e021c */
[----:B------:R-:W-:Y:S01]  /*1420*/  IADD3 R58, PT, PT, R48, 0x80, RZ ;  /* 0x00000080303a7810 */ /* 0x000fe20007ffe0ff */
[----:B-1----:R-:W-:Y:S01]  /*1430*/  IMAD.WIDE R78, R0, 0x2, R80 ;  /* 0x00000002004e7825 */ /* 0x002fe200078e0250 */
[----:B------:R-:W-:Y:S01]  /*1440*/  IADD3 R50, PT, PT, R73, 0x4c80, RZ ;  /* 0x00004c8049327810 */ /* 0x000fe20007ffe0ff */
[----:B------:R-:W-:Y:S01]  /*1450*/  LDGSTS.E.128 [R46+0xcc0], desc[UR10][R88.64] ;  /* 0x00cc0000582e7fae */ /* 0x000fe2000b9a180a */
[----:B------:R-:W-:Y:S01]  /*1460*/  LEA R58, R85, R58, 0x1 ;  /* 0x0000003a553a7211 */ /* 0x000fe200078e08ff */
[----:B------:R-:W-:Y:S01]  /*1470*/  VIADD R54, R73, 0x6e80 ;  /* 0x00006e8049367836 */ /* 0x000fe20000000000 */
[----:B------:R-:W-:Y:S01]  /*1480*/  LEA R50, R71, R50, 0x1 ;  /* 0x0000003247327211 */ /* 0x000fe200078e08ff */
[----:B------:R-:W-:Y:S01]  /*1490*/  LDGSTS.E.128 [R46+0xdd0], desc[UR10][R86.64] ;  /* 0x00dd0000562e7fae */ /* 0x000fe2000b9a180a */
[----:B------:R-:W-:Y:S01]  /*14a0*/  IADD3 R60, PT, PT, R48, 0xa0, RZ ;  /* 0x000000a0303c7810 */ /* 0x000fe20007ffe0ff */
[C---:B------:R-:W-:Y:S01]  /*14b0*/  VIADD R70, R73.reuse, 0x1980 ;  /* 0x0000198049467836 */ /* 0x040fe20000000000 */
[----:B------:R-:W-:Y:S01]  /*14c0*/  IADD3 R52, PT, PT, R73, 0x5d80, RZ ;  /* 0x00005d8049347810 */ /* 0x000fe20007ffe0ff */
[----:B------:R-:W-:Y:S01]  /*14d0*/  LDGSTS.E.128 [R46+0xee0], desc[UR10][R80.64] ;  /* 0x00ee0000502e7fae */ /* 0x000fe2000b9a180a */
[----:B------:R-:W-:-:S02]  /*14e0*/  LEA R60, R85, R60, 0x1 ;  /* 0x0000003c553c7211 */ /* 0x000fc400078e08ff */
[C---:B------:R-:W-:Y:S01]  /*14f0*/  LEA R52, R71.reuse, R52, 0x1 ;  /* 0x0000003447347211 */ /* 0x040fe200078e08ff */
[----:B------:R1:W-:Y:S01]  /*1500*/  LDGSTS.E.128 [R46+0xff0], desc[UR10][R78.64] ;  /* 0x00ff00004e2e7fae */ /* 0x0003e2000b9a180a */
[C---:B------:R-:W-:Y:S02]  /*1510*/  IADD3 R62, PT, PT, R48.reuse, 0xc0, RZ ;  /* 0x000000c0303e7810 */ /* 0x040fe40007ffe0ff */
[----:B------:R-:W-:Y:S01]  /*1520*/  LEA R54, R71, R54, 0x1 ;  /* 0x0000003647367211 */ /* 0x000fe200078e08ff */
[----:B------:R-:W-:Y:S01]  /*1530*/  LDSM.16.M88.2 R40, [R58] ;  /* 0x000000003a28783b */ /* 0x000fe20000000100 */
[----:B------:R-:W-:Y:S02]  /*1540*/  LEA R62, R85, R62, 0x1 ;  /* 0x0000003e553e7211 */ /* 0x000fe400078e08ff */
[----:B------:R-:W-:Y:S01]  /*1550*/  IADD3 R66, PT, PT, R48, 0xe0, RZ ;  /* 0x000000e030427810 */ /* 0x000fe20007ffe0ff */
[----:B--2---:R-:W2:Y:S01]  /*1560*/  LDSM.16.MT88.4 R28, [R50] ;  /* 0x00000000321c783b */ /* 0x004ea20000004200 */
[----:B------:R-:W-:-:S02]  /*1570*/  IADD3 R56, PT, PT, R73, 0x7f80, RZ ;  /* 0x00007f8049387810 */ /* 0x000fc40007ffe0ff */
[----:B------:R-:W-:Y:S01]  /*1580*/  LEA R66, R85, R66, 0x1 ;  /* 0x0000004255427211 */ /* 0x000fe200078e08ff */
[----:B------:R-:W3:Y:S01]  /*1590*/  LDSM.16.MT88.4 R36, [R50+0x20] ;  /* 0x000020003224783b */ /* 0x000ee20000004200 */
[----:B------:R-:W-:Y:S02]  /*15a0*/  LEA R56, R71, R56, 0x1 ;  /* 0x0000003847387211 */ /* 0x000fe400078e08ff */
[----:B------:R-:W-:Y:S01]  /*15b0*/  IADD3 R74, PT, PT, R73, 0x880, RZ ;  /* 0x00000880494a7810 */ /* 0x000fe20007ffe0ff */
[----:B------:R-:W-:Y:S01]  /*15c0*/  LDSM.16.M88.2 R42, [R60] ;  /* 0x000000003c2a783b */ /* 0x000fe20000000100 */
[----:B-1----:R-:W-:Y:S02]  /*15d0*/  LEA R79, R85, R48, 0x1 ;  /* 0x00000030554f7211 */ /* 0x002fe400078e08ff */
[C---:B------:R-:W-:Y:S01]  /*15e0*/  LEA R74, R71.reuse, R74, 0x1 ;  /* 0x0000004a474a7211 */ /* 0x040fe200078e08ff */
[----:B------:R-:W1:Y:S01]  /*15f0*/  LDSM.16.MT88.4 R32, [R52] ;  /* 0x000000003420783b */ /* 0x000e620000004200 */
[----:B------:R-:W-:-:S02]  /*1600*/  LEA R70, R71, R70, 0x1 ;  /* 0x0000004647467211 */ /* 0x000fc400078e08ff */
[----:B------:R-:W-:Y:S01]  /*1610*/  IADD3 R72, PT, PT, R48, 0x40, RZ ;  /* 0x0000004030487810 */ /* 0x000fe20007ffe0ff */
[----:B------:R-:W0:Y:S01]  /*1620*/  LDGDEPBAR ;  /* 0x00000000000079af */ /* 0x000e220000000000 */
[----:B------:R-:W-:Y:S02]  /*1630*/  IADD3 R78, PT, PT, R73, 0x2a80, RZ ;  /* 0x00002a80494e7810 */ /* 0x000fe40007ffe0ff */
[----:B------:R-:W-:Y:S02]  /*1640*/  LEA R72, R85, R72, 0x1 ;  /* 0x0000004855487211 */ /* 0x000fe400078e08ff */
[----:B------:R-:W-:Y:S02]  /*1650*/  LEA R78, R71, R78, 0x1 ;  /* 0x0000004e474e7211 */ /* 0x000fe400078e08ff */
[----:B------:R-:W-:-:S04]  /*1660*/  IADD3 R76, PT, PT, R73, 0x3b80, RZ ;  /* 0x00003b80494c7810 */ /* 0x000fc80007ffe0ff */
[----:B------:R-:W-:Y:S01]  /*1670*/  LEA R76, R71, R76, 0x1 ;  /* 0x0000004c474c7211 */ /* 0x000fe200078e08ff */
[-C--:B--2---:R-:W-:Y:S01]  /*1680*/  HMMA.16816.F16 R64, R28, R40.reuse, R64 ;  /* 0x000000281c40723c */ /* 0x084fe20000000840 */
[----:B------:R-:W2:Y:S07]  /*1690*/  LDSM.16.MT88.4 R28, [R52+0x20] ;  /* 0x00002000341c783b */ /* 0x000eae0000004200 */
[----:B---3--:R-:W-:Y:S01]  /*16a0*/  HMMA.16816.F16 R38, R36, R40, R68 ;  /* 0x000000282426723c */ /* 0x008fe20000000844 */
[----:B------:R-:W-:Y:S04]  /*16b0*/  LDSM.16.M88.2 R36, [R62] ;  /* 0x000000003e24783b */ /* 0x000fe80000000100 */
[----:B------:R-:W-:Y:S07]  /*16c0*/  LDSM.16.M88.2 R40, [R66] ;  /* 0x000000004228783b */ /* 0x000fee0000000100 */
[-C--:B-1----:R-:W-:Y:S01]  /*16d0*/  HMMA.16816.F16 R64, R32, R42.reuse, R64 ;  /* 0x0000002a2040723c */ /* 0x082fe20000000840 */
[----:B------:R-:W1:Y:S07]  /*16e0*/  LDSM.16.MT88.4 R32, [R54] ;  /* 0x000000003620783b */ /* 0x000e6e0000004200 */
[----:B--2---:R-:W-:Y:S01]  /*16f0*/  HMMA.16816.F16 R38, R28, R42, R38 ;  /* 0x0000002a1c26723c */ /* 0x004fe20000000826 */
[----:B------:R-:W2:Y:S11]  /*1700*/  LDSM.16.MT88.4 R28, [R54+0x20] ;  /* 0x00002000361c783b */ /* 0x000eb60000004200 */
[-C--:B-1----:R-:W-:Y:S01]  /*1710*/  HMMA.16816.F16 R64, R32, R36.reuse, R64 ;  /* 0x000000242040723c */ /* 0x082fe20000000840 */
[----:B------:R-:W1:Y:S07]  /*1720*/  LDSM.16.MT88.4 R32, [R56] ;  /* 0x000000003820783b */ /* 0x000e6e0000004200 */
[----:B--2---:R-:W-:Y:S01]  /*1730*/  HMMA.16816.F16 R38, R28, R36, R38 ;  /* 0x000000241c26723c */ /* 0x004fe20000000826 */
[----:B------:R-:W2:Y:S01]  /*1740*/  LDSM.16.MT88.4 R28, [R56+0x20] ;  /* 0x00002000381c783b */ /* 0x000ea20000004200 */
[----:B------:R-:W-:-:S10]  /*1750*/  DEPBAR.LE SB0, 0x0 ;  /* 0x000080000000791a */ /* 0x000fd40000000000 */
[----:B-1----:R-:W-:Y:S01]  /*1760*/  HMMA.16816.F16 R64, R32, R40, R64 ;  /* 0x000000282040723c */ /* 0x002fe20000000840 */
[----:B------:R-:W-:Y:S01]  /*1770*/  IMAD.WIDE R34, R25, 0x2, R82 ;  /* 0x0000000219227825 */ /* 0x000fe200078e0252 */
[----:B------:R-:W-:Y:S01]  /*1780*/  BAR.SYNC.DEFER_BLOCKING 0x0 ;  /* 0x0000000000007b1d */ /* 0x000fe20000010000 */
[C---:B------:R-:W-:Y:S02]  /*1790*/  LEA R25, R0.reuse, R25, 0xb ;  /* 0x0000001900197211 */ /* 0x040fe400078e58ff */
[----:B------:R-:W-:-:S03]  /*17a0*/  IMAD.WIDE R32, R0, 0x2, R34 ;  /* 0x0000000200207825 */ /* 0x000fc600078e0222 */
[----:B--2---:R-:W-:Y:S01]  /*17b0*/  HMMA.16816.F16 R38, R28, R40, R38 ;  /* 0x000000281c26723c */ /* 0x004fe20000000826 */
[C---:B------:R-:W-:Y:S01]  /*17c0*/  IMAD.WIDE R28, R0.reuse, 0x2, R32 ;  /* 0x00000002001c7825 */ /* 0x040fe200078e0220 */
[----:B------:R-:W-:Y:S01]  /*17d0*/  @!PT LDS RZ, [RZ] ;  /* 0x00000000fffff984 */ /* 0x000fe20000000800 */
[----:B------:R-:W-:Y:S01]  /*17e0*/  @!PT LDS RZ, [RZ] ;  /* 0x00000000fffff984 */ /* 0x000fe20000000800 */
[----:B------:R-:W-:Y:S01]  /*17f0*/  @!PT LDS RZ, [RZ] ;  /* 0x00000000fffff984 */ /* 0x000fe20000000800 */
[----:B------:R-:W-:Y:S03]  /*1800*/  LDGSTS.E.128 [R46+0x4c80], desc[UR10][R34.64] ;  /* 0x04c80000222e7fae */ /* 0x000fe6000b9a180a */
[C---:B------:R-:W-:Y:S01]  /*1810*/  IMAD.WIDE R80, R0.reuse, 0x2, R28 ;  /* 0x0000000200507825 */ /* 0x040fe200078e021c */
[----:B------:R-:W-:Y:S03]  /*1820*/  LDGSTS.E.128 [R46+0x4d90], desc[UR10][R32.64] ;  /* 0x04d90000202e7fae */ /* 0x000fe6000b9a180a */
[C---:B------:R-:W-:Y:S01]  /*1830*/  IMAD.WIDE R68, R0.reuse, 0x2, R80 ;  /* 0x0000000200447825 */ /* 0x040fe200078e0250 */
[----:B------:R-:W-:Y:S04]  /*1840*/  LDGSTS.E.128 [R46+0x4ea0], desc[UR10][R28.64] ;  /* 0x04ea00001c2e7fae */ /* 0x000fe8000b9a180a */
[----:B------:R1:W-:Y:S01]  /*1850*/  LDGSTS.E.128 [R46+0x4fb0], desc[UR10][R80.64] ;  /* 0x04fb0000502e7fae */ /* 0x0003e2000b9a180a */
[----:B------:R-:W-:-:S03]  /*1860*/  IMAD.WIDE R40, R0, 0x2, R68 ;  /* 0x0000000200287825 */ /* 0x000fc600078e0244 */
[----:B------:R2:W-:Y:S01]  /*1870*/  LDGSTS.E.128 [R46+0x50c0], desc[UR10][R68.64] ;  /* 0x050c0000442e7fae */ /* 0x0005e2000b9a180a */
[----:B------:R-:W-:-:S03]  /*1880*/  IMAD.WIDE R42, R0, 0x2, R40 ;  /* 0x00000002002a7825 */ /* 0x000fc600078e0228 */
[----:B------:R3:W-:Y:S04]  /*1890*/  LDGSTS.E.128 [R46+0x51d0], desc[UR10][R40.64] ;  /* 0x051d0000282e7fae */ /* 0x0007e8000b9a180a */
[----:B------:R4:W-:Y:S01]  /*18a0*/  LDGSTS.E.128 [R46+0x52e0], desc[UR10][R42.64] ;  /* 0x052e00002a2e7fae */ /* 0x0009e2000b9a180a */
[----:B------:R-:W-:Y:S01]  /*18b0*/  IMAD.WIDE R86, R0, 0x2, R42 ;  /* 0x0000000200567825 */ /* 0x000fe200078e022a */
[----:B-1----:R-:W-:-:S04]  /*18c0*/  IADD3 R80, PT, PT, R48, 0x60, RZ ;  /* 0x0000006030507810 */ /* 0x002fc80007ffe0ff */
[----:B------:R-:W-:Y:S01]  /*18d0*/  LDGSTS.E.128 [R46+0x53f0], desc[UR10][R86.64] ;  /* 0x053f0000562e7fae */ /* 0x000fe2000b9a180a */
[----:B------:R-:W-:-:S03]  /*18e0*/  LEA R80, R85, R80, 0x1 ;  /* 0x0000005055507211 */ /* 0x000fc600078e08ff */
[----:B------:R-:W-:Y:S04]  /*18f0*/  LDSM.16.M88.2 R36, [R79] ;  /* 0x000000004f24783b */ /* 0x000fe80000000100 */
[----:B------:R-:W1:Y:S04]  /*1900*/  LDSM.16.MT88.4 R28, [R74] ;  /* 0x000000004a1c783b */ /* 0x000e680000004200 */
[----:B------:R-:W5:Y:S04]  /*1910*/  LDSM.16.MT88.4 R32, [R74+0x20] ;  /* 0x000020004a20783b */ /* 0x000f680000004200 */
[----:B------:R-:W0:Y:S01]  /*1920*/  LDGDEPBAR ;  /* 0x00000000000079af */ /* 0x000e220000000000 */
[----:B-1----:R-:W-:Y:S01]  /*1930*/  HMMA.16816.F16 R64, R28, R36, R64 ;  /* 0x000000241c40723c */ /* 0x002fe20000000840 */
[----:B------:R-:W-:-:S04]  /*1940*/  IADD3 R28, PT, PT, R48, 0x20, RZ ;  /* 0x00000020301c7810 */ /* 0x000fc80007ffe0ff */
[----:B------:R-:W-:Y:S02]  /*1950*/  LEA R81, R85, R28, 0x1 ;  /* 0x0000001c55517211 */ /* 0x000fe400078e08ff */
[----:B------:R-:W-:Y:S01]  /*1960*/  LDSM.16.MT88.4 R28, [R70] ;  /* 0x00000000461c783b */ /* 0x000fe20000004200 */
[----:B-----5:R-:W-:Y:S03]  /*1970*/  HMMA.16816.F16 R32, R32, R36, R38 ;  /* 0x000000242020723c */ /* 0x020fe60000000826 */
[----:B------:R-:W1:Y:S09]  /*1980*/  LDSM.16.M88.2 R34, [R81] ;  /* 0x000000005122783b */ /* 0x000e720000000100 */
[-C--:B-1----:R-:W-:Y:S01]  /*1990*/  HMMA.16816.F16 R64, R28, R34.reuse, R64 ;  /* 0x000000221c40723c */ /* 0x082fe20000000840 */
[----:B------:R-:W1:Y:S07]  /*19a0*/  LDSM.16.MT88.4 R28, [R70+0x20] ;  /* 0x00002000461c783b */ /* 0x000e6e0000004200 */
[----:B-1----:R-:W-:Y:S01]  /*19b0*/  HMMA.16816.F16 R32, R28, R34, R32 ;  /* 0x000000221c20723c */ /* 0x002fe20000000820 */
[----:B------:R-:W-:Y:S04]  /*19c0*/  LDSM.16.M88.2 R34, [R72] ;  /* 0x000000004822783b */ /* 0x000fe80000000100 */
[----:B------:R-:W1:Y:S07]  /*19d0*/  LDSM.16.MT88.4 R28, [R78] ;  /* 0x000000004e1c783b */ /* 0x000e6e0000004200 */
[-C--:B-1----:R-:W-:Y:S01]  /*19e0*/  HMMA.16816.F16 R64, R28, R34.reuse, R64 ;  /* 0x000000221c40723c */ /* 0x082fe20000000840 */
[----:B------:R-:W1:Y:S07]  /*19f0*/  LDSM.16.MT88.4 R28, [R78+0x20] ;  /* 0x000020004e1c783b */ /* 0x000e6e0000004200 */
[----:B-1----:R-:W-:Y:S01]  /*1a00*/  HMMA.16816.F16 R32, R28, R34, R32 ;  /* 0x000000221c20723c */ /* 0x002fe20000000820 */
[----:B------:R-:W-:Y:S04]  /*1a10*/  LDSM.16.M88.2 R34, [R80] ;  /* 0x000000005022783b */ /* 0x000fe80000000100 */
[----:B------:R-:W1:Y:S07]  /*1a20*/  LDSM.16.MT88.4 R28, [R76] ;  /* 0x000000004c1c783b */ /* 0x000e6e0000004200 */
[----:B-1----:R-:W-:Y:S01]  /*1a30*/  HMMA.16816.F16 R64, R28, R34, R64 ;  /* 0x000000221c40723c */ /* 0x002fe20000000840 */
[----:B------:R-:W1:Y:S01]  /*1a40*/  LDSM.16.MT88.4 R28, [R76+0x20] ;  /* 0x000020004c1c783b */ /* 0x000e620000004200 */
[----:B------:R-:W-:-:S06]  /*1a50*/  DEPBAR.LE SB0, 0x0 ;  /* 0x000080000000791a */ /* 0x000fcc0000000000 */
[----:B-1----:R-:W-:Y:S01]  /*1a60*/  HMMA.16816.F16 R32, R28, R34, R32 ;  /* 0x000000221c20723c */ /* 0x002fe20000000820 */
[----:B------:R-:W-:Y:S01]  /*1a70*/  @!P0 IMAD.SHL.U32 R30, R2, 0x8, RZ ;  /* 0x00000008021e8824 */ /* 0x000fe200078e00ff */
[----:B------:R-:W1:Y:S04]  /*1a80*/  @!P0 LDC.64 R28, c[0x0][0x380] ;  /* 0x0000e000ff1c8b82 */ /* 0x000e680000000a00 */
[----:B------:R-:W-:Y:S02]  /*1a90*/  @!P0 LOP3.LUT R31, R30, 0x78, RZ, 0xc0, !PT ;  /* 0x000000781e1f8812 */ /* 0x000fe400078ec0ff */
[----:B------:R-:W-:-:S05]  /*1aa0*/  @!P0 SHF.R.U32.HI R30, RZ, 0x4, R2 ;  /* 0x00000004ff1e8819 */ /* 0x000fca0000011602 */
[----:B------:R-:W-:-:S05]  /*1ab0*/  @!P0 IMAD R31, R30, 0x88, R31 ;  /* 0x000000881e1f8824 */ /* 0x000fca00078e021f */
[----:B--2---:R-:W-:Y:S01]  /*1ac0*/  @!P0 LEA R69, R31, R48, 0x1 ;  /* 0x000000301f458211 */ /* 0x004fe200078e08ff */
[----:B------:R-:W-:Y:S01]  /*1ad0*/  IMAD.WIDE R30, R23, 0x2, R82 ;  /* 0x00000002171e7825 */ /* 0x000fe200078e0252 */
[----:B------:R-:W-:-:S03]  /*1ae0*/  LEA R23, R0, R23, 0xb ;  /* 0x0000001700177211 */ /* 0x000fc600078e58ff */
[----:B------:R-:W-:-:S04]  /*1af0*/  IMAD.WIDE R34, R0, 0x2, R30 ;  /* 0x0000000200227825 */ /* 0x000fc800078e021e */
[----:B-1----:R-:W-:Y:S01]  /*1b00*/  @!P0 IMAD.WIDE R28, R24, 0x2, R28 ;  /* 0x00000002181c8825 */ /* 0x002fe200078e021c */
[----:B------:R-:W-:Y:S03]  /*1b10*/  BAR.SYNC.DEFER_BLOCKING 0x0 ;  /* 0x0000000000007b1d */ /* 0x000fe60000010000 */
[----:B------:R-:W-:-:S04]  /*1b20*/  IMAD.WIDE R36, R0, 0x2, R34 ;  /* 0x0000000200247825 */ /* 0x000fc800078e0222 */
[----:B------:R-:W-:-:S04]  /*1b30*/  IMAD.WIDE R38, R0, 0x2, R36 ;  /* 0x0000000200267825 */ /* 0x000fc800078e0224 */
[----:B---3--:R-:W-:-:S04]  /*1b40*/  IMAD.WIDE R40, R0, 0x2, R38 ;  /* 0x0000000200287825 */ /* 0x008fc800078e0226 */
[C---:B----4-:R-:W-:Y:S01]  /*1b50*/  IMAD.WIDE R42, R0.reuse, 0x2, R40 ;  /* 0x00000002002a7825 */ /* 0x050fe200078e0228 */
[----:B------:R-:W-:Y:S01]  /*1b60*/  @!PT LDS RZ, [RZ] ;  /* 0x00000000fffff984 */ /* 0x000fe20000000800 */
[----:B------:R-:W-:Y:S01]  /*1b70*/  @!PT LDS RZ, [RZ] ;  /* 0x00000000fffff984 */ /* 0x000fe20000000800 */
[----:B------:R-:W-:Y:S01]  /*1b80*/  @!PT LDS RZ, [RZ] ;  /* 0x00000000fffff984 */ /* 0x000fe20000000800 */
[----:B------:R1:W-:Y:S04]  /*1b90*/  @!P0 LDGSTS.E.128 [R69], desc[UR10][R28.64+0x200] ;  /* 0x000002001c458fae */ /* 0x0003e8000b9a180a */
[----:B------:R-:W-:Y:S04]  /*1ba0*/  LDGSTS.E.128 [R46+0x880], desc[UR10][R30.64] ;  /* 0x008800001e2e7fae */ /* 0x000fe8000b9a180a */
[----:B------:R2:W-:Y:S01]  /*1bb0*/  LDGSTS.E.128 [R46+0x990], desc[UR10][R34.64] ;  /* 0x00990000222e7fae */ /* 0x0005e2000b9a180a */
[----:B-1----:R-:W-:-:S03]  /*1bc0*/  IMAD.WIDE R68, R0, 0x2, R42 ;  /* 0x0000000200447825 */ /* 0x002fc600078e022a */
[----:B------:R-:W-:Y:S04]  /*1bd0*/  LDGSTS.E.128 [R46+0xaa0], desc[UR10][R36.64] ;  /* 0x00aa0000242e7fae */ /* 0x000fe8000b9a180a */
[----:B------:R-:W-:Y:S01]  /*1be0*/  LDGSTS.E.128 [R46+0xbb0], desc[UR10][R38.64] ;  /* 0x00bb0000262e7fae */ /* 0x000fe2000b9a180a */
[----:B------:R-:W-:-:S03]  /*1bf0*/  IMAD.WIDE R84, R0, 0x2, R68 ;  /* 0x0000000200547825 */ /* 0x000fc600078e0244 */
[----:B------:R-:W-:Y:S04]  /*1c00*/  LDGSTS.E.128 [R46+0xcc0], desc[UR10][R40.64] ;  /* 0x00cc0000282e7fae */ /* 0x000fe8000b9a180a */
[----:B------:R-:W-:Y:S04]  /*1c10*/  LDGSTS.E.128 [R46+0xdd0], desc[UR10][R42.64] ;  /* 0x00dd00002a2e7fae */ /* 0x000fe8000b9a180a */
[----:B------:R1:W-:Y:S04]  /*1c20*/  LDGSTS.E.128 [R46+0xee0], desc[UR10][R68.64] ;  /* 0x00ee0000442e7fae */ /* 0x0003e8000b9a180a */
[----:B------:R-:W-:Y:S04]  /*1c30*/  LDGSTS.E.128 [R46+0xff0], desc[UR10][R84.64] ;  /* 0x00ff0000542e7fae */ /* 0x000fe8000b9a180a */
[----:B--2---:R-:W-:Y:S04]  /*1c40*/  LDSM.16.M88.2 R34, [R58] ;  /* 0x000000003a22783b */ /* 0x004fe80000000100 */
[----:B------:R-:W2:Y:S04]  /*1c50*/  LDSM.16.MT88.4 R28, [R50] ;  /* 0x00000000321c783b */ /* 0x000ea80000004200 */
[----:B------:R-:W0:Y:S01]  /*1c60*/  LDGDEPBAR ;  /* 0x00000000000079af */ /* 0x000e220000000000 */
[-C--:B--2---:R-:W-:Y:S03]  /*1c70*/  HMMA.16816.F16 R64, R28, R34.reuse, R64 ;  /* 0x000000221c40723c */ /* 0x084fe60000000840 */
[----:B------:R-:W2:Y:S05]  /*1c80*/  LDSM.16.MT88.4 R28, [R50+0x20] ;  /* 0x00002000321c783b */ /* 0x000eaa0000004200 */
[----:B--2---:R-:W-:Y:S01]  /*1c90*/  HMMA.16816.F16 R32, R28, R34, R32 ;  /* 0x000000221c20723c */ /* 0x004fe20000000820 */
[----:B------:R-:W-:Y:S04]  /*1ca0*/  LDSM.16.M88.2 R34, [R60] ;  /* 0x000000003c22783b */ /* 0x000fe80000000100 */
[----:B------:R-:W2:Y:S07]  /*1cb0*/  LDSM.16.MT88.4 R28, [R52] ;  /* 0x00000000341c783b */ /* 0x000eae0000004200 */
[-C--:B--2---:R-:W-:Y:S01]  /*1cc0*/  HMMA.16816.F16 R64, R28, R34.reuse, R64 ;  /* 0x000000221c40723c */ /* 0x084fe20000000840 */
[----:B------:R-:W2:Y:S07]  /*1cd0*/  LDSM.16.MT88.4 R28, [R52+0x20] ;  /* 0x00002000341c783b */ /* 0x000eae0000004200 */
        /* <DEDUP_REMOVED lines=8> */
[----:B--2---:R-:W-:Y:S01]  /*1d60*/  HMMA.16816.F16 R64, R28, R34, R64 ;  /* 0x000000221c40723c */ /* 0x004fe20000000840 */
[----:B------:R-:W2:Y:S01]  /*1d70*/  LDSM.16.MT88.4 R28, [R56+0x20] ;  /* 0x00002000381c783b */ /* 0x000ea20000004200 */
[----:B------:R-:W-:-:S06]  /*1d80*/  DEPBAR.LE SB0, 0x0 ;  /* 0x000080000000791a */ /* 0x000fcc0000000000 */
[----:B--2---:R-:W-:Y:S01]  /*1d90*/  HMMA.16816.F16 R32, R28, R34, R32 ;  /* 0x000000221c20723c */ /* 0x004fe20000000820 */
[----:B------:R-:W-:Y:S01]  /*1da0*/  IMAD.WIDE R34, R21, 0x2, R82 ;  /* 0x0000000215227825 */ /* 0x000fe200078e0252 */
[----:B------:R-:W-:Y:S03]  /*1db0*/  BAR.SYNC.DEFER_BLOCKING 0x0 ;  /* 0x0000000000007b1d */ /* 0x000fe60000010000 */
[C---:B------:R-:W-:Y:S02]  /*1dc0*/  IMAD R21, R0.reuse, 0x800, R21 ;  /* 0x0000080000157824 */ /* 0x040fe400078e0215 */
[----:B------:R-:W-:-:S04]  /*1dd0*/  IMAD.WIDE R30, R0, 0x2, R34 ;  /* 0x00000002001e7825 */ /* 0x000fc800078e0222 */
[----:B------:R-:W-:-:S04]  /*1de0*/  IMAD.WIDE R28, R0, 0x2, R30 ;  /* 0x00000002001c7825 */ /* 0x000fc800078e021e */
[----:B-1----:R-:W-:-:S04]  /*1df0*/  IMAD.WIDE R68, R0, 0x2, R28 ;  /* 0x0000000200447825 */ /* 0x002fc800078e021c */
[C---:B------:R-:W-:Y:S01]  /*1e00*/  IMAD.WIDE R42, R0.reuse, 0x2, R68 ;  /* 0x00000002002a7825 */ /* 0x040fe200078e0244 */
[----:B------:R-:W-:Y:S01]  /*1e10*/  @!PT LDS RZ, [RZ] ;  /* 0x00000000fffff984 */ /* 0x000fe20000000800 */
[----:B------:R-:W-:Y:S01]  /*1e20*/  @!PT LDS RZ, [RZ] ;  /* 0x00000000fffff984 */ /* 0x000fe20000000800 */
[----:B------:R-:W-:Y:S01]  /*1e30*/  @!PT LDS RZ, [RZ] ;  /* 0x00000000fffff984 */ /* 0x000fe20000000800 */
[----:B------:R1:W-:Y:S04]  /*1e40*/  LDGSTS.E.128 [R46+0x4c80], desc[UR10][R34.64] ;  /* 0x04c80000222e7fae */ /* 0x0003e8000b9a180a */
[----:B------:R-:W-:Y:S01]  /*1e50*/  LDGSTS.E.128 [R46+0x4d90], desc[UR10][R30.64] ;  /* 0x04d900001e2e7fae */ /* 0x000fe2000b9a180a */
[----:B------:R-:W-:-:S03]  /*1e60*/  IMAD.WIDE R40, R0, 0x2, R42 ;  /* 0x0000000200287825 */ /* 0x000fc600078e022a */
[----:B------:R2:W-:Y:S01]  /*1e70*/  LDGSTS.E.128 [R46+0x4ea0], desc[UR10][R28.64] ;  /* 0x04ea00001c2e7fae */ /* 0x0005e2000b9a180a */
[----:B------:R-:W-:-:S03]  /*1e80*/  IMAD.WIDE R38, R0, 0x2, R40 ;  /* 0x0000000200267825 */ /* 0x000fc600078e0228 */
[----:B------:R3:W-:Y:S04]  /*1e90*/  LDGSTS.E.128 [R46+0x4fb0], desc[UR10][R68.64] ;  /* 0x04fb0000442e7fae */ /* 0x0007e8000b9a180a */
[----:B------:R-:W-:Y:S01]  /*1ea0*/  LDGSTS.E.128 [R46+0x50c0], desc[UR10][R42.64] ;  /* 0x050c00002a2e7fae */ /* 0x000fe2000b9a180a */
[----:B------:R-:W-:-:S03]  /*1eb0*/  IMAD.WIDE R36, R0, 0x2, R38 ;  /* 0x0000000200247825 */ /* 0x000fc600078e0226 */
[----:B------:R-:W-:Y:S04]  /*1ec0*/  LDGSTS.E.128 [R46+0x51d0], desc[UR10][R40.64] ;  /* 0x051d0000282e7fae */ /* 0x000fe8000b9a180a */
[----:B------:R-:W-:Y:S04]  /*1ed0*/  LDGSTS.E.128 [R46+0x52e0], desc[UR10][R38.64] ;  /* 0x052e0000262e7fae */ /* 0x000fe8000b9a180a */
[----:B------:R4:W-:Y:S04]  /*1ee0*/  LDGSTS.E.128 [R46+0x53f0], desc[UR10][R36.64] ;  /* 0x053f0000242e7fae */ /* 0x0009e8000b9a180a */
[----:B-1----:R-:W-:Y:S04]  /*1ef0*/  LDSM.16.M88.2 R34, [R79] ;  /* 0x000000004f22783b */ /* 0x002fe80000000100 */
[----:B--2---:R-:W1:Y:S04]  /*1f00*/  LDSM.16.MT88.4 R28, [R74] ;  /* 0x000000004a1c783b */ /* 0x004e680000004200 */
[----:B------:R-:W0:Y:S01]  /*1f10*/  LDGDEPBAR ;  /* 0x00000000000079af */ /* 0x000e220000000000 */
[-C--:B-1----:R-:W-:Y:S03]  /*1f20*/  HMMA.16816.F16 R64, R28, R34.reuse, R64 ;  /* 0x000000221c40723c */ /* 0x082fe60000000840 */
[----:B------:R-:W1:Y:S05]  /*1f30*/  LDSM.16.MT88.4 R28, [R74+0x20] ;  /* 0x000020004a1c783b */ /* 0x000e6a0000004200 */
        /* <DEDUP_REMOVED lines=17> */
[----:B------:R-:W-:Y:S01]  /*2050*/  @!P0 SHF.L.U32 R30, R2, 0x3, RZ ;  /* 0x00000003021e8819 */ /* 0x000fe200000006ff */
[----:B------:R-:W1:Y:S03]  /*2060*/  @!P0 LDC.64 R28, c[0x0][0x380] ;  /* 0x0000e000ff1c8b82 */ /* 0x000e660000000a00 */
[----:B------:R-:W-:Y:S02]  /*2070*/  @!P0 LOP3.LUT R31, R30, 0x78, RZ, 0xc0, !PT ;  /* 0x000000781e1f8812 */ /* 0x000fe400078ec0ff */
[----:B------:R-:W-:-:S05]  /*2080*/  @!P0 SHF.R.U32.HI R30, RZ, 0x4, R2 ;  /* 0x00000004ff1e8819 */ /* 0x000fca0000011602 */
[----:B------:R-:W-:-:S05]  /*2090*/  @!P0 IMAD R31, R30, 0x88, R31 ;  /* 0x000000881e1f8824 */ /* 0x000fca00078e021f */
[----:B---3--:R-:W-:Y:S01]  /*20a0*/  @!P0 LEA R69, R31, R48, 0x1 ;  /* 0x000000301f458211 */ /* 0x008fe200078e08ff */
[----:B------:R-:W-:Y:S01]  /*20b0*/  IMAD.WIDE R30, R19, 0x2, R82 ;  /* 0x00000002131e7825 */ /* 0x000fe200078e0252 */
[----:B------:R-:W-:-:S03]  /*20c0*/  LEA R19, R0, R19, 0xb ;  /* 0x0000001300137211 */ /* 0x000fc600078e58ff */
[----:B------:R-:W-:-:S04]  /*20d0*/  IMAD.WIDE R34, R0, 0x2, R30 ;  /* 0x0000000200227825 */ /* 0x000fc800078e021e */
[----:B-1----:R-:W-:Y:S01]  /*20e0*/  @!P0 IMAD.WIDE R28, R24, 0x2, R28 ;  /* 0x00000002181c8825 */ /* 0x002fe200078e021c */
[----:B------:R-:W-:Y:S03]  /*20f0*/  BAR.SYNC.DEFER_BLOCKING 0x0 ;  /* 0x0000000000007b1d */ /* 0x000fe60000010000 */
[----:B----4-:R-:W-:-:S04]  /*2100*/  IMAD.WIDE R36, R0, 0x2, R34 ;  /* 0x0000000200247825 */ /* 0x010fc800078e0222 */
[----:B------:R-:W-:-:S04]  /*2110*/  IMAD.WIDE R38, R0, 0x2, R36 ;  /* 0x0000000200267825 */ /* 0x000fc800078e0224 */
[----:B------:R-:W-:-:S04]  /*2120*/  IMAD.WIDE R40, R0, 0x2, R38 ;  /* 0x0000000200287825 */ /* 0x000fc800078e0226 */
[C---:B------:R-:W-:Y:S01]  /*2130*/  IMAD.WIDE R42, R0.reuse, 0x2, R40 ;  /* 0x00000002002a7825 */ /* 0x040fe200078e0228 */
        /* <DEDUP_REMOVED lines=37> */
[----:B------:R-:W-:Y:S01]  /*2390*/  BAR.SYNC.DEFER_BLOCKING 0x0 ;  /* 0x0000000000007b1d */ /* 0x000fe20000010000 */
[C---:B------:R-:W-:Y:S02]  /*23a0*/  LEA R17, R0.reuse, R17, 0xb ;  /* 0x0000001100117211 */ /* 0x040fe400078e58ff */
        /* <DEDUP_REMOVED lines=388> */
[----:B------:R-:W-:Y:S04]  /*3bf0*/  LDGSTS.E.128 [R46+0x4fb0], desc[UR10][R68.64] ;  /* 0x04fb0000442e7fae */ /* 0x000fe8000b9a180a */
[----:B------:R-:W-:Y:S01]  /*3c00*/  LDGSTS.E.128 [R46+0x50c0], desc[UR10][R42.64] ;  /* 0x050c00002a2e7fae */ /* 0x000fe2000b9a180a */
[----:B------:R-:W-:-:S03]  /*3c10*/  IMAD.WIDE R36, R0, 0x2, R38 ;  /* 0x0000000200247825 */ /* 0x000fc600078e0226 */
[----:B------:R-:W-:Y:S04]  /*3c20*/  LDGSTS.E.128 [R46+0x51d0], desc[UR10][R40.64] ;  /* 0x051d0000282e7fae */ /* 0x000fe8000b9a180a */
[----:B------:R-:W-:Y:S04]  /*3c30*/  LDGSTS.E.128 [R46+0x52e0], desc[UR10][R38.64] ;  /* 0x052e0000262e7fae */ /* 0x000fe8000b9a180a */
[----:B------:R3:W-:Y:S04]  /*3c40*/  LDGSTS.E.128 [R46+0x53f0], desc[UR10][R36.64] ;  /* 0x053f0000242e7fae */ /* 0x0007e8000b9a180a */
[----:B-1----:R-:W-:Y:S04]  /*3c50*/  LDSM.16.M88.2 R34, [R79] ;  /* 0x000000004f22783b */ /* 0x002fe80000000100 */
[----:B--2---:R-:W1:Y:S01]  /*3c60*/  LDSM.16.MT88.4 R28, [R74] ;  /* 0x000000004a1c783b */ /* 0x004e620000004200 */
[----:B---3--:R-:W2:Y:S03]  /*3c70*/  @!P0 LDC.64 R36, c[0x0][0x380] ;  /* 0x0000e000ff248b82 */ /* 0x008ea60000000a00 */
[----:B------:R-:W0:Y:S01]  /*3c80*/  LDGDEPBAR ;  /* 0x00000000000079af */ /* 0x000e220000000000 */
[----:B--2---:R-:W-:Y:S01]  /*3c90*/  @!P0 IMAD.WIDE R36, R24, 0x2, R36 ;  /* 0x0000000218248825 */ /* 0x004fe200078e0224 */
[-C--:B-1----:R-:W-:Y:S02]  /*3ca0*/  HMMA.16816.F16 R64, R28, R34.reuse, R64 ;  /* 0x000000221c40723c */ /* 0x082fe40000000840 */
[----:B------:R-:W1:Y:S06]  /*3cb0*/  LDSM.16.MT88.4 R28, [R74+0x20] ;  /* 0x000020004a1c783b */ /* 0x000e6c0000004200 */
        /* <DEDUP_REMOVED lines=18> */
[----:B------:R-:W-:-:S04]  /*3de0*/  @!P0 SHF.R.U32.HI R29, RZ, 0x4, R2 ;  /* 0x00000004ff1d8819 */ /* 0x000fc80000011602 */
[----:B------:R-:W-:Y:S01]  /*3df0*/  @!P0 LOP3.LUT R30, R28, 0x78, RZ, 0xc0, !PT ;  /* 0x000000781c1e8812 */ /* 0x000fe200078ec0ff */
[----:B------:R-:W-:Y:S01]  /*3e00*/  BAR.SYNC.DEFER_BLOCKING 0x0 ;  /* 0x0000000000007b1d */ /* 0x000fe20000010000 */
[----:B------:R-:W-:-:S03]  /*3e10*/  @!P0 IADD3 R28, P1, PT, R36, 0x1000, RZ ;  /* 0x00001000241c8810 */ /* 0x000fc60007f3e0ff */
[----:B------:R-:W-:Y:S01]  /*3e20*/  @!P0 IMAD R31, R29, 0x88, R30 ;  /* 0x000000881d1f8824 */ /* 0x000fe200078e021e */
[----:B------:R-:W-:-:S04]  /*3e30*/  @!P0 IADD3.X R29, PT, PT, RZ, R37, RZ, P1, !PT ;  /* 0x00000025ff1d8210 */ /* 0x000fc80000ffe4ff */
[----:B------:R-:W-:Y:S01]  /*3e40*/  @!P0 LEA R69, R31, R48, 0x1 ;  /* 0x000000301f458211 */ /* 0x000fe200078e08ff */
[----:B------:R-:W-:Y:S01]  /*3e50*/  IMAD.WIDE R30, R51, 0x2, R82 ;  /* 0x00000002331e7825 */ /* 0x000fe200078e0252 */
[----:B------:R-:W-:-:S03]  /*3e60*/  LEA R51, R0, R51, 0xb ;  /* 0x0000003300337211 */ /* 0x000fc600078e58ff */
[----:B------:R-:W-:-:S04]  /*3e70*/  IMAD.WIDE R34, R0, 0x2, R30 ;  /* 0x0000000200227825 */ /* 0x000fc800078e021e */
[C---:B------:R-:W-:Y:S01]  /*3e80*/  IMAD.WIDE R36, R0.reuse, 0x2, R34 ;  /* 0x0000000200247825 */ /* 0x040fe200078e0222 */
[----:B------:R-:W-:Y:S01]  /*3e90*/  @!PT LDS RZ, [RZ] ;  /* 0x00000000fffff984 */ /* 0x000fe20000000800 */
[----:B------:R-:W-:Y:S01]  /*3ea0*/  @!PT LDS RZ, [RZ] ;  /* 0x00000000fffff984 */ /* 0x000fe20000000800 */
[----:B------:R-:W-:Y:S01]  /*3eb0*/  @!PT LDS RZ, [RZ] ;  /* 0x00000000fffff984 */ /* 0x000fe20000000800 */
[----:B------:R1:W-:Y:S03]  /*3ec0*/  @!P0 LDGSTS.E.128 [R69], desc[UR10][R28.64+-0x800] ;  /* 0x000008001c458fae */ /* 0x0003e6000b9a180a */
[C---:B------:R-:W-:Y:S01]  /*3ed0*/  IMAD.WIDE R38, R0.reuse, 0x2, R36 ;  /* 0x0000000200267825 */ /* 0x040fe200078e0224 */
[----:B------:R-:W-:Y:S04]  /*3ee0*/  LDGSTS.E.128 [R46+0x880], desc[UR10][R30.64] ;  /* 0x008800001e2e7fae */ /* 0x000fe8000b9a180a */
[----:B------:R2:W-:Y:S01]  /*3ef0*/  LDGSTS.E.128 [R46+0x990], desc[UR10][R34.64] ;  /* 0x00990000222e7fae */ /* 0x0005e2000b9a180a */
[----:B------:R-:W-:-:S03]  /*3f00*/  IMAD.WIDE R40, R0, 0x2, R38 ;  /* 0x0000000200287825 */ /* 0x000fc600078e0226 */
[----:B------:R-:W-:Y:S01]  /*3f10*/  LDGSTS.E.128 [R46+0xaa0], desc[UR10][R36.64] ;  /* 0x00aa0000242e7fae */ /* 0x000fe2000b9a180a */
[----:B------:R-:W-:-:S03]  /*3f20*/  IMAD.WIDE R42, R0, 0x2, R40 ;  /* 0x00000002002a7825 */ /* 0x000fc600078e0228 */
[----:B------:R-:W-:Y:S04]  /*3f30*/  LDGSTS.E.128 [R46+0xbb0], desc[UR10][R38.64] ;  /* 0x00bb0000262e7fae */ /* 0x000fe8000b9a180a */
[----:B------:R-:W-:Y:S01]  /*3f40*/  LDGSTS.E.128 [R46+0xcc0], desc[UR10][R40.64] ;  /* 0x00cc0000282e7fae */ /* 0x000fe2000b9a180a */
[----:B-1----:R-:W-:-:S03]  /*3f50*/  IMAD.WIDE R68, R0, 0x2, R42 ;  /* 0x0000000200447825 */ /* 0x002fc600078e022a */
[----:B------:R-:W-:Y:S01]  /*3f60*/  LDGSTS.E.128 [R46+0xdd0], desc[UR10][R42.64] ;  /* 0x00dd00002a2e7fae */ /* 0x000fe2000b9a180a */
[----:B------:R-:W-:-:S03]  /*3f70*/  IMAD.WIDE R84, R0, 0x2, R68 ;  /* 0x0000000200547825 */ /* 0x000fc600078e0244 */
        /* <DEDUP_REMOVED lines=70> */
[----:B------:R-:W-:Y:S01]  /*43e0*/  BAR.SYNC.DEFER_BLOCKING 0x0 ;  /* 0x0000000000007b1d */ /* 0x000fe20000010000 */
[----:B------:R-:W-:Y:S02]  /*43f0*/  @!P0 IADD3 R30, P1, PT, R36, 0x1000, RZ ;  /* 0x00001000241e8810 */ /* 0x000fe40007f3e0ff */
[----:B------:R-:W-:Y:S02]  /*4400*/  @!P0 LOP3.LUT R29, R28, 0x78, RZ, 0xc0, !PT ;  /* 0x000000781c1d8812 */ /* 0x000fe400078ec0ff */
[----:B------:R-:W-:Y:S02]  /*4410*/  @!P0 SHF.R.U32.HI R28, RZ, 0x4, R2 ;  /* 0x00000004ff1c8819 */ /* 0x000fe40000011602 */
[----:B------:R-:W-:-:S03]  /*4420*/  @!P0 IADD3.X R31, PT, PT, RZ, R37, RZ, P1, !PT ;  /* 0x00000025ff1f8210 */ /* 0x000fc60000ffe4ff */
[----:B------:R-:W-:Y:S01]  /*4430*/  @!P0 IMAD R29, R28, 0x88, R29 ;  /* 0x000000881c1d8824 */ /* 0x000fe200078e021d */
[----:B------:R-:W-:-:S04]  /*4440*/  @!P0 MOV R28, R30 ;  /* 0x0000001e001c8202 */ /* 0x000fc80000000f00 */
[----:B------:R-:W-:Y:S02]  /*4450*/  @!P0 LEA R69, R29, R48, 0x1 ;  /* 0x000000301d458211 */ /* 0x000fe400078e08ff */
[----:B------:R-:W-:Y:S01]  /*4460*/  @!P0 MOV R29, R31 ;  /* 0x0000001f001d8202 */ /* 0x000fe20000000f00 */
[----:B------:R-:W-:Y:S01]  /*4470*/  IMAD.WIDE R30, R55, 0x2, R82 ;  /* 0x00000002371e7825 */ /* 0x000fe200078e0252 */
[----:B------:R-:W-:-:S03]  /*4480*/  LEA R55, R0, R55, 0xb ;  /* 0x0000003700377211 */ /* 0x000fc600078e58ff */
[C---:B------:R-:W-:Y:S01]  /*4490*/  IMAD.WIDE R34, R0.reuse, 0x2, R30 ;  /* 0x0000000200227825 */ /* 0x040fe200078e021e */
[----:B------:R-:W-:Y:S01]  /*44a0*/  @!PT LDS RZ, [RZ] ;  /* 0x00000000fffff984 */ /* 0x000fe20000000800 */
[----:B------:R-:W-:Y:S01]  /*44b0*/  @!PT LDS RZ, [RZ] ;  /* 0x00000000fffff984 */ /* 0x000fe20000000800 */
[----:B------:R-:W-:Y:S01]  /*44c0*/  @!PT LDS RZ, [RZ] ;  /* 0x00000000fffff984 */ /* 0x000fe20000000800 */
[----:B------:R1:W-:Y:S04]  /*44d0*/  @!P0 LDGSTS.E.128 [R69], desc[UR10][R28.64+-0x700] ;  /* 0x000009001c458fae */ /* 0x0003e8000b9a180a */
[----:B------:R-:W-:Y:S01]  /*44e0*/  LDGSTS.E.128 [R46+0x880], desc[UR10][R30.64] ;  /* 0x008800001e2e7fae */ /* 0x000fe2000b9a180a */
[----:B------:R-:W-:-:S03]  /*44f0*/  IMAD.WIDE R36, R0, 0x2, R34 ;  /* 0x0000000200247825 */ /* 0x000fc600078e0222 */
[----:B------:R2:W-:Y:S01]  /*4500*/  LDGSTS.E.128 [R46+0x990], desc[UR10][R34.64] ;  /* 0x00990000222e7fae */ /* 0x0005e2000b9a180a */
[----:B------:R-:W-:-:S03]  /*4510*/  IMAD.WIDE R38, R0, 0x2, R36 ;  /* 0x0000000200267825 */ /* 0x000fc600078e0224 */
[----:B------:R-:W-:Y:S04]  /*4520*/  LDGSTS.E.128 [R46+0xaa0], desc[UR10][R36.64] ;  /* 0x00aa0000242e7fae */ /* 0x000fe8000b9a180a */
[----:B------:R-:W-:Y:S01]  /*4530*/  LDGSTS.E.128 [R46+0xbb0], desc[UR10][R38.64] ;  /* 0x00bb0000262e7fae */ /* 0x000fe2000b9a180a */
[----:B------:R-:W-:-:S05]  /*4540*/  IMAD.WIDE R40, R0, 0x2, R38 ;  /* 0x0000000200287825 */ /* 0x000fca00078e0226 */
[----:B------:R-:W-:Y:S01]  /*4550*/  LDGSTS.E.128 [R46+0xcc0], desc[UR10][R40.64] ;  /* 0x00cc0000282e7fae */ /* 0x000fe2000b9a180a */
[----:B------:R-:W-:-:S05]  /*4560*/  IMAD.WIDE R42, R0, 0x2, R40 ;  /* 0x00000002002a7825 */ /* 0x000fca00078e0228 */
[----:B------:R-:W-:Y:S01]  /*4570*/  LDGSTS.E.128 [R46+0xdd0], desc[UR10][R42.64] ;  /* 0x00dd00002a2e7fae */ /* 0x000fe2000b9a180a */
[----:B-1----:R-:W-:-:S05]  /*4580*/  IMAD.WIDE R68, R0, 0x2, R42 ;  /* 0x0000000200447825 */ /* 0x002fca00078e022a */
[----:B------:R1:W-:Y:S01]  /*4590*/  LDGSTS.E.128 [R46+0xee0], desc[UR10][R68.64] ;  /* 0x00ee0000442e7fae */ /* 0x0003e2000b9a180a */
[----:B------:R-:W-:-:S05]  /*45a0*/  IMAD.WIDE R84, R0, 0x2, R68 ;  /* 0x0000000200547825 */ /* 0x000fca00078e0244 */
        /* <DEDUP_REMOVED lines=76> */
[----:B------:R-:W-:Y:S01]  /*4a70*/  @!P0 LEA R69, R29, R48, 0x1 ;  /* 0x000000301d458211 */ /* 0x000fe200078e08ff */
[----:B------:R-:W-:Y:S02]  /*4a80*/  @!P0 IMAD.MOV.U32 R29, RZ, RZ, R31 ;  /* 0x000000ffff1d8224 */ /* 0x000fe400078e001f */
        /* <DEDUP_REMOVED lines=288> */
[----:B------:R-:W-:Y:S01]  /*5c90*/  @!P0 SHF.R.U32.HI R28, RZ, 0x4, R2 ;  /* 0x00000004ff1c8819 */ /* 0x000fe20000011602 */
[----:B------:R-:W-:-:S04]  /*5ca0*/  @!P0 IMAD.X R31, RZ, RZ, R37, P1 ;  /* 0x000000ffff1f8224 */ /* 0x000fc800008e0625 */
        /* <DEDUP_REMOVED lines=196> */
[----:B------:R-:W-:Y:S02]  /*68f0*/  @!P0 IMAD R29, R28, 0x88, R29 ;  /* 0x000000881c1d8824 */ /* 0x000fe400078e021d */
[----:B------:R-:W-:-:S03]  /*6900*/  @!P0 IMAD.MOV.U32 R28, RZ, RZ, R30 ;  /* 0x000000ffff1c8224 */ /* 0x000fc600078e001e */
        /* <DEDUP_REMOVED lines=64> */
[----:B------:R3:W-:Y:S04]  /*6d10*/  LDGSTS.E.128 [R46+0x52e0], desc[UR10][R38.64] ;  /* 0x052e0000262e7fae */ /* 0x0007e8000b9a180a */
[----:B------:R4:W-:Y:S04]  /*6d20*/  LDGSTS.E.128 [R46+0x53f0], desc[UR10][R36.64] ;  /* 0x053f0000242e7fae */ /* 0x0009e8000b9a180a */
[----:B-1----:R-:W-:Y:S04]  /*6d30*/  LDSM.16.M88.2 R34, [R79] ;  /* 0x000000004f22783b */ /* 0x002fe80000000100 */
[----:B--2---:R-:W1:Y:S01]  /*6d40*/  LDSM.16.MT88.4 R28, [R74] ;  /* 0x000000004a1c783b */ /* 0x004e620000004200 */
[----:B---3--:R-:W2:Y:S03]  /*6d50*/  @!P0 LDC.64 R38, c[0x0][0x380] ;  /* 0x0000e000ff268b82 */ /* 0x008ea60000000a00 */
[----:B------:R-:W0:Y:S01]  /*6d60*/  LDGDEPBAR ;  /* 0x00000000000079af */ /* 0x000e220000000000 */
[C---:B--2---:R-:W-:Y:S01]  /*6d70*/  @!P0 IMAD.WIDE R38, R24.reuse, 0x2, R38 ;  /* 0x0000000218268825 */ /* 0x044fe200078e0226 */
[----:B------:R-:W-:Y:S01]  /*6d80*/  IADD3 R24, PT, PT, R24, 0x800, RZ ;  /* 0x0000080018187810 */ /* 0x000fe20007ffe0ff */
        /* <DEDUP_REMOVED lines=14> */
[----:B------:R-:W4:Y:S07]  /*6e70*/  LDSM.16.MT88.4 R28, [R76] ;  /* 0x000000004c1c783b */ /* 0x000f2e0000004200 */
[----:B----4-:R-:W-:Y:S01]  /*6e80*/  HMMA.16816.F16 R36, R28, R34, R64 ;  /* 0x000000221c24723c */ /* 0x010fe20000000840 */
        /* <DEDUP_REMOVED lines=8> */
[----:B------:R-:W-:Y:S02]  /*6f10*/  @!P0 IADD3.X R31, PT, PT, RZ, R39, RZ, P1, !PT ;  /* 0x00000027ff1f8210 */ /* 0x000fe40000ffe4ff */
[----:B------:R-:W-:Y:S01]  /*6f20*/  ISETP.NE.AND P1, PT, R18, RZ, PT ;  /* 0x000000ff1200720c */ /* 0x000fe20003f25270 */
        /* <DEDUP_REMOVED lines=11> */
[----:B------:R2:W-:Y:S01]  /*6fe0*/  LDGSTS.E.128 [R46+0x880], desc[UR10][R30.64] ;  /* 0x008800001e2e7fae */ /* 0x0005e2000b9a180a */
[----:B------:R-:W-:-:S03]  /*6ff0*/  IMAD.WIDE R34, R0, 0x2, R32 ;  /* 0x0000000200227825 */ /* 0x000fc600078e0220 */
[----:B------:R-:W-:Y:S01]  /*7000*/  LDGSTS.E.128 [R46+0x990], desc[UR10][R32.64] ;  /* 0x00990000202e7fae */ /* 0x000fe2000b9a180a */
[----:B------:R-:W-:-:S03]  /*7010*/  IMAD.WIDE R40, R0, 0x2, R34 ;  /* 0x0000000200287825 */ /* 0x000fc600078e0222 */
[----:B------:R3:W-:Y:S04]  /*7020*/  LDGSTS.E.128 [R46+0xaa0], desc[UR10][R34.64] ;  /* 0x00aa0000222e7fae */ /* 0x0007e8000b9a180a */
[----:B------:R4:W-:Y:S01]  /*7030*/  LDGSTS.E.128 [R46+0xbb0], desc[UR10][R40.64] ;  /* 0x00bb0000282e7fae */ /* 0x0009e2000b9a180a */
[----:B------:R-:W-:-:S05]  /*7040*/  IMAD.WIDE R64, R0, 0x2, R40 ;  /* 0x0000000200407825 */ /* 0x000fca00078e0228 */
[----:B------:R5:W-:Y:S01]  /*7050*/  LDGSTS.E.128 [R46+0xcc0], desc[UR10][R64.64] ;  /* 0x00cc0000402e7fae */ /* 0x000be2000b9a180a */
[----:B------:R-:W-:-:S05]  /*7060*/  IMAD.WIDE R68, R0, 0x2, R64 ;  /* 0x0000000200447825 */ /* 0x000fca00078e0240 */
[----:B------:R5:W-:Y:S01]  /*7070*/  LDGSTS.E.128 [R46+0xdd0], desc[UR10][R68.64] ;  /* 0x00dd0000442e7fae */ /* 0x000be2000b9a180a */
[----:B------:R-:W-:-:S05]  /*7080*/  IMAD.WIDE R84, R0, 0x2, R68 ;  /* 0x0000000200547825 */ /* 0x000fca00078e0244 */
[----:B------:R2:W-:Y:S01]  /*7090*/  LDGSTS.E.128 [R46+0xee0], desc[UR10][R84.64] ;  /* 0x00ee0000542e7fae */ /* 0x0005e2000b9a180a */
[----:B------:R-:W-:-:S05]  /*70a0*/  IMAD.WIDE R86, R0, 0x2, R84 ;  /* 0x0000000200567825 */ /* 0x000fca00078e0254 */
[----:B------:R3:W-:Y:S04]  /*70b0*/  LDGSTS.E.128 [R46+0xff0], desc[UR10][R86.64] ;  /* 0x00ff0000562e7fae */ /* 0x0007e8000b9a180a */
[----:B-1----:R-:W-:Y:S04]  /*70c0*/  LDSM.16.M88.2 R38, [R58] ;  /* 0x000000003a26783b */ /* 0x002fe80000000100 */
[----:B--2---:R-:W1:Y:S04]  /*70d0*/  LDSM.16.MT88.4 R28, [R50] ;  /* 0x00000000321c783b */ /* 0x004e680000004200 */
[----:B---3--:R-:W2:Y:S04]  /*70e0*/  LDSM.16.MT88.4 R32, [R50+0x20] ;  /* 0x000020003220783b */ /* 0x008ea80000004200 */
[----:B----4-:R-:W-:Y:S04]  /*70f0*/  LDSM.16.M88.2 R40, [R62] ;  /* 0x000000003e28783b */ /* 0x010fe80000000100 */
[----:B-----5:R-:W-:Y:S04]  /*7100*/  LDSM.16.M88.2 R64, [R66] ;  /* 0x000000004240783b */ /* 0x020fe80000000100 */
[----:B------:R-:W0:Y:S01]  /*7110*/  LDGDEPBAR ;  /* 0x00000000000079af */ /* 0x000e220000000000 */
[-C--:B-1----:R-:W-:Y:S03]  /*7120*/  HMMA.16816.F16 R36, R28, R38.reuse, R36 ;  /* 0x000000261c24723c */ /* 0x082fe60000000824 */
[----:B------:R-:W-:Y:S05]  /*7130*/  LDSM.16.MT88.4 R28, [R52+0x20] ;  /* 0x00002000341c783b */ /* 0x000fea0000004200 */
[----:B--2---:R-:W-:Y:S01]  /*7140*/  HMMA.16816.F16 R42, R32, R38, R42 ;  /* 0x00000026202a723c */ /* 0x004fe2000000082a */
[----:B------:R-:W1:Y:S04]  /*7150*/  LDSM.16.M88.2 R38, [R60] ;  /* 0x000000003c26783b */ /* 0x000e680000000100 */
[----:B------:R-:W2:-:S15]  /*7160*/  LDSM.16.MT88.4 R32, [R52] ;  /* 0x000000003420783b */ /* 0x000e9e0000004200 */
[-C--:B-1----:R-:W-:Y:S01]  /*7170*/  HMMA.16816.F16 R42, R28, R38.reuse, R42 ;  /* 0x000000261c2a723c */ /* 0x082fe2000000082a */
[----:B------:R-:W1:Y:S07]  /*7180*/  LDSM.16.MT88.4 R28, [R54+0x20] ;  /* 0x00002000361c783b */ /* 0x000e6e0000004200 */
[----:B--2---:R-:W-:Y:S01]  /*7190*/  HMMA.16816.F16 R36, R32, R38, R36 ;  /* 0x000000262024723c */ /* 0x004fe20000000824 */
[----:B------:R-:W2:Y:S11]  /*71a0*/  LDSM.16.MT88.4 R32, [R54] ;  /* 0x000000003620783b */ /* 0x000eb60000004200 */
[-C--:B-1----:R-:W-:Y:S08]  /*71b0*/  HMMA.16816.F16 R28, R28, R40.reuse, R42 ;  /* 0x000000281c1c723c */ /* 0x082ff0000000082a */
[----:B--2---:R-:W-:Y:S01]  /*71c0*/  HMMA.16816.F16 R68, R32, R40, R36 ;  /* 0x000000282044723c */ /* 0x004fe20000000824 */
[----:B------:R-:W1:Y:S04]  /*71d0*/  LDSM.16.MT88.4 R32, [R56] ;  /* 0x000000003820783b */ /* 0x000e680000004200 */
[----:B------:R-:W2:Y:S01]  /*71e0*/  LDSM.16.MT88.4 R36, [R56+0x20] ;  /* 0x000020003824783b */ /* 0x000ea20000004200 */
[----:B------:R-:W-:-:S14]  /*71f0*/  DEPBAR.LE SB0, 0x0 ;  /* 0x000080000000791a */ /* 0x000fdc0000000000 */
[-C--:B-1----:R-:W-:Y:S08]  /*7200*/  HMMA.16816.F16 R32, R32, R64.reuse, R68 ;  /* 0x000000402020723c */ /* 0x082ff00000000844 */
[----:B--2---:R-:W-:Y:S01]  /*7210*/  HMMA.16816.F16 R40, R36, R64, R28 ;  /* 0x000000402428723c */ /* 0x004fe2000000081c */
[----:B------:R-:W-:Y:S06]  /*7220*/  BAR.SYNC.DEFER_BLOCKING 0x0 ;  /* 0x0000000000007b1d */ /* 0x000fec0000010000 */
[----:B------:R-:W-:-:S13]  /*7230*/  @P1 BRA `(.L_x_2) ;  /* 0xffffff9c00001947 */ /* 0x000fda000383ffff */
[----:B------:R-:W-:-:S07]  /*7240*/  IADD3 R21, PT, PT, R3, 0x1, RZ ;  /* 0x0000000103157810 */ /* 0x000fce0007ffe0ff */
.L_x_1:
[----:B------:R-:W-:-:S13]  /*7250*/  ISETP.NE.AND P0, PT, R20, RZ, PT ;  /* 0x000000ff1400720c */ /* 0x000fda0003f05270 */
[----:B------:R-:W-:Y:S05]  /*7260*/  @!P0 BRA `(.L_x_0) ;  /* 0x0000000400bc8947 */ /* 0x000fea0003800000 */
[----:B------:R-:W1:Y:S01]  /*7270*/  S2R R3, SR_LANEID ;  /* 0x0000000000037919 */ /* 0x000e620000000000 */
[----:B------:R-:W2:Y:S01]  /*7280*/  LDCU.64 UR4, c[0x0][0x380] ;  /* 0x00007000ff0477ac */ /* 0x000ea20008000a00 */
[C---:B------:R-:W-:Y:S01]  /*7290*/  LEA R25, R0.reuse, R22, 0x6 ;  /* 0x0000001600197211 */ /* 0x040fe200078e30ff */
[--C-:B------:R-:W-:Y:S01]  /*72a0*/  IMAD.WIDE R46, R0, 0x2, R82.reuse ;  /* 0x00000002002e7825 */ /* 0x100fe200078e0252 */
[----:B------:R-:W-:Y:S01]  /*72b0*/  LOP3.LUT R49, R2, 0x3e0, RZ, 0xc0, !PT ;  /* 0x000003e002317812 */ /* 0x000fe200078ec0ff */
[----:B------:R-:W3:Y:S02]  /*72c0*/  LDCU UR7, c[0x0][0x398] ;  /* 0x00007300ff0777ac */ /* 0x000ee40008000800 */
[----:B------:R-:W-:-:S04]  /*72d0*/  IMAD.WIDE R38, R0, 0x4, R82 ;  /* 0x0000000400267825 */ /* 0x000fc800078e0252 */
[----:B------:R-:W-:-:S04]  /*72e0*/  IMAD.WIDE R36, R0, 0x6, R82 ;  /* 0x0000000600247825 */ /* 0x000fc800078e0252 */
[----:B------:R-:W-:Y:S01]  /*72f0*/  IMAD.WIDE R30, R0, 0x8, R82 ;  /* 0x00000008001e7825 */ /* 0x000fe200078e0252 */
[----:B--2---:R-:W-:-:S03]  /*7300*/  UIADD3 UR4, UP0, UPT, UR4, 0x80, URZ ;  /* 0x0000008004047890 */ /* 0x004fc6000ff1e0ff */
[----:B------:R-:W-:Y:S01]  /*7310*/  IMAD.WIDE R28, R0, 0xa, R82 ;  /* 0x0000000a001c7825 */ /* 0x000fe200078e0252 */
[----:B------:R-:W-:-:S03]  /*7320*/  UIADD3.X UR5, UPT, UPT, URZ, UR5, URZ, UP0, !UPT ;  /* 0x00000005ff057290 */ /* 0x000fc600087fe4ff */
[----:B------:R-:W-:-:S04]  /*7330*/  IMAD.WIDE R22, R0, 0xc, R82 ;  /* 0x0000000c00167825 */ /* 0x000fc800078e0252 */
[----:B------:R-:W-:Y:S01]  /*7340*/  IMAD.WIDE R82, R0, 0xe, R82 ;  /* 0x0000000e00527825 */ /* 0x000fe200078e0252 */
[----:B-1----:R-:W-:-:S03]  /*7350*/  LOP3.LUT R4, R3, 0xf, RZ, 0xc0, !PT ;  /* 0x0000000f03047812 */ /* 0x002fc600078ec0ff */
[----:B------:R-:W-:Y:S01]  /*7360*/  IMAD.MOV R20, RZ, RZ, -R20 ;  /* 0x000000ffff147224 */ /* 0x000fe200078e0a14 */
[----:B------:R-:W-:Y:S02]  /*7370*/  LOP3.LUT R6, R3, 0x7, RZ, 0xc0, !PT ;  /* 0x0000000703067812 */ /* 0x000fe400078ec0ff */
[--C-:B------:R-:W-:Y:S02]  /*7380*/  SHF.R.U32.HI R7, RZ, 0x4, R3.reuse ;  /* 0x00000004ff077819 */ /* 0x100fe40000011603 */
[----:B------:R-:W-:Y:S02]  /*7390*/  SHF.R.U32.HI R5, RZ, 0x3, R3 ;  /* 0x00000003ff057819 */ /* 0x000fe40000011603 */
[----:B------:R-:W-:Y:S02]  /*73a0*/  SHF.R.U32.HI R3, RZ, 0x3, R4 ;  /* 0x00000003ff037819 */ /* 0x000fe40000011604 */
[----:B------:R-:W-:Y:S02]  /*73b0*/  SHF.L.U32 R5, R5, 0x3, RZ ;  /* 0x0000000305057819 */ /* 0x000fe400000006ff */
[----:B------:R-:W-:-:S02]  /*73c0*/  SHF.L.U32 R3, R3, 0x3, RZ ;  /* 0x0000000303037819 */ /* 0x000fc400000006ff */
[----:B------:R-:W-:Y:S02]  /*73d0*/  LEA R6, R7, R6, 0x3 ;  /* 0x0000000607067211 */ /* 0x000fe400078e18ff */
[----:B------:R-:W-:Y:S02]  /*73e0*/  LOP3.LUT R4, R4, 0x7, RZ, 0xc0, !PT ;  /* 0x0000000704047812 */ /* 0x000fe400078ec0ff */
[----:B------:R-:W-:Y:S02]  /*73f0*/  LOP3.LUT R5, R5, 0x8, RZ, 0xe2, !PT ;  /* 0x0000000805057812 */ /* 0x000fe400078ee2ff */
[----:B------:R-:W-:-:S03]  /*7400*/  LOP3.LUT R3, R3, 0x8, RZ, 0xe2, !PT ;  /* 0x0000000803037812 */ /* 0x000fc600078ee2ff */
[----:B------:R-:W-:Y:S02]  /*7410*/  IMAD R5, R6, 0x88, R5 ;  /* 0x0000008806057824 */ /* 0x000fe400078e0205 */
[----:B------:R-:W-:-:S03]  /*7420*/  IMAD R3, R4, 0x88, R3 ;  /* 0x0000008804037824 */ /* 0x000fc600078e0203 */
[----:B------:R-:W-:Y:S02]  /*7430*/  SHF.L.U32 R45, R5, 0x1, RZ ;  /* 0x00000001052d7819 */ /* 0x000fe400000006ff */
[----:B---3--:R-:W-:-:S07]  /*7440*/  SHF.L.U32 R27, R3, 0x1, RZ ;  /* 0x00000001031b7819 */ /* 0x008fce00000006ff */
.L_x_3:
[----:B------:R-:W-:Y:S01]  /*7450*/  LOP3.LUT R9, R21, 0x1, RZ, 0xc0, !PT ;  /* 0x0000000115097812 */ /* 0x000fe200078ec0ff */
[----:B------:R-:W1:Y:S01]  /*7460*/  LDC.64 R4, c[0x0][0x388] ;  /* 0x0000e200ff047b82 */ /* 0x000e620000000a00 */
[----:B------:R-:W-:Y:S01]  /*7470*/  MOV R3, UR5 ;  /* 0x0000000500037c02 */ /* 0x000fe20008000f00 */
[----:B------:R-:W-:Y:S01]  /*7480*/  IMAD.WIDE R50, R25, 0x2, R28 ;  /* 0x0000000219327825 */ /* 0x000fe200078e021c */
[C---:B------:R-:W-:Y:S02]  /*7490*/  ISETP.NE.U32.AND P0, PT, R9.reuse, 0x1, PT ;  /* 0x000000010900780c */ /* 0x040fe40003f05070 */
[C---:B------:R-:W-:Y:S01]  /*74a0*/  SHF.L.U32 R14, R9.reuse, 0x7, RZ ;  /* 0x00000007090e7819 */ /* 0x040fe200000006ff */
[----:B------:R-:W-:Y:S01]  /*74b0*/  IMAD R43, R9, 0x4400, R44 ;  /* 0x00004400092b7824 */ /* 0x000fe200078e022c */
[----:B------:R-:W-:Y:S01]  /*74c0*/  ISETP.GE.OR P0, PT, R26, UR7, !P0 ;  /* 0x000000071a007c0c */ /* 0x000fe2000c706670 */
[----:B------:R-:W-:Y:S01]  /*74d0*/  IMAD.WIDE R52, R25, 0x2, R22 ;  /* 0x0000000219347825 */ /* 0x000fe200078e0216 */
[----:B------:R-:W-:-:S02]  /*74e0*/  LOP3.LUT R15, R14, 0x80, RZ, 0x3c, !PT ;  /* 0x000000800e0f7812 */ /* 0x000fc400078e3cff */
[----:B------:R-:W-:Y:S01]  /*74f0*/  IADD3 R20, PT, PT, R20, 0x1, RZ ;  /* 0x0000000114147810 */ /* 0x000fe20007ffe0ff */
[----:B------:R-:W-:-:S04]  /*7500*/  IMAD.WIDE R54, R25, 0x2, R82 ;  /* 0x0000000219367825 */ /* 0x000fc800078e0252 */
[----:B------:R-:W-:-:S04]  /*7510*/  VIADD R21, R21, 0x1 ;  /* 0x0000000115157836 */ /* 0x000fc80000000000 */
[----:B------:R-:W2:Y:S01]  /*7520*/  @!P0 S2R R0, SR_TID.X ;  /* 0x0000000000008919 */ /* 0x000ea20000002100 */
[----:B------:R-:W-:Y:S01]  /*7530*/  @!P0 MOV R6, 0x400 ;  /* 0x0000040000068802 */ /* 0x000fe20000000f00 */
[----:B------:R-:W3:Y:S01]  /*7540*/  @!P0 S2R R11, SR_CgaCtaId ;  /* 0x00000000000b8919 */ /* 0x000ee20000008800 */
[----:B--2---:R-:W-:Y:S02]  /*7550*/  @!P0 SHF.L.U32 R2, R0, 0x3, RZ ;  /* 0x0000000300028819 */ /* 0x004fe400000006ff */
[----:B------:R-:W-:Y:S02]  /*7560*/  @!P0 SHF.R.U32.HI R0, RZ, 0x4, R0 ;  /* 0x00000004ff008819 */ /* 0x000fe40000011600 */
[----:B------:R-:W-:Y:S02]  /*7570*/  @!P0 LOP3.LUT R7, R2, 0x78, RZ, 0xc0, !PT ;  /* 0x0000007802078812 */ /* 0x000fe400078ec0ff */
[----:B------:R-:W-:Y:S02]  /*7580*/  MOV R2, UR4 ;  /* 0x0000000400027c02 */ /* 0x000fe40008000f00 */
[----:B---3--:R-:W-:Y:S01]  /*7590*/  @!P0 LEA R48, R11, R6, 0x18 ;  /* 0x000000060b308211 */ /* 0x008fe200078ec0ff */
[----:B------:R-:W-:Y:S01]  /*75a0*/  @!P0 IMAD R7, R0, 0x88, R7 ;  /* 0x0000008800078824 */ /* 0x000fe200078e0207 */
[----:B------:R-:W-:Y:S01]  /*75b0*/  LOP3.LUT R0, R9, 0x1, RZ, 0x3c, !PT ;  /* 0x0000000109007812 */ /* 0x000fe200078e3cff */
[C---:B------:R-:W-:Y:S01]  /*75c0*/  IMAD.WIDE R12, R24.reuse, 0x2, R2 ;  /* 0x00000002180c7825 */ /* 0x040fe200078e0202 */
[----:B------:R-:W-:-:S02]  /*75d0*/  IADD3 R24, PT, PT, R24, 0x40, RZ ;  /* 0x0000004018187810 */ /* 0x000fc40007ffe0ff */
[-C--:B------:R-:W-:Y:S01]  /*75e0*/  @!P0 LEA R19, R7, R48.reuse, 0x1 ;  /* 0x0000003007138211 */ /* 0x080fe200078e08ff */
[----:B------:R-:W-:Y:S01]  /*75f0*/  IMAD R17, R0, 0x2200, R49 ;  /* 0x0000220000117824 */ /* 0x000fe200078e0231 */
[----:B------:R-:W-:Y:S01]  /*7600*/  IADD3 R0, PT, PT, R48, R15, RZ ;  /* 0x0000000f30007210 */ /* 0x000fe20007ffe0ff */
[----:B-1----:R-:W-:Y:S02]  /*7610*/  IMAD.WIDE R2, R25, 0x2, R4 ;  /* 0x0000000219027825 */ /* 0x002fe400078e0204 */
[----:B------:R-:W-:Y:S01]  /*7620*/  @!PT LDS RZ, [RZ] ;  /* 0x00000000fffff984 */ /* 0x000fe20000000800 */
[----:B------:R-:W-:Y:S01]  /*7630*/  @!PT LDS RZ, [RZ] ;  /* 0x00000000fffff984 */ /* 0x000fe20000000800 */
[----:B------:R-:W-:Y:S01]  /*7640*/  @!PT LDS RZ, [RZ] ;  /* 0x00000000fffff984 */ /* 0x000fe20000000800 */
[----:B------:R-:W-:Y:S01]  /*7650*/  @!P0 LDGSTS.E.128 [R19], desc[UR10][R12.64] ;  /* 0x000000000c138fae */ /* 0x000fe2000b9a180a */
[----:B------:R-:W-:Y:S01]  /*7660*/  LEA R42, R17, R48, 0x1 ;  /* 0x00000030112a7211 */ /* 0x000fe200078e08ff */
[----:B------:R-:W-:Y:S01]  /*7670*/  IMAD.WIDE R4, R25, 0x2, R46 ;  /* 0x0000000219047825 */ /* 0x000fe200078e022e */
[----:B------:R-:W-:Y:S01]  /*7680*/  IADD3 R34, PT, PT, R0, R27, RZ ;  /* 0x0000001b00227210 */ /* 0x000fe20007ffe0ff */
[----:B------:R1:W-:Y:S01]  /*7690*/  LDGSTS.E.128 [R43], desc[UR10][R2.64] ;  /* 0x00000000022b7fae */ /* 0x0003e2000b9a180a */
[----:B------:R-:W-:Y:S01]  /*76a0*/  IADD3 R57, PT, PT, R45, 0x880, R42 ;  /* 0x000008802d397810 */ /* 0x000fe20007ffe02a */
[----:B------:R-:W-:Y:S01]  /*76b0*/  IMAD.WIDE R6, R25, 0x2, R38 ;  /* 0x0000000219067825 */ /* 0x000fe200078e0226 */
[----:B------:R-:W-:Y:S01]  /*76c0*/  IADD3 R56, PT, PT, R45, 0x1980, R42 ;  /* 0x000019802d387810 */ /* 0x000fe20007ffe02a */
[----:B------:R-:W-:Y:S01]  /*76d0*/  LDGSTS.E.128 [R43+0x110], desc[UR10][R4.64] ;  /* 0x00110000042b7fae */ /* 0x000fe2000b9a180a */
[----:B------:R-:W-:Y:S01]  /*76e0*/  ISETP.NE.AND P0, PT, R20, RZ, PT ;  /* 0x000000ff1400720c */ /* 0x000fe20003f05270 */
[----:B------:R-:W-:-:S02]  /*76f0*/  IMAD.WIDE R8, R25, 0x2, R36 ;  /* 0x0000000219087825 */ /* 0x000fc400078e0224 */
[----:B------:R-:W-:Y:S02]  /*7700*/  LDGSTS.E.128 [R43+0x220], desc[UR10][R6.64] ;  /* 0x00220000062b7fae */ /* 0x000fe4000b9a180a */
[----:B------:R-:W-:Y:S02]  /*7710*/  IMAD.WIDE R10, R25, 0x2, R30 ;  /* 0x00000002190a7825 */ /* 0x000fe400078e021e */
[----:B------:R-:W-:Y:S01]  /*7720*/  LDGSTS.E.128 [R43+0x330], desc[UR10][R8.64] ;  /* 0x00330000082b7fae */ /* 0x000fe2000b9a180a */
[----:B-1----:R-:W-:-:S03]  /*7730*/  IADD3 R2, PT, PT, R27, 0x20, R0 ;  /* 0x000000201b027810 */ /* 0x002fc60007ffe000 */
[----:B------:R-:W-:Y:S04]  /*7740*/  LDGSTS.E.128 [R43+0x440], desc[UR10][R10.64] ;  /* 0x004400000a2b7fae */ /* 0x000fe8000b9a180a */
[----:B------:R1:W-:Y:S04]  /*7750*/  LDGSTS.E.128 [R43+0x550], desc[UR10][R50.64] ;  /* 0x00550000322b7fae */ /* 0x0003e8000b9a180a */
[----:B------:R2:W-:Y:S04]  /*7760*/  LDGSTS.E.128 [R43+0x660], desc[UR10][R52.64] ;  /* 0x00660000342b7fae */ /* 0x0005e8000b9a180a */
[----:B------:R3:W-:Y:S04]  /*7770*/  LDGSTS.E.128 [R43+0x770], desc[UR10][R54.64] ;  /* 0x00770000362b7fae */ /* 0x0007e8000b9a180a */
[----:B------:R-:W-:Y:S01]  /*7780*/  LDSM.16.M88.2 R34, [R34] ;  /* 0x000000002222783b */ /* 0x000fe20000000100 */
[----:B-1----:R-:W-:-:S03]  /*7790*/  IADD3 R50, PT, PT, R27, 0x40, R0 ;  /* 0x000000401b327810 */ /* 0x002fc60007ffe000 */
[----:B------:R-:W1:Y:S01]  /*77a0*/  LDSM.16.MT88.4 R12, [R57] ;  /* 0x00000000390c783b */ /* 0x000e620000004200 */
[C-C-:B--2---:R-:W-:Y:S02]  /*77b0*/  IADD3 R53, PT, PT, R45.reuse, 0x2a80, R42.reuse ;  /* 0x00002a802d357810 */ /* 0x144fe40007ffe02a */
[----:B------:R-:W-:Y:S01]  /*77c0*/  IADD3 R52, PT, PT, R45, 0x3b80, R42 ;  /* 0x00003b802d347810 */ /* 0x000fe20007ffe02a */
[----:B------:R-:W2:Y:S01]  /*77d0*/  LDSM.16.MT88.4 R16, [R57+0x20] ;  /* 0x000020003910783b */ /* 0x000ea20000004200 */
[----:B---3--:R-:W-:Y:S02]  /*77e0*/  IADD3 R54, PT, PT, R27, 0x60, R0 ;  /* 0x000000601b367810 */ /* 0x008fe40007ffe000 */
[----:B------:R-:W3:Y:S01]  /*77f0*/  LDC R0, c[0x0][0x39c] ;  /* 0x0000e700ff007b82 */ /* 0x000ee20000000800 */
[----:B------:R-:W-:Y:S04]  /*7800*/  LDSM.16.M88.2 R2, [R2] ;  /* 0x000000000202783b */ /* 0x000fe80000000100 */
[----:B------:R-:W4:Y:S04]  /*7810*/  LDSM.16.MT88.4 R8, [R56] ;  /* 0x000000003808783b */ /* 0x000f280000004200 */
[----:B------:R-:W5:Y:S04]  /*7820*/  LDSM.16.MT88.4 R4, [R56+0x20] ;  /* 0x000020003804783b */ /* 0x000f680000004200 */
[----:B------:R-:W-:Y:S04]  /*7830*/  LDSM.16.M88.2 R50, [R50] ;  /* 0x000000003232783b */ /* 0x000fe80000000100 */
[----:B------:R-:W0:Y:S01]  /*7840*/  LDGDEPBAR ;  /* 0x00000000000079af */ /* 0x000e220000000000 */
[----:B---3--:R-:W-:Y:S01]  /*7850*/  LEA R25, R0, R25, 0x6 ;  /* 0x0000001900197211 */ /* 0x008fe200078e30ff */
[-C--:B-1----:R-:W-:Y:S02]  /*7860*/  HMMA.16816.F16 R32, R12, R34.reuse, R32 ;  /* 0x000000220c20723c */ /* 0x082fe40000000820 */
[----:B------:R-:W1:Y:S06]  /*7870*/  LDSM.16.MT88.4 R12, [R53] ;  /* 0x00000000350c783b */ /* 0x000e6c0000004200 */
[----:B--2---:R-:W-:Y:S01]  /*7880*/  HMMA.16816.F16 R40, R16, R34, R40 ;  /* 0x000000221028723c */ /* 0x004fe20000000828 */
[----:B------:R-:W2:Y:S11]  /*7890*/  LDSM.16.MT88.4 R16, [R53+0x20] ;  /* 0x000020003510783b */ /* 0x000eb60000004200 */
[-C--:B----4-:R-:W-:Y:S01]  /*78a0*/  HMMA.16816.F16 R10, R8, R2.reuse, R32 ;  /* 0x00000002080a723c */ /* 0x090fe20000000820 */
[----:B------:R-:W-:Y:S04]  /*78b0*/  LDSM.16.M88.2 R8, [R54] ;  /* 0x000000003608783b */ /* 0x000fe80000000100 */
[----:B------:R-:W3:Y:S03]  /*78c0*/  LDSM.16.MT88.4 R32, [R52] ;  /* 0x000000003420783b */ /* 0x000ee60000004200 */
[----:B-----5:R-:W-:Y:S01]  /*78d0*/  HMMA.16816.F16 R4, R4, R2, R40 ;  /* 0x000000020404723c */ /* 0x020fe20000000828 */
[----:B------:R-:W4:Y:S01]  /*78e0*/  LDSM.16.MT88.4 R40, [R52+0x20] ;  /* 0x000020003428783b */ /* 0x000f220000004200 */
[----:B------:R-:W-:-:S10]  /*78f0*/  DEPBAR.LE SB0, 0x0 ;  /* 0x000080000000791a */ /* 0x000fd40000000000 */
[-C--:B-1----:R-:W-:Y:S08]  /*7900*/  HMMA.16816.F16 R10, R12, R50.reuse, R10 ;  /* 0x000000320c0a723c */ /* 0x082ff0000000080a */
[----:B--2---:R-:W-:-:S12]  /*7910*/  HMMA.16816.F16 R4, R16, R50, R4 ;  /* 0x000000321004723c */ /* 0x004fd80000000804 */
[-C--:B---3--:R-:W-:Y:S08]  /*7920*/  HMMA.16816.F16 R32, R32, R8.reuse, R10 ;  /* 0x000000082020723c */ /* 0x088ff0000000080a */
[----:B----4-:R-:W-:Y:S01]  /*7930*/  HMMA.16816.F16 R40, R40, R8, R4 ;  /* 0x000000082828723c */ /* 0x010fe20000000804 */
[----:B------:R-:W-:Y:S06]  /*7940*/  BAR.SYNC.DEFER_BLOCKING 0x0 ;  /* 0x0000000000007b1d */ /* 0x000fec0000010000 */
[----:B------:R-:W-:-:S13]  /*7950*/  @P0 BRA `(.L_x_3) ;  /* 0xfffffff800bc0947 */ /* 0x000fda000383ffff */
.L_x_0:
[----:B-1----:R-:W1:Y:S01]  /*7960*/  S2R R6, SR_CgaCtaId ;  /* 0x0000000000067919 */ /* 0x002e620000008800 */
[----:B------:R-:W2:Y:S01]  /*7970*/  LDC R5, c[0x0][0x3a0] ;  /* 0x0000e800ff057b82 */ /* 0x000ea20000000800 */
[----:B------:R-:W-:Y:S01]  /*7980*/  MOV R3, 0x400 ;  /* 0x0000040000037802 */ /* 0x000fe20000000f00 */
[----:B------:R-:W3:Y:S01]  /*7990*/  S2R R20, SR_LANEID ;  /* 0x0000000000147919 */ /* 0x000ee20000000000 */
[----:B------:R-:W-:Y:S01]  /*79a0*/  ISETP.GE.AND P0, PT, R26, UR7, PT ;  /* 0x000000071a007c0c */ /* 0x000fe2000bf06270 */
[----:B------:R-:W4:Y:S01]  /*79b0*/  S2R R2, SR_TID.X ;  /* 0x0000000000027919 */ /* 0x000f220000002100 */
[----:B--2---:R-:W-:-:S04]  /*79c0*/  SHF.R.S32.HI R4, RZ, 0x1f, R5 ;  /* 0x0000001fff047819 */ /* 0x004fc80000011405 */
[----:B------:R-:W-:Y:S02]  /*79d0*/  LEA.HI R4, R4, R5, RZ, 0x6 ;  /* 0x0000000504047211 */ /* 0x000fe400078f30ff */
[----:B-1----:R-:W-:Y:S02]  /*79e0*/  LEA R3, R6, R3, 0x18 ;  /* 0x0000000306037211 */ /* 0x002fe400078ec0ff */
[----:B------:R-:W-:Y:S02]  /*79f0*/  SHF.R.U32.HI R4, RZ, 0x6, R4 ;  /* 0x00000006ff047819 */ /* 0x000fe40000011604 */
[C---:B---3--:R-:W-:Y:S02]  /*7a00*/  LOP3.LUT R7, R20.reuse, 0x7, RZ, 0xc0, !PT ;  /* 0x0000000714077812 */ /* 0x048fe400078ec0ff */
[----:B------:R-:W-:Y:S02]  /*7a10*/  SHF.R.U32.HI R8, RZ, 0x4, R20 ;  /* 0x00000004ff087819 */ /* 0x000fe40000011614 */
[----:B------:R-:W-:-:S02]  /*7a20*/  LOP3.LUT R6, R20, 0xf, RZ, 0xc0, !PT ;  /* 0x0000000f14067812 */ /* 0x000fc400078ec0ff */
[----:B------:R-:W-:Y:S02]  /*7a30*/  LEA R9, R8, R7, 0x3 ;  /* 0x0000000708097211 */ /* 0x000fe400078e18ff */
[----:B------:R-:W-:Y:S02]  /*7a40*/  SHF.R.U32.HI R5, RZ, 0x3, R6 ;  /* 0x00000003ff057819 */ /* 0x000fe40000011606 */
[----:B------:R-:W-:Y:S02]  /*7a50*/  SHF.R.U32.HI R8, RZ, 0x3, R20 ;  /* 0x00000003ff087819 */ /* 0x000fe40000011614 */
[----:B------:R-:W-:Y:S02]  /*7a60*/  SHF.L.U32 R5, R5, 0x3, RZ ;  /* 0x0000000305057819 */ /* 0x000fe400000006ff */
[----:B----4-:R-:W-:Y:S02]  /*7a70*/  LOP3.LUT R7, R2, 0x3e0, RZ, 0xc0, !PT ;  /* 0x000003e002077812 */ /* 0x010fe400078ec0ff */
[----:B------:R-:W-:-:S02]  /*7a80*/  SHF.L.U32 R8, R8, 0x3, RZ ;  /* 0x0000000308087819 */ /* 0x000fc400000006ff */
[----:B------:R-:W-:Y:S02]  /*7a90*/  LOP3.LUT R4, R4, 0x1, RZ, 0xc, !PT ;  /* 0x0000000104047812 */ /* 0x000fe400078e0cff */
[----:B------:R-:W-:Y:S02]  /*7aa0*/  LOP3.LUT R6, R6, 0x7, RZ, 0xc0, !PT ;  /* 0x0000000706067812 */ /* 0x000fe400078ec0ff */
[----:B------:R-:W-:Y:S01]  /*7ab0*/  LOP3.LUT R5, R5, 0x8, RZ, 0xe2, !PT ;  /* 0x0000000805057812 */ /* 0x000fe200078ee2ff */
[----:B------:R-:W-:Y:S01]  /*7ac0*/  IMAD R4, R4, 0x2200, R7 ;  /* 0x0000220004047824 */ /* 0x000fe200078e0207 */
[----:B------:R-:W-:Y:S02]  /*7ad0*/  LOP3.LUT R8, R8, 0x8, RZ, 0xe2, !PT ;  /* 0x0000000808087812 */ /* 0x000fe400078ee2ff */
[C---:B------:R-:W-:Y:S01]  /*7ae0*/  IADD3 R21, PT, PT, R3.reuse, 0x880, RZ ;  /* 0x0000088003157810 */ /* 0x040fe20007ffe0ff */
[----:B------:R-:W-:Y:S01]  /*7af0*/  IMAD R34, R6, 0x88, R5 ;  /* 0x0000008806227824 */ /* 0x000fe200078e0205 */
[----:B------:R-:W-:Y:S01]  /*7b00*/  IADD3 R5, PT, PT, R3, 0x80, RZ ;  /* 0x0000008003057810 */ /* 0x000fe20007ffe0ff */
[----:B------:R-:W-:Y:S01]  /*7b10*/  IMAD R36, R9, 0x88, R8 ;  /* 0x0000008809247824 */ /* 0x000fe200078e0208 */
[----:B------:R-:W-:-:S02]  /*7b20*/  LEA R27, R4, R21, 0x1 ;  /* 0x00000015041b7211 */ /* 0x000fc400078e08ff */
[----:B------:R-:W-:Y:S02]  /*7b30*/  LEA R24, R34, R5, 0x1 ;  /* 0x0000000522187211 */ /* 0x000fe400078e08ff */
[----:B------:R-:W-:Y:S01]  /*7b40*/  LEA R29, R36, R27, 0x1 ;  /* 0x0000001b241d7211 */ /* 0x000fe200078e08ff */
[----:B------:R-:W-:Y:S01]  /*7b50*/  VIADD R4, R27, 0x1100 ;  /* 0x000011001b047836 */ /* 0x000fe20000000000 */
[C---:B------:R-:W-:Y:S02]  /*7b60*/  IADD3 R5, PT, PT, R3.reuse, 0xa0, RZ ;  /* 0x000000a003057810 */ /* 0x040fe40007ffe0ff */
[----:B------:R-:W-:Y:S01]  /*7b70*/  LDSM.16.M88.2 R24, [R24] ;  /* 0x000000001818783b */ /* 0x000fe20000000100 */
[----:B------:R-:W-:Y:S02]  /*7b80*/  IADD3 R35, PT, PT, R3, 0xc0, RZ ;  /* 0x000000c003237810 */ /* 0x000fe40007ffe0ff */
[----:B------:R-:W-:Y:S01]  /*7b90*/  LEA R22, R34, R5, 0x1 ;  /* 0x0000000522167211 */ /* 0x000fe200078e08ff */
[----:B------:R-:W1:Y:S01]  /*7ba0*/  LDSM.16.MT88.4 R16, [R29] ;  /* 0x000000001d10783b */ /* 0x000e620000004200 */
[----:B------:R-:W-:-:S02]  /*7bb0*/  LEA R31, R36, R4, 0x1 ;  /* 0x00000004241f7211 */ /* 0x000fc400078e08ff */
[C---:B------:R-:W-:Y:S01]  /*7bc0*/  IADD3 R28, PT, PT, R27.reuse, 0x2200, RZ ;  /* 0x000022001b1c7810 */ /* 0x040fe20007ffe0ff */
[----:B------:R2:W3:Y:S01]  /*7bd0*/  LDSM.16.MT88.4 R12, [R29+0x20] ;  /* 0x000020001d0c783b */ /* 0x0004e20000004200 */
[----:B------:R-:W-:Y:S02]  /*7be0*/  IADD3 R27, PT, PT, R27, 0x3300, RZ ;  /* 0x000033001b1b7810 */ /* 0x000fe40007ffe0ff */
[C---:B------:R-:W-:Y:S01]  /*7bf0*/  LEA R30, R36.reuse, R28, 0x1 ;  /* 0x0000001c241e7211 */ /* 0x040fe200078e08ff */
[----:B------:R-:W-:Y:S01]  /*7c00*/  LDSM.16.M88.2 R22, [R22] ;  /* 0x000000001616783b */ /* 0x000fe20000000100 */
[----:B------:R-:W-:-:S03]  /*7c10*/  LEA R27, R36, R27, 0x1 ;  /* 0x0000001b241b7211 */ /* 0x000fc600078e08ff */
[----:B------:R-:W4:Y:S01]  /*7c20*/  LDSM.16.MT88.4 R8, [R31] ;  /* 0x000000001f08783b */ /* 0x000f220000004200 */
[----:B--2---:R-:W-:-:S03]  /*7c30*/  LEA R29, R34, R35, 0x1 ;  /* 0x00000023221d7211 */ /* 0x004fc600078e08ff */
[----:B------:R-:W2:Y:S04]  /*7c40*/  LDSM.16.MT88.4 R4, [R31+0x20] ;  /* 0x000020001f04783b */ /* 0x000ea80000004200 */
[----:B------:R-:W-:Y:S01]  /*7c50*/  LDSM.16.M88.2 R28, [R29] ;  /* 0x000000001d1c783b */ /* 0x000fe20000000100 */
[-C--:B-1----:R-:W-:Y:S03]  /*7c60*/  HMMA.16816.F16 R32, R16, R24.reuse, R32 ;  /* 0x000000181020723c */ /* 0x082fe60000000820 */
[----:B------:R-:W1:Y:S05]  /*7c70*/  LDSM.16.MT88.4 R16, [R30] ;  /* 0x000000001e10783b */ /* 0x000e6a0000004200 */
[----:B---3--:R-:W-:Y:S01]  /*7c80*/  HMMA.16816.F16 R40, R12, R24, R40 ;  /* 0x000000180c28723c */ /* 0x008fe20000000828 */
[----:B------:R-:W3:Y:S01]  /*7c90*/  LDSM.16.MT88.4 R12, [R30+0x20] ;  /* 0x000020001e0c783b */ /* 0x000ee20000004200 */
[----:B------:R-:W-:-:S04]  /*7ca0*/  IADD3 R25, PT, PT, R3, 0xe0, RZ ;  /* 0x000000e003197810 */ /* 0x000fc80007ffe0ff */
[----:B------:R-:W-:-:S06]  /*7cb0*/  LEA R25, R34, R25, 0x1 ;  /* 0x0000001922197211 */ /* 0x000fcc00078e08ff */
[-C--:B----4-:R-:W-:Y:S01]  /*7cc0*/  HMMA.16816.F16 R32, R8, R22.reuse, R32 ;  /* 0x000000160820723c */ /* 0x090fe20000000820 */
[----:B------:R-:W-:Y:S04]  /*7cd0*/  LDSM.16.M88.2 R24, [R25] ;  /* 0x000000001918783b */ /* 0x000fe80000000100 */
[----:B------:R-:W4:Y:S03]  /*7ce0*/  LDSM.16.MT88.4 R8, [R27] ;  /* 0x000000001b08783b */ /* 0x000f260000004200 */
[----:B--2---:R-:W-:Y:S01]  /*7cf0*/  HMMA.16816.F16 R40, R4, R22, R40 ;  /* 0x000000160428723c */ /* 0x004fe20000000828 */
[----:B------:R-:W2:Y:S11]  /*7d00*/  LDSM.16.MT88.4 R4, [R27+0x20] ;  /* 0x000020001b04783b */ /* 0x000eb60000004200 */
[-C--:B-1----:R-:W-:Y:S08]  /*7d10*/  HMMA.16816.F16 R16, R16, R28.reuse, R32 ;  /* 0x0000001c1010723c */ /* 0x082ff00000000820 */
[----:B---3--:R-:W-:-:S12]  /*7d20*/  HMMA.16816.F16 R12, R12, R28, R40 ;  /* 0x0000001c0c0c723c */ /* 0x008fd80000000828 */
[----:B----4-:R-:W-:Y:S01]  /*7d30*/  HMMA.16816.F16 R8, R8, R24, R16 ;  /* 0x000000180808723c */ /* 0x010fe20000000810 */
[----:B------:R-:W-:-:S04]  /*7d40*/  SHF.L.U32 R10, R2, 0x1, RZ ;  /* 0x00000001020a7819 */ /* 0x000fc800000006ff */
[----:B------:R-:W-:-:S03]  /*7d50*/  LOP3.LUT R10, R10, 0x7c0, RZ, 0xc0, !PT ;  /* 0x000007c00a0a7812 */ /* 0x000fc600078ec0ff */
[----:B--2---:R-:W-:Y:S01]  /*7d60*/  HMMA.16816.F16 R4, R4, R24, R12 ;  /* 0x000000180404723c */ /* 0x004fe2000000080c */
[----:B------:R-:W-:Y:S02]  /*7d70*/  SHF.R.U32.HI R6, RZ, 0x2, R20 ;  /* 0x00000002ff067819 */ /* 0x000fe40000011614 */
[----:B------:R-:W-:Y:S02]  /*7d80*/  LOP3.LUT R7, R20, 0x3, RZ, 0xc0, !PT ;  /* 0x0000000314077812 */ /* 0x000fe400078ec0ff */
[----:B------:R-:W-:-:S03]  /*7d90*/  IADD3 R21, PT, PT, R21, -0x880, R10 ;  /* 0xfffff78015157810 */ /* 0x000fc60007ffe00a */
[----:B------:R-:W-:Y:S02]  /*7da0*/  IMAD R6, R6, 0x44, R7 ;  /* 0x0000004406067824 */ /* 0x000fe400078e0207 */
[----:B------:R-:W1:Y:S02]  /*7db0*/  S2R R7, SR_CTAID.X ;  /* 0x0000000000077919 */ /* 0x000e640000002500 */
[----:B------:R-:W-:Y:S01]  /*7dc0*/  IMAD.U32 R6, R6, 0x4, R21 ;  /* 0x0000000406067824 */ /* 0x000fe200078e0015 */
[----:B------:R-:W2:Y:S04]  /*7dd0*/  MOVM.16.MT88 R8, R8 ;  /* 0x000000000808723a */ /* 0x000ea80000000000 */
[----:B------:R-:W3:Y:S04]  /*7de0*/  MOVM.16.MT88 R9, R9 ;  /* 0x000000000909723a */ /* 0x000ee80000000000 */
[----:B------:R-:W4:Y:S04]  /*7df0*/  MOVM.16.MT88 R4, R4 ;  /* 0x000000000404723a */ /* 0x000f280000000000 */
[----:B------:R-:W5:Y:S04]  /*7e00*/  MOVM.16.MT88 R5, R5 ;  /* 0x000000000505723a */ /* 0x000f680000000000 */
[----:B--2---:R2:W-:Y:S04]  /*7e10*/  STS [R6], R8 ;  /* 0x0000000806007388 */ /* 0x0045e80000000800 */
[----:B---3--:R2:W-:Y:S04]  /*7e20*/  STS [R6+0x10], R9 ;  /* 0x0000100906007388 */ /* 0x0085e80000000800 */
[----:B----4-:R2:W-:Y:S04]  /*7e30*/  STS [R6+0x20], R4 ;  /* 0x0000200406007388 */ /* 0x0105e80000000800 */
[----:B-----5:R2:W-:Y:S01]  /*7e40*/  STS [R6+0x30], R5 ;  /* 0x0000300506007388 */ /* 0x0205e20000000800 */
[----:B------:R-:W-:Y:S06]  /*7e50*/  BAR.SYNC.DEFER_BLOCKING 0x0 ;  /* 0x0000000000007b1d */ /* 0x000fec0000010000 */
[----:B-1----:R-:W-:Y:S05]  /*7e60*/  @P0 EXIT ;  /* 0x000000000000094d */ /* 0x002fea0003800000 */
[----:B------:R-:W1:Y:S01]  /*7e70*/  LDCU UR4, c[0x0][0x378] ;  /* 0x00006f00ff0477ac */ /* 0x000e620008000800 */
[----:B--2---:R-:W-:-:S04]  /*7e80*/  SHF.L.U32 R4, R2, 0x3, RZ ;  /* 0x0000000302047819 */ /* 0x004fc800000006ff */
[----:B------:R-:W-:-:S04]  /*7e90*/  LOP3.LUT R4, R4, 0x78, RZ, 0xc0, !PT ;  /* 0x0000007804047812 */ /* 0x000fc800078ec0ff */
[----:B------:R-:W-:Y:S02]  /*7ea0*/  LEA R5, R7, R4, 0x7 ;  /* 0x0000000407057211 */ /* 0x000fe400078e38ff */
[----:B------:R-:W-:-:S03]  /*7eb0*/  SHF.R.U32.HI R7, RZ, 0x4, R2 ;  /* 0x00000004ff077819 */ /* 0x000fc60000011602 */
[----:B------:R-:W-:Y:S02]  /*7ec0*/  IMAD R5, R26, R0, R5 ;  /* 0x000000001a057224 */ /* 0x000fe400078e0205 */
[----:B------:R-:W-:Y:S01]  /*7ed0*/  IMAD R4, R7, 0x88, R4 ;  /* 0x0000008807047824 */ /* 0x000fe200078e0204 */
[----:B-1----:R-:W-:-:S09]  /*7ee0*/  UISETP.GE.U32.AND UP0, UPT, UR4, 0x2, UPT ;  /* 0x000000020400788c */ /* 0x002fd2000bf06070 */
[----:B------:R-:W-:Y:S05]  /*7ef0*/  BRA.U !UP0, `(.L_x_4) ;  /* 0x0000000508147547 */ /* 0x000fea000b800000 */
[----:B------:R-:W-:Y:S02]  /*7f00*/  LEA R6, R4, R3, 0x1 ;  /* 0x0000000304067211 */ /* 0x000fe400078e08ff */
[----:B------:R-:W1:Y:S03]  /*7f10*/  LDC.64 R2, c[0x0][0x390] ;  /* 0x0000e400ff027b82 */ /* 0x000e660000000a00 */
[----:B------:R-:W2:Y:S01]  /*7f20*/  LDS R7, [R6] ;  /* 0x0000000006077984 */ /* 0x000ea20000000800 */
[----:B-1----:R-:W-:-:S05]  /*7f30*/  IMAD.WIDE R2, R5, 0x2, R2 ;  /* 0x0000000205027825 */ /* 0x002fca00078e0202 */
[----:B--2---:R1:W-:Y:S01]  /*7f40*/  ATOM.E.ADD.F16x2.RN.STRONG.GPU P0, RZ, desc[UR10][R2.64], R7 ;  /* 0x8000000702ff79a2 */ /* 0x0043e2000c10e10a */
[----:B------:R-:W-:Y:S04]  /*7f50*/  BSSY.RECONVERGENT B0, `(.L_x_5) ;  /* 0x000000e000007945 */ /* 0x000fe80003800200 */
[----:B-1----:R-:W-:Y:S05]  /*7f60*/  @P0 BRA `(.L_x_6) ;  /* 0x0000000000300947 */ /* 0x002fea0003800000 */
[----:B------:R-:W1:Y:S02]  /*7f70*/  QSPC.E.S P0, RZ, [R2] ;  /* 0x0000000002ff73aa */ /* 0x000e640000000500 */
[----:B-1----:R-:W-:Y:S05]  /*7f80*/  @!P0 BRA `(.L_x_7) ;  /* 0x00000000001c8947 */ /* 0x002fea0003800000 */
[----:B------:R-:W-:-:S04]  /*7f90*/  MOV R4, R2 ;  /* 0x0000000200047202 */ /* 0x000fc80000000f00 */
[----:B------:R-:W-:-:S07]  /*7fa0*/  MOV R4, R4 ;  /* 0x0000000400047202 */ /* 0x000fce0000000f00 */
.L_x_8:
[----:B------:R-:W1:Y:S02]  /*7fb0*/  LDS R8, [R4] ;  /* 0x0000000004087984 */ /* 0x000e640000000800 */
[----:B-1----:R-:W-:-:S05]  /*7fc0*/  HADD2 R9, R8, R7 ;  /* 0x0000000708097230 */ /* 0x002fca0000000000 */
[----:B------:R-:W1:Y:S02]  /*7fd0*/  ATOMS.CAST.SPIN P0, [R4], R8, R9 ;  /* 0x000000080400758d */ /* 0x000e640001800009 */
[----:B-1----:R-:W-:Y:S05]  /*7fe0*/  @!P0 BRA `(.L_x_8) ;  /* 0xfffffffc00f08947 */ /* 0x002fea000383ffff */
[----:B------:R-:W-:Y:S05]  /*7ff0*/  BRA `(.L_x_6) ;  /* 0x00000000000c7947 */ /* 0x000fea0003800000 */
.L_x_7:
[----:B------:R-:W2:Y:S02]  /*8000*/  LD.E R0, desc[UR10][R2.64] ;  /* 0x0000000a02007980 */ /* 0x000ea4000c101900 */
[----:B--2---:R-:W-:-:S05]  /*8010*/  IADD3 R7, PT, PT, R7, R0, RZ ;  /* 0x0000000007077210 */ /* 0x004fca0007ffe0ff */
[----:B------:R1:W-:Y:S02]  /*8020*/  ST.E desc[UR10][R2.64], R7 ;  /* 0x0000000702007985 */ /* 0x0003e4000c10190a */
.L_x_6:
[----:B------:R-:W-:Y:S05]  /*8030*/  BSYNC.RECONVERGENT B0 ;  /* 0x0000000000007941 */ /* 0x000fea0003800200 */
.L_x_5:
[----:B-1----:R-:W1:Y:S04]  /*8040*/  LDS R7, [R6+0x4] ;  /* 0x0000040006077984 */ /* 0x002e680000000800 */
[----:B-1----:R1:W-:Y:S01]  /*8050*/  ATOM.E.ADD.F16x2.RN.STRONG.GPU P0, RZ, desc[UR10][R2.64+0x4], R7 ;  /* 0x8000040702ff79a2 */ /* 0x0023e2000c10e10a */
[----:B------:R-:W-:Y:S04]  /*8060*/  BSSY.RECONVERGENT B0, `(.L_x_9) ;  /* 0x000000e000007945 */ /* 0x000fe80003800200 */
[----:B-1----:R-:W-:Y:S05]  /*8070*/  @P0 BRA `(.L_x_10) ;  /* 0x0000000000300947 */ /* 0x002fea0003800000 */
[----:B------:R-:W1:Y:S02]  /*8080*/  QSPC.E.S P0, RZ, [R2+0x4] ;  /* 0x0000040002ff73aa */ /* 0x000e640000000500 */
[----:B-1----:R-:W-:Y:S05]  /*8090*/  @!P0 BRA `(.L_x_11) ;  /* 0x00000000001c8947 */ /* 0x002fea0003800000 */
[----:B------:R-:W-:-:S04]  /*80a0*/  MOV R4, R2 ;  /* 0x0000000200047202 */ /* 0x000fc80000000f00 */
[----:B------:R-:W-:-:S07]  /*80b0*/  MOV R4, R4 ;  /* 0x0000000400047202 */ /* 0x000fce0000000f00 */
.L_x_12:
[----:B------:R-:W1:Y:S02]  /*80c0*/  LDS R8, [R4+0x4] ;  /* 0x0000040004087984 */ /* 0x000e640000000800 */
[----:B-1----:R-:W-:-:S05]  /*80d0*/  HADD2 R9, R8, R7 ;  /* 0x0000000708097230 */ /* 0x002fca0000000000 */
[----:B------:R-:W1:Y:S02]  /*80e0*/  ATOMS.CAST.SPIN P0, [R4+0x4], R8, R9 ;  /* 0x000004080400758d */ /* 0x000e640001800009 */
[----:B-1----:R-:W-:Y:S05]  /*80f0*/  @!P0 BRA `(.L_x_12) ;  /* 0xfffffffc00f08947 */ /* 0x002fea000383ffff */
[----:B------:R-:W-:Y:S05]  /*8100*/  BRA `(.L_x_10) ;  /* 0x00000000000c7947 */ /* 0x000fea0003800000 */
.L_x_11:
[----:B------:R-:W2:Y:S02]  /*8110*/  LD.E R0, desc[UR10][R2.64+0x4] ;  /* 0x0000040a02007980 */ /* 0x000ea4000c101900 */
[----:B--2---:R-:W-:-:S05]  /*8120*/  IADD3 R7, PT, PT, R7, R0, RZ ;  /* 0x0000000007077210 */ /* 0x004fca0007ffe0ff */
[----:B------:R1:W-:Y:S02]  /*8130*/  ST.E desc[UR10][R2.64+0x4], R7 ;  /* 0x0000040702007985 */ /* 0x0003e4000c10190a */
.L_x_10:
[----:B------:R-:W-:Y:S05]  /*8140*/  BSYNC.RECONVERGENT B0 ;  /* 0x0000000000007941 */ /* 0x000fea0003800200 */
.L_x_9:
        /* <DEDUP_REMOVED lines=8> */
.L_x_16:
[----:B------:R-:W1:Y:S02]  /*81d0*/  LDS R8, [R4+0x8] ;  /* 0x0000080004087984 */ /* 0x000e640000000800 */
[----:B-1----:R-:W-:-:S05]  /*81e0*/  HADD2 R9, R8, R7 ;  /* 0x0000000708097230 */ /* 0x002fca0000000000 */
[----:B------:R-:W1:Y:S02]  /*81f0*/  ATOMS.CAST.SPIN P0, [R4+0x8], R8, R9 ;  /* 0x000008080400758d */ /* 0x000e640001800009 */
[----:B-1----:R-:W-:Y:S05]  /*8200*/  @!P0 BRA `(.L_x_16) ;  /* 0xfffffffc00f08947 */ /* 0x002fea000383ffff */
[----:B------:R-:W-:Y:S05]  /*8210*/  BRA `(.L_x_14) ;  /* 0x00000000000c7947 */ /* 0x000fea0003800000 */
.L_x_15:
[----:B------:R-:W2:Y:S02]  /*8220*/  LD.E R0, desc[UR10][R2.64+0x8] ;  /* 0x0000080a02007980 */ /* 0x000ea4000c101900 */
[----:B--2---:R-:W-:-:S05]  /*8230*/  IADD3 R7, PT, PT, R7, R0, RZ ;  /* 0x0000000007077210 */ /* 0x004fca0007ffe0ff */
[----:B------:R1:W-:Y:S02]  /*8240*/  ST.E desc[UR10][R2.64+0x8], R7 ;  /* 0x0000080702007985 */ /* 0x0003e4000c10190a */
.L_x_14:
[----:B------:R-:W-:Y:S05]  /*8250*/  BSYNC.RECONVERGENT B0 ;  /* 0x0000000000007941 */ /* 0x000fea0003800200 */
.L_x_13:
[----:B------:R-:W2:Y:S04]  /*8260*/  LDS R5, [R6+0xc] ;  /* 0x00000c0006057984 */ /* 0x000ea80000000800 */
[----:B--2---:R2:W-:Y:S02]  /*8270*/  ATOM.E.ADD.F16x2.RN.STRONG.GPU P0, RZ, desc[UR10][R2.64+0xc], R5 ;  /* 0x80000c0502ff79a2 */ /* 0x0045e4000c10e10a */
[----:B--2---:R-:W-:Y:S05]  /*8280*/  @P0 EXIT ;  /* 0x000000000000094d */ /* 0x004fea0003800000 */
[----:B------:R-:W2:Y:S02]  /*8290*/  QSPC.E.S P0, RZ, [R2+0xc] ;  /* 0x00000c0002ff73aa */ /* 0x000ea40000000500 */
[----:B--2---:R-:W-:Y:S05]  /*82a0*/  @!P0 BRA `(.L_x_17) ;  /* 0x0000000000188947 */ /* 0x004fea0003800000 */
[----:B-1----:R-:W-:-:S07]  /*82b0*/  MOV R2, R2 ;  /* 0x0000000200027202 */ /* 0x002fce0000000f00 */
.L_x_18:
[----:B------:R-:W1:Y:S02]  /*82c0*/  LDS R6, [R2+0xc] ;  /* 0x00000c0002067984 */ /* 0x000e640000000800 */
[----:B-1----:R-:W-:-:S05]  /*82d0*/  HADD2 R7, R6, R5 ;  /* 0x0000000506077230 */ /* 0x002fca0000000000 */
[----:B------:R-:W1:Y:S02]  /*82e0*/  ATOMS.CAST.SPIN P0, [R2+0xc], R6, R7 ;  /* 0x00000c060200758d */ /* 0x000e640001800007 */
[----:B-1----:R-:W-:Y:S05]  /*82f0*/  @!P0 BRA `(.L_x_18) ;  /* 0xfffffffc00f08947 */ /* 0x002fea000383ffff */
[----:B------:R-:W-:Y:S05]  /*8300*/  EXIT ;  /* 0x000000000000794d */ /* 0x000fea0003800000 */
.L_x_17:
[----:B------:R-:W2:Y:S02]  /*8310*/  LD.E R0, desc[UR10][R2.64+0xc] ;  /* 0x00000c0a02007980 */ /* 0x000ea4000c101900 */
[----:B--2---:R-:W-:-:S05]  /*8320*/  IADD3 R5, PT, PT, R5, R0, RZ ;  /* 0x0000000005057210 */ /* 0x004fca0007ffe0ff */
[----:B------:R-:W-:Y:S01]  /*8330*/  ST.E desc[UR10][R2.64+0xc], R5 ;  /* 0x00000c0502007985 */ /* 0x000fe2000c10190a */
[----:B------:R-:W-:Y:S05]  /*8340*/  EXIT ;  /* 0x000000000000794d */ /* 0x000fea0003800000 */
.L_x_4:
[----:B------:R-:W-:Y:S02]  /*8350*/  LEA R8, R4, R3, 0x1 ;  /* 0x0000000304087211 */ /* 0x000fe400078e08ff */
[----:B------:R-:W1:Y:S04]  /*8360*/  LDC.64 R2, c[0x0][0x390] ;  /* 0x0000e400ff027b82 */ /* 0x000e680000000a00 */
[----:B------:R-:W2:Y:S01]  /*8370*/  LDS.128 R8, [R8] ;  /* 0x0000000008087984 */ /* 0x000ea20000000c00 */
[----:B-1----:R-:W-:-:S05]  /*8380*/  IMAD.WIDE R2, R5, 0x2, R2 ;  /* 0x0000000205027825 */ /* 0x002fca00078e0202 */
[----:B--2---:R-:W-:Y:S04]  /*8390*/  STG.E desc[UR10][R2.64], R8 ;  /* 0x0000000802007986 */ /* 0x004fe8000c10190a */
[----:B------:R-:W-:Y:S04]  /*83a0*/  STG.E desc[UR10][R2.64+0x4], R9 ;  /* 0x0000040902007986 */ /* 0x000fe8000c10190a */
[----:B------:R-:W-:Y:S04]  /*83b0*/  STG.E desc[UR10][R2.64+0x8], R10 ;  /* 0x0000080a02007986 */ /* 0x000fe8000c10190a */
[----:B------:R-:W-:Y:S01]  /*83c0*/  STG.E desc[UR10][R2.64+0xc], R11 ;  /* 0x00000c0b02007986 */ /* 0x000fe2000c10190a */
[----:B------:R-:W-:Y:S05]  /*83d0*/  EXIT ;  /* 0x000000000000794d */ /* 0x000fea0003800000 */
.L_x_19:
[----:B------:R-:W-:-:S00]  /*83e0*/  BRA `(.L_x_19) ;  /* 0xfffffffc00fc7947 */ /* 0x000fc0000383ffff */
[----:B------:R-:W-:-:S00]  /*83f0*/  NOP ;  /* 0x0000000000007918 */ /* 0x000fc00000000000 */
        /* <DEDUP_REMOVED lines=8> */
.L_x_70:


//--------------------- .text._Z27eed_hgemm_m8n128k64x4_v7_btP6__halfS0_S0_iii --------------------------
	.section	.text._Z27eed_hgemm_m8n128k64x4_v7_btP6__halfS0_S0_iii,"ax",@progbits
	.align	128
        .global         _Z27eed_hgemm_m8n128k64x4_v7_btP6__halfS0_S0_iii
        .type           _Z27eed_hgemm_m8n128k64x4_v7_btP6__halfS0_S0_iii,@function
        .size           _Z27eed_hgemm_m8n128k64x4_v7_btP6__halfS0_S0_iii,(.L_x_71 - _Z27eed_hgemm_m8n128k64x4_v7_btP6__halfS0_S0_iii)
        .other          _Z27eed_hgemm_m8n128k64x4_v7_btP6__halfS0_S0_iii,@"STO_CUDA_ENTRY STV_DEFAULT"
_Z27eed_hgemm_m8n128k64x4_v7_btP6__halfS0_S0_iii:
.text._Z27eed_hgemm_m8n128k64x4_v7_btP6__halfS0_S0_iii:
[----:B------:R-:W-:Y:S01]  /*0000*/  LDC R1, c[0x0][0x37c] ;  /* 0x0000df00ff017b82 */ /* 0x000fe20000000800 */
[----:B------:R-:W1:Y:S01]  /*0010*/  LDCU UR30, c[0x0][0x378] ;  /* 0x00006f00ff1e77ac */ /* 0x000e620008000800 */
[----:B------:R-:W2:Y:S01]  /*0020*/  S2R R0, SR_CTAID.X ;  /* 0x0000000000007919 */ /* 0x000ea20000002500 */
[----:B------:R-:W3:Y:S01]  /*0030*/  LDCU UR6, c[0x0][0x39c] ;  /* 0x00007380ff0677ac */ /* 0x000ee20008000800 */
[----:B------:R-:W4:Y:S01]  /*0040*/  LDCU UR8, c[0x0][0x3a0] ;  /* 0x00007400ff0877ac */ /* 0x000f220008000800 */
[----:B-1----:R-:W1:Y:S01]  /*0050*/  I2F.U32.RP R2, UR30 ;  /* 0x0000001e00027d06 */ /* 0x002e620008209000 */
[----:B---3--:R-:W-:-:S04]  /*0060*/  USHF.R.S32.HI UR4, URZ, 0x1f, UR6 ;  /* 0x0000001fff047899 */ /* 0x008fc80008011406 */
[----:B------:R-:W-:-:S04]  /*0070*/  ULEA.HI UR4, UR4, UR6, URZ, 0x7 ;  /* 0x0000000604047291 */ /* 0x000fc8000f8f38ff */
[----:B------:R-:W-:Y:S01]  /*0080*/  USHF.R.S32.HI UR4, URZ, 0x7, UR4 ;  /* 0x00000007ff047899 */ /* 0x000fe20008011404 */
[----:B-1----:R-:W1:Y:S05]  /*0090*/  MUFU.RCP R2, R2 ;  /* 0x0000000200027308 */ /* 0x002e6a0000001000 */
[----:B--2---:R-:W-:Y:S01]  /*00a0*/  ISETP.GE.AND P0, PT, R0, UR4, PT ;  /* 0x0000000400007c0c */ /* 0x004fe2000bf06270 */
[----:B------:R-:W-:Y:S01]  /*00b0*/  UMOV UR4, URZ ;  /* 0x000000ff00047c82 */ /* 0x000fe20008000000 */
[----:B-1----:R-:W-:-:S06]  /*00c0*/  VIADD R3, R2, 0xffffffe ;  /* 0x0ffffffe02037836 */ /* 0x002fcc0000000000 */
[----:B------:R-:W1:Y:S02]  /*00d0*/  F2I.FTZ.U32.TRUNC.NTZ R3, R3 ;  /* 0x0000000300037305 */ /* 0x000e64000021f000 */
[----:B-1----:R-:W-:-:S13]  /*00e0*/  R2UR UR5, R3 ;  /* 0x00000000030572ca */ /* 0x002fda00000e0000 */
[----:B------:R-:W-:-:S04]  /*00f0*/  UIADD3 UR6, UPT, UPT, URZ, -UR5, URZ ;  /* 0x80000005ff067290 */ /* 0x000fc8000fffe0ff */
[----:B------:R-:W-:-:S04]  /*0100*/  UIMAD UR6, UR6, UR30, URZ ;  /* 0x0000001e060672a4 */ /* 0x000fc8000f8e02ff */
[----:B------:R-:W-:-:S04]  /*0110*/  UIMAD.WIDE.U32 UR4, UR5, UR6, UR4 ;  /* 0x00000006050472a5 */ /* 0x000fc8000f8e0004 */
[----:B----4-:R-:W-:Y:S01]  /*0120*/  UIMAD.WIDE.U32 UR4, UR5, UR8, URZ ;  /* 0x00000008050472a5 */ /* 0x010fe2000f8e00ff */
[----:B------:R-:W-:Y:S11]  /*0130*/  @P0 EXIT ;  /* 0x000000000000094d */ /* 0x000ff60003800000 */
[----:B------:R-:W1:Y:S01]  /*0140*/  S2R R22, SR_TID.X ;  /* 0x0000000000167919 */ /* 0x000e620000002100 */
[----:B------:R-:W-:Y:S01]  /*0150*/  UIADD3 UR4, UPT, UPT, -UR5, URZ, URZ ;  /* 0x000000ff05047290 */ /* 0x000fe2000fffe1ff */
[----:B------:R-:W2:Y:S01]  /*0160*/  LDC.64 R4, c[0x0][0x388] ;  /* 0x0000e200ff047b82 */ /* 0x000ea20000000a00 */
[----:B------:R-:W3:Y:S01]  /*0170*/  LDCU UR26, c[0x0][0x398] ;  /* 0x00007300ff1a77ac */ /* 0x000ee20008000800 */
[----:B------:R-:W4:Y:S01]  /*0180*/  S2R R29, SR_CTAID.Y ;  /* 0x00000000001d7919 */ /* 0x000f220000002600 */
[----:B------:R-:W-:Y:S01]  /*0190*/  IMAD.U32 R7, RZ, RZ, UR8 ;  /* 0x00000008ff077e24 */ /* 0x000fe2000f8e00ff */
[----:B------:R-:W-:Y:S01]  /*01a0*/  MOV R15, UR8 ;  /* 0x00000008000f7c02 */ /* 0x000fe20008000f00 */
[----:B------:R-:W-:Y:S01]  /*01b0*/  UIMAD UR4, UR30, UR4, UR8 ;  /* 0x000000041e0472a4 */ /* 0x000fe2000f8e0208 */
[----:B------:R-:W5:Y:S01]  /*01c0*/  S2R R19, SR_CTAID.Z ;  /* 0x0000000000137919 */ /* 0x000f620000002700 */
[----:B------:R-:W-:Y:S01]  /*01d0*/  UISETP.NE.U32.AND UP2, UPT, UR30, URZ, UPT ;  /* 0x000000ff1e00728c */ /* 0x000fe2000bf45070 */
[----:B------:R-:W3:Y:S01]  /*01e0*/  S2UR UR20, SR_CgaCtaId ;  /* 0x00000000001479c3 */ /* 0x000ee20000008800 */
[----:B------:R-:W-:Y:S01]  /*01f0*/  UISETP.GE.U32.AND UP0, UPT, UR4, UR30, UPT ;  /* 0x0000001e0400728c */ /* 0x000fe2000bf06070 */
[----:B------:R-:W-:Y:S01]  /*0200*/  IMAD.U32 R11, RZ, RZ, UR8 ;  /* 0x00000008ff0b7e24 */ /* 0x000fe2000f8e00ff */
[----:B------:R-:W2:Y:S01]  /*0210*/  LDCU.64 UR28, c[0x0][0x358] ;  /* 0x00006b00ff1c77ac */ /* 0x000ea20008000a00 */
[----:B------:R-:W-:Y:S01]  /*0220*/  IMAD.U32 R13, RZ, RZ, UR8 ;  /* 0x00000008ff0d7e24 */ /* 0x000fe2000f8e00ff */
[----:B------:R-:W-:Y:S01]  /*0230*/  CS2R R36, SRZ ;  /* 0x0000000000247805 */ /* 0x000fe2000001ff00 */
[----:B------:R-:W-:Y:S01]  /*0240*/  IMAD.U32 R21, RZ, RZ, UR8 ;  /* 0x00000008ff157e24 */ /* 0x000fe2000f8e00ff */
[----:B------:R-:W-:-:S05]  /*0250*/  CS2R R26, SRZ ;  /* 0x00000000001a7805 */ /* 0x000fca000001ff00 */
[----:B------:R-:W-:Y:S02]  /*0260*/  @UP0 UIADD3 UR4, UPT, UPT, UR4, -UR30, URZ ;  /* 0x8000001e04040290 */ /* 0x000fe4000fffe0ff */
[----:B------:R-:W-:Y:S02]  /*0270*/  @UP0 UIADD3 UR5, UPT, UPT, UR5, 0x1, URZ ;  /* 0x0000000105050890 */ /* 0x000fe4000fffe0ff */
[----:B------:R-:W-:-:S03]  /*0280*/  UISETP.GE.U32.AND UP1, UPT, UR4, UR30, UPT ;  /* 0x0000001e0400728c */ /* 0x000fc6000bf26070 */
[----:B------:R-:W-:Y:S01]  /*0290*/  UMOV UR4, 0x400 ;  /* 0x0000040000047882 */ /* 0x000fe20000000000 */
[C---:B-1----:R-:W-:Y:S01]  /*02a0*/  IMAD.SHL.U32 R14, R22.reuse, 0x8, RZ ;  /* 0x00000008160e7824 */ /* 0x042fe200078e00ff */
[----:B------:R-:W-:Y:S01]  /*02b0*/  LOP3.LUT R18, R22, 0x3f8, RZ, 0xc0, !PT ;  /* 0x000003f816127812 */ /* 0x000fe200078ec0ff */
[----:B---3--:R-:W-:Y:S01]  /*02c0*/  ULEA UR20, UR20, UR4, 0x18 ;  /* 0x0000000414147291 */ /* 0x008fe2000f8ec0ff */
[----:B------:R-:W-:Y:S02]  /*02d0*/  SHF.R.U32.HI R2, RZ, 0x4, R22 ;  /* 0x00000004ff027819 */ /* 0x000fe40000011616 */
[----:B------:R-:W-:Y:S01]  /*02e0*/  LOP3.LUT R17, R14, 0x38, RZ, 0xc0, !PT ;  /* 0x000000380e117812 */ /* 0x000fe200078ec0ff */
[----:B------:R-:W-:Y:S01]  /*02f0*/  IMAD R6, R0, 0x80, R18 ;  /* 0x0000008000067824 */ /* 0x000fe200078e0212 */
[----:B------:R-:W-:Y:S01]  /*0300*/  @UP1 UIADD3 UR5, UPT, UPT, UR5, 0x1, URZ ;  /* 0x0000000105051890 */ /* 0x000fe2000fffe0ff */
[----:B----4-:R-:W-:Y:S01]  /*0310*/  LEA R29, R29, R2, 0x3 ;  /* 0x000000021d1d7211 */ /* 0x010fe200078e18ff */
[----:B------:R-:W-:Y:S01]  /*0320*/  @!UP2 ULOP3.LUT UR5, URZ, UR30, URZ, 0x33, !UPT ;  /* 0x0000001eff05a292 */ /* 0x000fe2000f8e33ff */
[--C-:B------:R-:W-:Y:S01]  /*0330*/  IMAD R6, R6, UR8, R17.reuse ;  /* 0x0000000806067c24 */ /* 0x100fe2000f8e0211 */
[----:B------:R-:W-:Y:S01]  /*0340*/  LOP3.LUT R16, R14, 0x78, RZ, 0xc0, !PT ;  /* 0x000000780e107812 */ /* 0x000fe200078ec0ff */
[----:B------:R-:W-:Y:S01]  /*0350*/  IMAD R33, R18, 0x48, R17 ;  /* 0x0000004812217824 */ /* 0x000fe200078e0211 */
[----:B------:R-:W-:Y:S01]  /*0360*/  ISETP.GE.AND P0, PT, R29, UR26, PT ;  /* 0x0000001a1d007c0c */ /* 0x000fe2000bf06270 */
[----:B------:R-:W-:-:S02]  /*0370*/  UISETP.GE.U32.AND UP0, UPT, UR5, 0x80, UPT ;  /* 0x000000800500788c */ /* 0x000fc4000bf06070 */
[----:B-----5:R-:W-:Y:S02]  /*0380*/  IMAD R3, R19, UR5, R6 ;  /* 0x0000000513037c24 */ /* 0x020fe4000f8e0206 */
[----:B------:R-:W-:Y:S01]  /*0390*/  IMAD R28, R29, UR8, R16 ;  /* 0x000000081d1c7c24 */ /* 0x000fe2000f8e0210 */
[----:B------:R-:W-:Y:S01]  /*03a0*/  LEA R33, R33, UR20, 0x1 ;  /* 0x0000001421217c11 */ /* 0x000fe2000f8e08ff */
[----:B--2---:R-:W-:-:S04]  /*03b0*/  IMAD.WIDE R4, R3, 0x2, R4 ;  /* 0x0000000203047825 */ /* 0x004fc800078e0204 */
[----:B------:R-:W-:Y:S02]  /*03c0*/  IMAD R42, R2, 0x88, R16 ;  /* 0x00000088022a7824 */ /* 0x000fe400078e0210 */
[----:B------:R-:W-:Y:S01]  /*03d0*/  IMAD.WIDE R6, R7, 0x2, R4 ;  /* 0x0000000207067825 */ /* 0x000fe200078e0204 */
[----:B------:R-:W1:Y:S02]  /*03e0*/  @!P0 LDC.64 R8, c[0x0][0x380] ;  /* 0x0000e000ff088b82 */ /* 0x000e640000000a00 */
[----:B------:R-:W-:Y:S01]  /*03f0*/  LEA R42, R42, UR20, 0x1 ;  /* 0x000000142a2a7c11 */ /* 0x000fe2000f8e08ff */
[----:B------:R-:W-:Y:S02]  /*0400*/  IMAD R28, R19, UR5, R28 ;  /* 0x00000005131c7c24 */ /* 0x000fe4000f8e021c */
[----:B------:R-:W-:-:S04]  /*0410*/  IMAD.WIDE R10, R11, 0x2, R6 ;  /* 0x000000020b0a7825 */ /* 0x000fc800078e0206 */
[----:B------:R-:W-:Y:S02]  /*0420*/  IMAD.U32 R19, RZ, RZ, UR8 ;  /* 0x00000008ff137e24 */ /* 0x000fe4000f8e00ff */
[----:B------:R-:W-:-:S04]  /*0430*/  IMAD.WIDE R12, R13, 0x2, R10 ;  /* 0x000000020d0c7825 */ /* 0x000fc800078e020a */
[----:B------:R-:W-:-:S04]  /*0440*/  IMAD.WIDE R14, R15, 0x2, R12 ;  /* 0x000000020f0e7825 */ /* 0x000fc800078e020c */
[----:B------:R-:W-:-:S04]  /*0450*/  IMAD.WIDE R16, R21, 0x2, R14 ;  /* 0x0000000215107825 */ /* 0x000fc800078e020e */
[----:B-1----:R-:W-:-:S04]  /*0460*/  @!P0 IMAD.WIDE R8, R28, 0x2, R8 ;  /* 0x000000021c088825 */ /* 0x002fc800078e0208 */
[----:B------:R-:W-:Y:S01]  /*0470*/  IMAD.WIDE R18, R19, 0x2, R16 ;  /* 0x0000000213127825 */ /* 0x000fe200078e0210 */
[----:B------:R-:W-:Y:S01]  /*0480*/  @!PT LDS RZ, [RZ] ;  /* 0x00000000fffff984 */ /* 0x000fe20000000800 */
[----:B------:R-:W-:Y:S01]  /*0490*/  @!PT LDS RZ, [RZ] ;  /* 0x00000000fffff984 */ /* 0x000fe20000000800 */
[----:B------:R-:W-:Y:S01]  /*04a0*/  @!PT LDS RZ, [RZ] ;  /* 0x00000000fffff984 */ /* 0x000fe20000000800 */
[----:B------:R1:W-:Y:S04]  /*04b0*/  @!P0 LDGSTS.E.128 [R42], desc[UR28][R8.64] ;  /* 0x00000000082a8fae */ /* 0x0003e8000b9a181c */
        /* <DEDUP_REMOVED lines=12> */
[----:B------:R-:W-:Y:S05]  /*0580*/  BRA.U !UP0, `(.L_x_20) ;  /* 0x0000005508a07547 */ /* 0x000fea000b800000 */
[----:B------:R-:W-:Y:S01]  /*0590*/  ULEA.HI UR4, UR5, 0xffffffff, URZ, 0x1a ;  /* 0xffffffff05047891 */ /* 0x000fe2000f8fd0ff */
[----:B------:R-:W-:Y:S01]  /*05a0*/  VIADD R32, R33, 0x880 ;  /* 0x0000088021207836 */ /* 0x000fe20000000000 */
[----:B------:R-:W-:Y:S01]  /*05b0*/  ULEA.HI UR5, UR5, 0xfffffffe, URZ, 0x1a ;  /* 0xfffffffe05057891 */ /* 0x000fe2000f8fd0ff */
[----:B------:R-:W-:Y:S02]  /*05c0*/  MOV R36, RZ ;  /* 0x000000ff00247202 */ /* 0x000fe40000000f00 */
[----:B------:R-:W-:Y:S01]  /*05d0*/  CS2R R26, SRZ ;  /* 0x00000000001a7805 */ /* 0x000fe2000001ff00 */
[----:B------:R-:W-:Y:S02]  /*05e0*/  ULOP3.LUT UR6, UR4, 0x1f, URZ, 0xc0, !UPT ;  /* 0x0000001f04067892 */ /* 0x000fe4000f8ec0ff */
[----:B------:R-:W-:Y:S01]  /*05f0*/  UISETP.GE.U32.AND UP0, UPT, UR5, 0x1f, UPT ;  /* 0x0000001f0500788c */ /* 0x000fe2000bf06070 */
[----:B------:R-:W-:-:S08]  /*0600*/  UMOV UR21, 0x1 ;  /* 0x0000000100157882 */ /* 0x000fd00000000000 */
[----:B------:R-:W-:Y:S05]  /*0610*/  BRA.U !UP0, `(.L_x_21) ;  /* 0x0000004d08947547 */ /* 0x000fea000b800000 */
[----:B-1----:R-:W1:Y:S01]  /*0620*/  S2R R6, SR_LANEID ;  /* 0x0000000000067919 */ /* 0x002e620000000000 */
[----:B------:R-:W-:Y:S01]  /*0630*/  UIADD3 UR5, UPT, UPT, UR20, 0x880, URZ ;  /* 0x0000088014057890 */ /* 0x000fe2000fffe0ff */
[----:B------:R-:W-:Y:S01]  /*0640*/  IMAD.MOV.U32 R36, RZ, RZ, RZ ;  /* 0x000000ffff247224 */ /* 0x000fe200078e00ff */
[----:B------:R-:W-:Y:S01]  /*0650*/  UIADD3 UR9, UPT, UPT, UR20, 0x20, URZ ;  /* 0x0000002014097890 */ /* 0x000fe2000fffe0ff */
[----:B------:R-:W-:Y:S01]  /*0660*/  CS2R R26, SRZ ;  /* 0x00000000001a7805 */ /* 0x000fe2000001ff00 */
[----:B------:R-:W-:Y:S02]  /*0670*/  UIADD3 UR15, UPT, UPT, UR20, 0x40, URZ ;  /* 0x00000040140f7890 */ /* 0x000fe4000fffe0ff */
[----:B------:R-:W-:Y:S01]  /*0680*/  IMAD.U32 R9, RZ, RZ, UR5 ;  /* 0x00000005ff097e24 */ /* 0x000fe2000f8e00ff */
[----:B------:R-:W-:Y:S02]  /*0690*/  UIADD3 UR5, UPT, UPT, UR20, 0x60, URZ ;  /* 0x0000006014057890 */ /* 0x000fe4000fffe0ff */
[----:B------:R-:W-:-:S02]  /*06a0*/  USHF.L.U32 UR10, UR8, 0x1, URZ ;  /* 0x00000001080a7899 */ /* 0x000fc400080006ff */
[----:B------:R-:W-:Y:S02]  /*06b0*/  UIMAD UR11, UR8, 0x3, URZ ;  /* 0x00000003080b78a4 */ /* 0x000fe4000f8e02ff */
[----:B------:R-:W-:Y:S02]  /*06c0*/  USHF.L.U32 UR12, UR8, 0x2, URZ ;  /* 0x00000002080c7899 */ /* 0x000fe400080006ff */
[----:B------:R-:W-:Y:S02]  /*06d0*/  UIMAD UR13, UR8, 0x5, URZ ;  /* 0x00000005080d78a4 */ /* 0x000fe4000f8e02ff */
[----:B------:R-:W-:Y:S02]  /*06e0*/  UIMAD UR14, UR8, 0x6, URZ ;  /* 0x00000006080e78a4 */ /* 0x000fe4000f8e02ff */
[----:B------:R-:W-:Y:S02]  /*06f0*/  UIMAD UR7, UR8, 0x7, URZ ;  /* 0x00000007080778a4 */ /* 0x000fe4000f8e02ff */
[----:B------:R-:W-:Y:S01]  /*0700*/  ULOP3.LUT UR4, UR4, 0xffffffe0, URZ, 0xc0, !UPT ;  /* 0xffffffe004047892 */ /* 0x000fe2000f8ec0ff */
[----:B------:R-:W2:Y:S01]  /*0710*/  LDCU UR8, c[0x0][0x3a0] ;  /* 0x00007400ff0877ac */ /* 0x000ea20008000800 */
[----:B------:R-:W3:Y:S01]  /*0720*/  LDCU UR26, c[0x0][0x398] ;  /* 0x00007300ff1a77ac */ /* 0x000ee20008000800 */
[----:B-1----:R-:W-:-:S02]  /*0730*/  SHF.R.U32.HI R2, RZ, 0x3, R6 ;  /* 0x00000003ff027819 */ /* 0x002fc40000011606 */
[----:B------:R-:W-:-:S03]  /*0740*/  LOP3.LUT R4, R6, 0x7, RZ, 0xc0, !PT ;  /* 0x0000000706047812 */ /* 0x000fc600078ec0ff */
[----:B------:R-:W-:Y:S01]  /*0750*/  IMAD.SHL.U32 R7, R2, 0x8, RZ ;  /* 0x0000000802077824 */ /* 0x000fe200078e00ff */
[----:B------:R-:W-:Y:S02]  /*0760*/  LOP3.LUT R2, R6, 0xf, RZ, 0xc0, !PT ;  /* 0x0000000f06027812 */ /* 0x000fe400078ec0ff */
[----:B------:R-:W-:Y:S02]  /*0770*/  SHF.R.U32.HI R6, RZ, 0x4, R6 ;  /* 0x00000004ff067819 */ /* 0x000fe40000011606 */
[----:B------:R-:W-:Y:S02]  /*0780*/  SHF.R.U32.HI R5, RZ, 0x3, R2 ;  /* 0x00000003ff057819 */ /* 0x000fe40000011602 */
[----:B------:R-:W-:Y:S02]  /*0790*/  LOP3.LUT R7, R7, 0x8, R4, 0xe2, !PT ;  /* 0x0000000807077812 */ /* 0x000fe400078ee204 */
[----:B------:R-:W-:Y:S01]  /*07a0*/  LOP3.LUT R4, R22, 0x3e0, RZ, 0xc0, !PT ;  /* 0x000003e016047812 */ /* 0x000fe200078ec0ff */
[----:B------:R-:W-:Y:S01]  /*07b0*/  IMAD.SHL.U32 R5, R5, 0x8, RZ ;  /* 0x0000000805057824 */ /* 0x000fe200078e00ff */
[----:B------:R-:W-:-:S02]  /*07c0*/  SHF.L.U32 R6, R6, 0x3, RZ ;  /* 0x0000000306067819 */ /* 0x000fc400000006ff */
[----:B------:R-:W-:Y:S01]  /*07d0*/  LOP3.LUT R2, R2, 0x7, RZ, 0xc0, !PT ;  /* 0x0000000702027812 */ /* 0x000fe200078ec0ff */
[----:B------:R-:W-:Y:S01]  /*07e0*/  IMAD R4, R4, 0x90, R9 ;  /* 0x0000009004047824 */ /* 0x000fe200078e0209 */
[----:B------:R-:W-:Y:S01]  /*07f0*/  LOP3.LUT R5, R5, 0x8, RZ, 0xe2, !PT ;  /* 0x0000000805057812 */ /* 0x000fe200078ee2ff */
[----:B------:R-:W-:Y:S02]  /*0800*/  IMAD R44, R7, 0x48, R6 ;  /* 0x00000048072c7824 */ /* 0x000fe400078e0206 */
[C---:B------:R-:W-:Y:S01]  /*0810*/  VIADD R6, R4.reuse, 0x40 ;  /* 0x0000004004067836 */ /* 0x040fe20000000000 */
[----:B------:R-:W-:Y:S01]  /*0820*/  IADD3 R7, PT, PT, R4, 0x60, RZ ;  /* 0x0000006004077810 */ /* 0x000fe20007ffe0ff */
[----:B------:R-:W-:Y:S01]  /*0830*/  IMAD R2, R2, 0x88, R5 ;  /* 0x0000008802027824 */ /* 0x000fe200078e0205 */
[C---:B------:R-:W-:Y:S01]  /*0840*/  IADD3 R11, PT, PT, R4.reuse, 0x4860, RZ ;  /* 0x00004860040b7810 */ /* 0x040fe20007ffe0ff */
[----:B------:R-:W-:Y:S02]  /*0850*/  VIADD R5, R4, 0x20 ;  /* 0x0000002004057836 */ /* 0x000fe40000000000 */
[----:B------:R-:W-:Y:S01]  /*0860*/  IMAD.U32 R48, R44, 0x2, R4 ;  /* 0x000000022c307824 */ /* 0x000fe200078e0004 */
[----:B------:R-:W-:Y:S01]  /*0870*/  LEA R50, R2, UR20, 0x1 ;  /* 0x0000001402327c11 */ /* 0x000fe2000f8e08ff */
[----:B------:R-:W-:Y:S01]  /*0880*/  IMAD.U32 R46, R44, 0x2, R5 ;  /* 0x000000022c2e7824 */ /* 0x000fe200078e0005 */
[----:B------:R-:W-:Y:S01]  /*0890*/  LEA R49, R2, UR9, 0x1 ;  /* 0x0000000902317c11 */ /* 0x000fe2000f8e08ff */
[----:B------:R-:W-:Y:S01]  /*08a0*/  IMAD.U32 R43, R44, 0x2, R6 ;  /* 0x000000022c2b7824 */ /* 0x000fe200078e0006 */
[----:B------:R-:W-:Y:S01]  /*08b0*/  LEA R47, R2, UR15, 0x1 ;  /* 0x0000000f022f7c11 */ /* 0x000fe2000f8e08ff */
[----:B------:R-:W-:Y:S01]  /*08c0*/  VIADD R8, R4, 0x4800 ;  /* 0x0000480004087836 */ /* 0x000fe20000000000 */
[----:B------:R-:W-:Y:S01]  /*08d0*/  LEA R45, R2, UR5, 0x1 ;  /* 0x00000005022d7c11 */ /* 0x000fe2000f8e08ff */
[----:B------:R-:W-:Y:S01]  /*08e0*/  VIADD R9, R4, 0x4820 ;  /* 0x0000482004097836 */ /* 0x000fe20000000000 */
[----:B------:R-:W-:Y:S01]  /*08f0*/  LEA R44, R44, R7, 0x1 ;  /* 0x000000072c2c7211 */ /* 0x000fe200078e08ff */
[----:B------:R-:W-:Y:S01]  /*0900*/  VIADD R10, R4, 0x4840 ;  /* 0x00004840040a7836 */ /* 0x000fe20000000000 */
[----:B------:R-:W-:Y:S01]  /*0910*/  UMOV UR5, 0x1 ;  /* 0x0000000100057882 */ /* 0x000fe20000000000 */
[----:B--23--:R-:W-:-:S07]  /*0920*/  IMAD.SHL.U32 R2, R2, 0x2, RZ ;  /* 0x0000000202027824 */ /* 0x00cfce00078e00ff */
.L_x_22:
[----:B------:R-:W1:Y:S01]  /*0930*/  LDC.64 R62, c[0x0][0x388] ;  /* 0x0000e200ff3e7b82 */ /* 0x000e620000000a00 */
[----:B------:R-:W-:Y:S01]  /*0940*/  IMAD.U32 R73, RZ, RZ, UR8 ;  /* 0x00000008ff497e24 */ /* 0x000fe2000f8e00ff */
[----:B------:R-:W-:Y:S01]  /*0950*/  MOV R67, UR12 ;  /* 0x0000000c00437c02 */ /* 0x000fe20008000f00 */
[----:B------:R-:W-:Y:S01]  /*0960*/  IMAD.U32 R71, RZ, RZ, UR10 ;  /* 0x0000000aff477e24 */ /* 0x000fe2000f8e00ff */
[----:B------:R-:W-:Y:S01]  /*0970*/  MOV R59, UR7 ;  /* 0x00000007003b7c02 */ /* 0x000fe20008000f00 */
[----:B------:R-:W-:Y:S01]  /*0980*/  IMAD.U32 R69, RZ, RZ, UR11 ;  /* 0x0000000bff457e24 */ /* 0x000fe2000f8e00ff */
[----:B------:R-:W2:Y:S01]  /*0990*/  S2R R34, SR_LANEID ;  /* 0x0000000000227919 */ /* 0x000ea20000000000 */
[----:B------:R-:W-:Y:S01]  /*09a0*/  IMAD.U32 R65, RZ, RZ, UR13 ;  /* 0x0000000dff417e24 */ /* 0x000fe2000f8e00ff */
[----:B------:R-:W3:Y:S01]  /*09b0*/  S2UR UR9, SR_CgaCtaId ;  /* 0x00000000000979c3 */ /* 0x000ee20000008800 */
[----:B------:R-:W-:Y:S01]  /*09c0*/  IMAD.U32 R61, RZ, RZ, UR14 ;  /* 0x0000000eff3d7e24 */ /* 0x000fe2000f8e00ff */
[----:B------:R-:W-:-:S06]  /*09d0*/  UMOV UR20, 0x400 ;  /* 0x0000040000147882 */ /* 0x000fcc0000000000 */
[----:B------:R-:W4:Y:S01]  /*09e0*/  LDC.64 R56, c[0x0][0x380] ;  /* 0x0000e000ff387b82 */ /* 0x000f220000000a00 */
[----:B-1----:R-:W-:-:S04]  /*09f0*/  IMAD.WIDE R62, R3, 0x2, R62 ;  /* 0x00000002033e7825 */ /* 0x002fc800078e023e */
[----:B------:R-:W-:Y:S01]  /*0a00*/  VIADD R3, R3, 0x800 ;  /* 0x0000080003037836 */ /* 0x000fe20000000000 */
[----:B------:R-:W-:Y:S01]  /*0a10*/  @!PT LDS RZ, [RZ] ;  /* 0x00000000fffff984 */ /* 0x000fe20000000800 */
[----:B------:R-:W-:Y:S01]  /*0a20*/  @!PT LDS RZ, [RZ] ;  /* 0x00000000fffff984 */ /* 0x000fe20000000800 */
[----:B------:R-:W-:Y:S01]  /*0a30*/  @!PT LDS RZ, [RZ] ;  /* 0x00000000fffff984 */ /* 0x000fe20000000800 */
[----:B------:R-:W-:Y:S01]  /*0a40*/  LDGSTS.E.128 [R33+0x5080], desc[UR28][R62.64+0x80] ;  /* 0x050800803e217fae */ /* 0x000fe2000b9a181c */
[----:B------:R-:W-:Y:S01]  /*0a50*/  IMAD.WIDE R72, R73, 0x2, R62 ;  /* 0x0000000249487825 */ /* 0x000fe200078e023e */
[----:B---3--:R-:W-:-:S03]  /*0a60*/  ULEA UR20, UR9, UR20, 0x18 ;  /* 0x0000001409147291 */ /* 0x008fc6000f8ec0ff */
[--C-:B------:R-:W-:Y:S01]  /*0a70*/  IMAD.WIDE R70, R71, 0x2, R62.reuse ;  /* 0x0000000247467825 */ /* 0x100fe200078e023e */
[----:B------:R-:W-:Y:S01]  /*0a80*/  LDGSTS.E.128 [R33+0x5110], desc[UR28][R72.64+0x80] ;  /* 0x0511008048217fae */ /* 0x000fe2000b9a181c */
[----:B------:R-:W-:Y:S02]  /*0a90*/  UIADD3 UR9, UPT, UPT, UR20, 0x80, URZ ;  /* 0x0000008014097890 */ /* 0x000fe4000fffe0ff */
[--C-:B------:R-:W-:Y:S01]  /*0aa0*/  IMAD.WIDE R68, R69, 0x2, R62.reuse ;  /* 0x0000000245447825 */ /* 0x100fe200078e023e */
[----:B------:R-:W-:Y:S01]  /*0ab0*/  LDGSTS.E.128 [R33+0x51a0], desc[UR28][R70.64+0x80] ;  /* 0x051a008046217fae */ /* 0x000fe2000b9a181c */
[----:B--2---:R-:W-:Y:S01]  /*0ac0*/  LOP3.LUT R55, R34, 0x7, RZ, 0xc0, !PT ;  /* 0x0000000722377812 */ /* 0x004fe200078ec0ff */
[----:B------:R-:W-:Y:S01]  /*0ad0*/  UIADD3 UR15, UPT, UPT, UR20, 0xa0, URZ ;  /* 0x000000a0140f7890 */ /* 0x000fe2000fffe0ff */
[----:B------:R-:W-:Y:S01]  /*0ae0*/  IMAD.WIDE R66, R67, 0x2, R62 ;  /* 0x0000000243427825 */ /* 0x000fe200078e023e */
[----:B------:R-:W-:Y:S01]  /*0af0*/  LDGSTS.E.128 [R33+0x5230], desc[UR28][R68.64+0x80] ;  /* 0x0523008044217fae */ /* 0x000fe2000b9a181c */
[----:B------:R-:W-:-:S02]  /*0b00*/  UIADD3 UR16, UPT, UPT, UR20, 0xc0, URZ ;  /* 0x000000c014107890 */ /* 0x000fc4000fffe0ff */
[--C-:B------:R-:W-:Y:S01]  /*0b10*/  IMAD.WIDE R64, R65, 0x2, R62.reuse ;  /* 0x0000000241407825 */ /* 0x100fe200078e023e */
[----:B------:R-:W-:Y:S01]  /*0b20*/  LDGSTS.E.128 [R33+0x52c0], desc[UR28][R66.64+0x80] ;  /* 0x052c008042217fae */ /* 0x000fe2000b9a181c */
[----:B------:R-:W-:Y:S02]  /*0b30*/  UIADD3 UR17, UPT, UPT, UR20, 0xe0, URZ ;  /* 0x000000e014117890 */ /* 0x000fe4000fffe0ff */
[--C-:B------:R-:W-:Y:S01]  /*0b40*/  IMAD.WIDE R60, R61, 0x2, R62.reuse ;  /* 0x000000023d3c7825 */ /* 0x100fe200078e023e */
[----:B------:R-:W-:Y:S01]  /*0b50*/  LDGSTS.E.128 [R33+0x5350], desc[UR28][R64.64+0x80] ;  /* 0x0535008040217fae */ /* 0x000fe2000b9a181c */
[----:B------:R-:W-:Y:S02]  /*0b60*/  UIADD3 UR18, UPT, UPT, UR20, 0x20, URZ ;  /* 0x0000002014127890 */ /* 0x000fe4000fffe0ff */
[----:B------:R-:W-:Y:S01]  /*0b70*/  IMAD.WIDE R58, R59, 0x2, R62 ;  /* 0x000000023b3a7825 */ /* 0x000fe200078e023e */
[----:B------:R-:W-:Y:S03]  /*0b80*/  LDGSTS.E.128 [R33+0x53e0], desc[UR28][R60.64+0x80] ;  /* 0x053e00803c217fae */ /* 0x000fe6000b9a181c */
[C---:B----4-:R-:W-:Y:S01]  /*0b90*/  IMAD.WIDE R56, R28.reuse, 0x2, R56 ;  /* 0x000000021c387825 */ /* 0x050fe200078e0238 */
[----:B------:R-:W-:Y:S03]  /*0ba0*/  LDGSTS.E.128 [R33+0x5470], desc[UR28][R58.64+0x80] ;  /* 0x054700803a217fae */ /* 0x000fe6000b9a181c */
[----:B------:R-:W-:Y:S01]  /*0bb0*/  VIADD R28, R28, 0x800 ;  /* 0x000008001c1c7836 */ /* 0x000fe20000000000 */
[----:B------:R-:W-:Y:S04]  /*0bc0*/  LDSM.16.M88.2 R30, [R50] ;  /* 0x00000000321e783b */ /* 0x000fe80000000100 */
[----:B------:R-:W1:Y:S04]  /*0bd0*/  LDSM.16.M88.4 R16, [R48] ;  /* 0x000000003010783b */ /* 0x000e680000000200 */
[----:B------:R-:W2:Y:S04]  /*0be0*/  LDSM.16.M88.4 R12, [R48+0x900] ;  /* 0x00090000300c783b */ /* 0x000ea80000000200 */
[----:B------:R-:W-:Y:S04]  /*0bf0*/  LDSM.16.M88.2 R24, [R49] ;  /* 0x000000003118783b */ /* 0x000fe80000000100 */
[----:B------:R-:W3:Y:S04]  /*0c00*/  LDSM.16.M88.4 R20, [R46] ;  /* 0x000000002e14783b */ /* 0x000ee80000000200 */
[----:B------:R-:W0:Y:S01]  /*0c10*/  LDGDEPBAR ;  /* 0x00000000000079af */ /* 0x000e220000000000 */
[-C--:B-1----:R-:W-:Y:S03]  /*0c20*/  HMMA.16816.F16 R26, R16, R30.reuse, R26 ;  /* 0x0000001e101a723c */ /* 0x082fe6000000081a */
[----:B------:R-:W1:Y:S05]  /*0c30*/  LDSM.16.M88.4 R16, [R46+0x900] ;  /* 0x000900002e10783b */ /* 0x000e6a0000000200 */
[----:B--2---:R-:W-:Y:S01]  /*0c40*/  HMMA.16816.F16 R36, R12, R30, R36 ;  /* 0x0000001e0c24723c */ /* 0x004fe20000000824 */
[----:B------:R-:W-:Y:S04]  /*0c50*/  LDSM.16.M88.2 R30, [R47] ;  /* 0x000000002f1e783b */ /* 0x000fe80000000100 */
[----:B------:R-:W2:Y:S07]  /*0c60*/  LDSM.16.M88.4 R12, [R43] ;  /* 0x000000002b0c783b */ /* 0x000eae0000000200 */
[-C--:B---3--:R-:W-:Y:S01]  /*0c70*/  HMMA.16816.F16 R26, R20, R24.reuse, R26 ;  /* 0x00000018141a723c */ /* 0x088fe2000000081a */
[----:B------:R-:W3:Y:S07]  /*0c80*/  LDSM.16.M88.4 R20, [R43+0x900] ;  /* 0x000900002b14783b */ /* 0x000eee0000000200 */
[----:B-1----:R-:W-:Y:S01]  /*0c90*/  HMMA.16816.F16 R16, R16, R24, R36 ;  /* 0x000000181010723c */ /* 0x002fe20000000824 */
[----:B------:R-:W-:Y:S01]  /*0ca0*/  SHF.R.U32.HI R18, RZ, 0x3, R34 ;  /* 0x00000003ff127819 */ /* 0x000fe20000011622 */
[----:B------:R-:W-:Y:S04]  /*0cb0*/  LDSM.16.M88.2 R24, [R45] ;  /* 0x000000002d18783b */ /* 0x000fe80000000100 */
[----:B------:R-:W-:-:S05]  /*0cc0*/  IMAD.SHL.U32 R18, R18, 0x8, RZ ;  /* 0x0000000812127824 */ /* 0x000fca00078e00ff */
[----:B------:R-:W-:Y:S01]  /*0cd0*/  LOP3.LUT R55, R18, 0x8, R55, 0xe2, !PT ;  /* 0x0000000812377812 */ /* 0x000fe200078ee237 */
[----:B--2---:R-:W-:Y:S01]  /*0ce0*/  HMMA.16816.F16 R26, R12, R30, R26 ;  /* 0x0000001e0c1a723c */ /* 0x004fe2000000081a */
[----:B------:R-:W-:Y:S01]  /*0cf0*/  LOP3.LUT R18, R34, 0xf, RZ, 0xc0, !PT ;  /* 0x0000000f22127812 */ /* 0x000fe200078ec0ff */
[----:B------:R-:W1:Y:S01]  /*0d00*/  LDSM.16.M88.4 R12, [R44] ;  /* 0x000000002c0c783b */ /* 0x000e620000000200 */
[----:B------:R-:W-:Y:S02]  /*0d10*/  SHF.R.U32.HI R34, RZ, 0x4, R34 ;  /* 0x00000004ff227819 */ /* 0x000fe40000011622 */
[----:B------:R-:W-:Y:S02]  /*0d20*/  SHF.R.U32.HI R19, RZ, 0x3, R18 ;  /* 0x00000003ff137819 */ /* 0x000fe40000011612 */
[----:B------:R-:W-:Y:S01]  /*0d30*/  LOP3.LUT R74, R18, 0x7, RZ, 0xc0, !PT ;  /* 0x00000007124a7812 */ /* 0x000fe200078ec0ff */
[----:B------:R-:W-:Y:S02]  /*0d40*/  IMAD.SHL.U32 R34, R34, 0x8, RZ ;  /* 0x0000000822227824 */ /* 0x000fe400078e00ff */
[----:B------:R-:W-:-:S02]  /*0d50*/  IMAD.SHL.U32 R19, R19, 0x8, RZ ;  /* 0x0000000813137824 */ /* 0x000fc400078e00ff */
[----:B------:R-:W-:Y:S02]  /*0d60*/  IMAD R55, R55, 0x48, R34 ;  /* 0x0000004837377824 */ /* 0x000fe400078e0222 */
[----:B---3--:R-:W-:Y:S01]  /*0d70*/  HMMA.16816.F16 R34, R20, R30, R16 ;  /* 0x0000001e1422723c */ /* 0x008fe20000000810 */
[----:B------:R2:W3:Y:S01]  /*0d80*/  LDSM.16.M88.4 R20, [R44+0x900] ;  /* 0x000900002c14783b */ /* 0x0004e20000000200 */
[----:B------:R-:W-:-:S04]  /*0d90*/  DEPBAR.LE SB0, 0x0 ;  /* 0x000080000000791a */ /* 0x000fc80000000000 */
[----:B------:R-:W-:Y:S01]  /*0da0*/  BAR.SYNC.DEFER_BLOCKING 0x0 ;  /* 0x0000000000007b1d */ /* 0x000fe20000010000 */
[----:B------:R-:W-:Y:S01]  /*0db0*/  LOP3.LUT R19, R19, 0x8, RZ, 0xe2, !PT ;  /* 0x0000000813137812 */ /* 0x000fe200078ee2ff */
[C---:B------:R-:W-:Y:S01]  /*0dc0*/  IMAD.U32 R54, R55.reuse, 0x2, R9 ;  /* 0x0000000237367824 */ /* 0x040fe200078e0009 */
[C---:B------:R-:W-:Y:S01]  /*0dd0*/  LEA R53, R55.reuse, R8, 0x1 ;  /* 0x0000000837357211 */ /* 0x040fe200078e08ff */
[C---:B------:R-:W-:Y:S01]  /*0de0*/  IMAD.U32 R52, R55.reuse, 0x2, R10 ;  /* 0x0000000237347824 */ /* 0x040fe200078e000a */
[C---:B------:R-:W-:Y:S01]  /*0df0*/  LEA R48, R55.reuse, R4, 0x1 ;  /* 0x0000000437307211 */ /* 0x040fe200078e08ff */
[----:B------:R-:W-:Y:S02]  /*0e00*/  IMAD R74, R74, 0x88, R19 ;  /* 0x000000884a4a7824 */ /* 0x000fe400078e0213 */
[C---:B------:R-:W-:Y:S02]  /*0e10*/  IMAD.U32 R51, R55.reuse, 0x2, R11 ;  /* 0x0000000237337824 */ /* 0x040fe400078e000b */
[C---:B------:R-:W-:Y:S01]  /*0e20*/  IMAD.U32 R46, R55.reuse, 0x2, R5 ;  /* 0x00000002372e7824 */ /* 0x040fe200078e0005 */
[C---:B------:R-:W-:Y:S01]  /*0e30*/  LEA R36, R74.reuse, UR9, 0x1 ;  /* 0x000000094a247c11 */ /* 0x040fe2000f8e08ff */
[C---:B------:R-:W-:Y:S01]  /*0e40*/  IMAD.U32 R43, R55.reuse, 0x2, R6 ;  /* 0x00000002372b7824 */ /* 0x040fe200078e0006 */
[C---:B------:R-:W-:Y:S01]  /*0e50*/  LEA R37, R74.reuse, UR15, 0x1 ;  /* 0x0000000f4a257c11 */ /* 0x040fe2000f8e08ff */
[----:B--2---:R-:W-:Y:S01]  /*0e60*/  IMAD.U32 R44, R55, 0x2, R7 ;  /* 0x00000002372c7824 */ /* 0x004fe200078e0007 */
[----:B------:R-:W-:-:S02]  /*0e70*/  LEA R50, R74, UR20, 0x1 ;  /* 0x000000144a327c11 */ /* 0x000fc4000f8e08ff */
[C---:B------:R-:W-:Y:S01]  /*0e80*/  LEA R49, R74.reuse, UR18, 0x1 ;  /* 0x000000124a317c11 */ /* 0x040fe2000f8e08ff */
[----:B------:R-:W-:Y:S01]  /*0e90*/  UIADD3 UR18, UPT, UPT, UR20, 0x40, URZ ;  /* 0x0000004014127890 */ /* 0x000fe2000fffe0ff */
[-C--:B-1----:R-:W-:Y:S01]  /*0ea0*/  HMMA.16816.F16 R26, R12, R24.reuse, R26 ;  /* 0x000000180c1a723c */ /* 0x082fe2000000081a */
[----:B------:R-:W-:Y:S01]  /*0eb0*/  @!PT LDS RZ, [RZ] ;  /* 0x00000000fffff984 */ /* 0x000fe20000000800 */
[----:B------:R-:W-:Y:S01]  /*0ec0*/  @!PT LDS RZ, [RZ] ;  /* 0x00000000fffff984 */ /* 0x000fe20000000800 */
[----:B------:R-:W-:Y:S01]  /*0ed0*/  @!PT LDS RZ, [RZ] ;  /* 0x00000000fffff984 */ /* 0x000fe20000000800 */
[----:B------:R-:W-:Y:S04]  /*0ee0*/  @!P0 LDGSTS.E.128 [R42], desc[UR28][R56.64+0x100] ;  /* 0x00000100382a8fae */ /* 0x000fe8000b9a181c */
[C---:B------:R-:W-:Y:S01]  /*0ef0*/  LEA R47, R74.reuse, UR18, 0x1 ;  /* 0x000000124a2f7c11 */ /* 0x040fe2000f8e08ff */
[----:B------:R-:W-:Y:S01]  /*0f00*/  UIADD3 UR18, UPT, UPT, UR20, 0x60, URZ ;  /* 0x0000006014127890 */ /* 0x000fe2000fffe0ff */
[----:B------:R-:W-:Y:S01]  /*0f10*/  ISETP.GE.AND P0, PT, R29, UR26, PT ;  /* 0x0000001a1d007c0c */ /* 0x000fe2000bf06270 */
[----:B------:R-:W-:Y:S04]  /*0f20*/  LDGSTS.E.128 [R33+0x880], desc[UR28][R62.64+0x100] ;  /* 0x008801003e217fae */ /* 0x000fe8000b9a181c */
[----:B------:R-:W-:Y:S01]  /*0f30*/  LDGSTS.E.128 [R33+0x910], desc[UR28][R72.64+0x100] ;  /* 0x0091010048217fae */ /* 0x000fe2000b9a181c */
[C---:B------:R-:W-:Y:S01]  /*0f40*/  LEA R45, R74.reuse, UR18, 0x1 ;  /* 0x000000124a2d7c11 */ /* 0x040fe2000f8e08ff */
[----:B---3--:R-:W-:Y:S02]  /*0f50*/  HMMA.16816.F16 R34, R20, R24, R34 ;  /* 0x000000181422723c */ /* 0x008fe40000000822 */
[----:B------:R-:W-:Y:S04]  /*0f60*/  LDGSTS.E.128 [R33+0x9a0], desc[UR28][R70.64+0x100] ;  /* 0x009a010046217fae */ /* 0x000fe8000b9a181c */
[----:B------:R-:W-:Y:S04]  /*0f70*/  LDGSTS.E.128 [R33+0xa30], desc[UR28][R68.64+0x100] ;  /* 0x00a3010044217fae */ /* 0x000fe8000b9a181c */
[----:B------:R-:W-:Y:S04]  /*0f80*/  LDGSTS.E.128 [R33+0xac0], desc[UR28][R66.64+0x100] ;  /* 0x00ac010042217fae */ /* 0x000fe8000b9a181c */
[----:B------:R-:W-:Y:S04]  /*0f90*/  LDGSTS.E.128 [R33+0xb50], desc[UR28][R64.64+0x100] ;  /* 0x00b5010040217fae */ /* 0x000fe8000b9a181c */
[----:B------:R-:W-:Y:S04]  /*0fa0*/  LDGSTS.E.128 [R33+0xbe0], desc[UR28][R60.64+0x100] ;  /* 0x00be01003c217fae */ /* 0x000fe8000b9a181c */
[----:B------:R-:W-:Y:S04]  /*0fb0*/  LDGSTS.E.128 [R33+0xc70], desc[UR28][R58.64+0x100] ;  /* 0x00c701003a217fae */ /* 0x000fe8000b9a181c */
[----:B------:R-:W-:Y:S04]  /*0fc0*/  LDSM.16.M88.2 R30, [R36] ;  /* 0x00000000241e783b */ /* 0x000fe80000000100 */
[----:B------:R-:W1:Y:S04]  /*0fd0*/  LDSM.16.M88.4 R16, [R53] ;  /* 0x000000003510783b */ /* 0x000e680000000200 */
[----:B------:R-:W2:Y:S04]  /*0fe0*/  LDSM.16.M88.4 R12, [R53+0x900] ;  /* 0x00090000350c783b */ /* 0x000ea80000000200 */
[----:B------:R-:W-:Y:S04]  /*0ff0*/  LDSM.16.M88.2 R20, [R37] ;  /* 0x000000002514783b */ /* 0x000fe80000000100 */
[----:B------:R-:W0:Y:S01]  /*1000*/  LDGDEPBAR ;  /* 0x00000000000079af */ /* 0x000e220000000000 */
[----:B-1----:R-:W-:Y:S03]  /*1010*/  HMMA.16816.F16 R22, R16, R30, R26 ;  /* 0x0000001e1016723c */ /* 0x002fe6000000081a */
[----:B------:R-:W1:Y:S01]  /*1020*/  LDSM.16.M88.4 R16, [R54] ;  /* 0x000000003610783b */ /* 0x000e620000000200 */
[----:B------:R-:W-:-:S02]  /*1030*/  LEA R26, R74, UR16, 0x1 ;  /* 0x000000104a1a7c11 */ /* 0x000fc4000f8e08ff */
[----:B------:R-:W-:Y:S02]  /*1040*/  LEA R27, R74, UR17, 0x1 ;  /* 0x000000114a1b7c11 */ /* 0x000fe4000f8e08ff */
[----:B--2---:R-:W-:Y:S01]  /*1050*/  HMMA.16816.F16 R30, R12, R30, R34 ;  /* 0x0000001e0c1e723c */ /* 0x004fe20000000822 */
[----:B------:R-:W2:Y:S11]  /*1060*/  LDSM.16.M88.4 R12, [R54+0x900] ;  /* 0x00090000360c783b */ /* 0x000eb60000000200 */
[-C--:B-1----:R-:W-:Y:S01]  /*1070*/  HMMA.16816.F16 R24, R16, R20.reuse, R22 ;  /* 0x000000141018723c */ /* 0x082fe20000000816 */
[----:B------:R-:W-:Y:S04]  /*1080*/  LDSM.16.M88.2 R22, [R26] ;  /* 0x000000001a16783b */ /* 0x000fe80000000100 */
[----:B------:R-:W1:Y:S03]  /*1090*/  LDSM.16.M88.4 R16, [R52] ;  /* 0x000000003410783b */ /* 0x000e660000000200 */
[----:B--2---:R-:W-:Y:S01]  /*10a0*/  HMMA.16816.F16 R30, R12, R20, R30 ;  /* 0x000000140c1e723c */ /* 0x004fe2000000081e */
[----:B------:R-:W2:Y:S04]  /*10b0*/  LDSM.16.M88.4 R12, [R52+0x900] ;  /* 0x00090000340c783b */ /* 0x000ea80000000200 */
[----:B------:R-:W-:Y:S07]  /*10c0*/  LDSM.16.M88.2 R20, [R27] ;  /* 0x000000001b14783b */ /* 0x000fee0000000100 */
[-C--:B-1----:R-:W-:Y:S01]  /*10d0*/  HMMA.16816.F16 R24, R16, R22.reuse, R24 ;  /* 0x000000161018723c */ /* 0x082fe20000000818 */
[----:B------:R-:W1:Y:S07]  /*10e0*/  LDSM.16.M88.4 R16, [R51+0x900] ;  /* 0x000900003310783b */ /* 0x000e6e0000000200 */
[----:B--2---:R-:W-:Y:S01]  /*10f0*/  HMMA.16816.F16 R30, R12, R22, R30 ;  /* 0x000000160c1e723c */ /* 0x004fe2000000081e */
[----:B------:R-:W2:Y:S01]  /*1100*/  LDSM.16.M88.4 R12, [R51] ;  /* 0x00000000330c783b */ /* 0x000ea20000000200 */
[----:B------:R-:W-:-:S04]  /*1110*/  DEPBAR.LE SB0, 0x0 ;  /* 0x000080000000791a */ /* 0x000fc80000000000 */
[----:B------:R-:W-:Y:S06]  /*1120*/  BAR.SYNC.DEFER_BLOCKING 0x0 ;  /* 0x0000000000007b1d */ /* 0x000fec0000010000 */
[----:B------:R-:W-:Y:S01]  /*1130*/  @!PT LDS RZ, [RZ] ;  /* 0x00000000fffff984 */ /* 0x000fe20000000800 */
[----:B------:R-:W-:Y:S01]  /*1140*/  @!PT LDS RZ, [RZ] ;  /* 0x00000000fffff984 */ /* 0x000fe20000000800 */
[----:B------:R-:W-:Y:S01]  /*1150*/  @!PT LDS RZ, [RZ] ;  /* 0x00000000fffff984 */ /* 0x000fe20000000800 */
[----:B------:R-:W-:Y:S08]  /*1160*/  LDGSTS.E.128 [R33+0x5080], desc[UR28][R62.64+0x180] ;  /* 0x050801803e217fae */ /* 0x000ff0000b9a181c */
[----:B-1----:R-:W-:Y:S01]  /*1170*/  HMMA.16816.F16 R16, R16, R20, R30 ;  /* 0x000000141010723c */ /* 0x002fe2000000081e */
[----:B------:R-:W-:Y:S01]  /*1180*/  LDGSTS.E.128 [R33+0x5110], desc[UR28][R72.64+0x180] ;  /* 0x0511018048217fae */ /* 0x000fe2000b9a181c */
[----:B------:R-:W-:-:S03]  /*1190*/  IADD3 R30, P2, PT, R72, 0x1000, RZ ;  /* 0x00001000481e7810 */ /* 0x000fc60007f5e0ff */
[----:B------:R-:W-:Y:S02]  /*11a0*/  LDGSTS.E.128 [R33+0x51a0], desc[UR28][R70.64+0x180] ;  /* 0x051a018046217fae */ /* 0x000fe4000b9a181c */
[----:B------:R-:W-:Y:S01]  /*11b0*/  IMAD.X R31, RZ, RZ, R73, P2 ;  /* 0x000000ffff1f7224 */ /* 0x000fe200010e0649 */
[----:B--2---:R-:W-:Y:S01]  /*11c0*/  HMMA.16816.F16 R40, R12, R20, R24 ;  /* 0x000000140c28723c */ /* 0x004fe20000000818 */
[----:B------:R-:W-:Y:S01]  /*11d0*/  LDGSTS.E.128 [R33+0x5230], desc[UR28][R68.64+0x180] ;  /* 0x0523018044217fae */ /* 0x000fe2000b9a181c */
[----:B------:R-:W-:-:S03]  /*11e0*/  IADD3 R22, P2, PT, R68, 0x1000, RZ ;  /* 0x0000100044167810 */ /* 0x000fc60007f5e0ff */
[----:B------:R-:W-:Y:S01]  /*11f0*/  LDGSTS.E.128 [R33+0x52c0], desc[UR28][R66.64+0x180] ;  /* 0x052c018042217fae */ /* 0x000fe2000b9a181c */
[----:B------:R-:W-:Y:S02]  /*1200*/  IADD3.X R23, PT, PT, RZ, R69, RZ, P2, !PT ;  /* 0x00000045ff177210 */ /* 0x000fe400017fe4ff */
[----:B------:R-:W-:Y:S01]  /*1210*/  IADD3 R18, P2, PT, R64, 0x1000, RZ ;  /* 0x0000100040127810 */ /* 0x000fe20007f5e0ff */
[----:B------:R-:W-:Y:S04]  /*1220*/  LDGSTS.E.128 [R33+0x5350], desc[UR28][R64.64+0x180] ;  /* 0x0535018040217fae */ /* 0x000fe8000b9a181c */
[----:B------:R-:W-:Y:S01]  /*1230*/  LDGSTS.E.128 [R33+0x53e0], desc[UR28][R60.64+0x180] ;  /* 0x053e01803c217fae */ /* 0x000fe2000b9a181c */
[----:B------:R-:W-:-:S03]  /*1240*/  IMAD.X R19, RZ, RZ, R65, P2 ;  /* 0x000000ffff137224 */ /* 0x000fc600010e0641 */
[----:B------:R-:W-:Y:S04]  /*1250*/  LDGSTS.E.128 [R33+0x5470], desc[UR28][R58.64+0x180] ;  /* 0x054701803a217fae */ /* 0x000fe8000b9a181c */
[----:B------:R-:W-:Y:S04]  /*1260*/  LDSM.16.M88.2 R38, [R50] ;  /* 0x000000003226783b */ /* 0x000fe80000000100 */
[----:B------:R-:W1:Y:S04]  /*1270*/  LDSM.16.M88.4 R12, [R48] ;  /* 0x00000000300c783b */ /* 0x000e680000000200 */
[----:B------:R-:W0:Y:S01]  /*1280*/  LDGDEPBAR ;  /* 0x00000000000079af */ /* 0x000e220000000000 */
[-C--:B-1----:R-:W-:Y:S03]  /*1290*/  HMMA.16816.F16 R40, R12, R38.reuse, R40 ;  /* 0x000000260c28723c */ /* 0x082fe60000000828 */
[----:B------:R-:W1:Y:S05]  /*12a0*/  LDSM.16.M88.4 R12, [R48+0x900] ;  /* 0x00090000300c783b */ /* 0x000e6a0000000200 */
[----:B-1----:R-:W-:Y:S01]  /*12b0*/  HMMA.16816.F16 R38, R12, R38, R16 ;  /* 0x000000260c26723c */ /* 0x002fe20000000810 */
[----:B------:R-:W-:Y:S04]  /*12c0*/  LDSM.16.M88.2 R16, [R49] ;  /* 0x000000003110783b */ /* 0x000fe80000000100 */
[----:B------:R-:W1:Y:S07]  /*12d0*/  LDSM.16.M88.4 R12, [R46] ;  /* 0x000000002e0c783b */ /* 0x000e6e0000000200 */
[-C--:B-1----:R-:W-:Y:S01]  /*12e0*/  HMMA.16816.F16 R40, R12, R16.reuse, R40 ;  /* 0x000000100c28723c */ /* 0x082fe20000000828 */
[----:B------:R-:W1:Y:S07]  /*12f0*/  LDSM.16.M88.4 R12, [R46+0x900] ;  /* 0x000900002e0c783b */ /* 0x000e6e0000000200 */
        /* <DEDUP_REMOVED lines=8> */
[----:B-1----:R-:W-:Y:S01]  /*1380*/  HMMA.16816.F16 R40, R12, R16, R40 ;  /* 0x000000100c28723c */ /* 0x002fe20000000828 */
[----:B------:R-:W1:Y:S01]  /*1390*/  LDSM.16.M88.4 R12, [R44+0x900] ;  /* 0x000900002c0c783b */ /* 0x000e620000000200 */
[----:B------:R-:W-:-:S04]  /*13a0*/  DEPBAR.LE SB0, 0x0 ;  /* 0x000080000000791a */ /* 0x000fc80000000000 */
[----:B------:R-:W-:Y:S06]  /*13b0*/  BAR.SYNC.DEFER_BLOCKING 0x0 ;  /* 0x0000000000007b1d */ /* 0x000fec0000010000 */
[----:B------:R-:W-:Y:S01]  /*13c0*/  @!PT LDS RZ, [RZ] ;  /* 0x00000000fffff984 */ /* 0x000fe20000000800 */
[----:B------:R-:W-:Y:S01]  /*13d0*/  @!PT LDS RZ, [RZ] ;  /* 0x00000000fffff984 */ /* 0x000fe20000000800 */
[----:B------:R-:W-:Y:S01]  /*13e0*/  @!PT LDS RZ, [RZ] ;  /* 0x00000000fffff984 */ /* 0x000fe20000000800 */
[----:B------:R-:W-:Y:S04]  /*13f0*/  @!P0 LDGSTS.E.128 [R42], desc[UR28][R56.64+0x200] ;  /* 0x00000200382a8fae */ /* 0x000fe8000b9a181c */
[----:B------:R-:W-:Y:S04]  /*1400*/  LDGSTS.E.128 [R33+0x880], desc[UR28][R62.64+0x200] ;  /* 0x008802003e217fae */ /* 0x000fe8000b9a181c */
[----:B------:R-:W-:Y:S01]  /*1410*/  LDGSTS.E.128 [R33+0x910], desc[UR28][R72.64+0x200] ;  /* 0x0091020048217fae */ /* 0x000fe2000b9a181c */
[----:B-1----:R-:W-:Y:S03]  /*1420*/  HMMA.16816.F16 R38, R12, R16, R38 ;  /* 0x000000100c26723c */ /* 0x002fe60000000826 */
        /* <DEDUP_REMOVED lines=31> */
[----:B------:R-:W-:Y:S04]  /*1620*/  LDGSTS.E.128 [R33+0x5080], desc[UR28][R62.64+0x280] ;  /* 0x050802803e217fae */ /* 0x000fe8000b9a181c */
        /* <DEDUP_REMOVED lines=352> */
[----:B------:R1:W-:Y:S04]  /*2c30*/  LDGSTS.E.128 [R33+0x5470], desc[UR28][R58.64+0x780] ;  /* 0x054707803a217fae */ /* 0x0003e8000b9a181c */
[----:B------:R-:W-:Y:S04]  /*2c40*/  LDSM.16.M88.2 R16, [R50] ;  /* 0x000000003210783b */ /* 0x000fe80000000100 */
[----:B------:R-:W2:Y:S04]  /*2c50*/  LDSM.16.M88.4 R12, [R48] ;  /* 0x00000000300c783b */ /* 0x000ea80000000200 */
[----:B------:R-:W0:Y:S01]  /*2c60*/  LDGDEPBAR ;  /* 0x00000000000079af */ /* 0x000e220000000000 */
[----:B-1----:R-:W-:-:S04]  /*2c70*/  IADD3 R58, P2, PT, R58, 0x1000, RZ ;  /* 0x000010003a3a7810 */ /* 0x002fc80007f5e0ff */
[----:B------:R-:W-:Y:S01]  /*2c80*/  IADD3.X R59, PT, PT, RZ, R59, RZ, P2, !PT ;  /* 0x0000003bff3b7210 */ /* 0x000fe200017fe4ff */
[-C--:B--2---:R-:W-:Y:S01]  /*2c90*/  HMMA.16816.F16 R40, R12, R16.reuse, R40 ;  /* 0x000000100c28723c */ /* 0x084fe20000000828 */
        /* <DEDUP_REMOVED lines=16> */
[----:B------:R-:W-:-:S06]  /*2da0*/  DEPBAR.LE SB0, 0x0 ;  /* 0x000080000000791a */ /* 0x000fcc0000000000 */
[----:B-1----:R-:W-:Y:S01]  /*2db0*/  HMMA.16816.F16 R38, R12, R16, R38 ;  /* 0x000000100c26723c */ /* 0x002fe20000000826 */
[----:B------:R-:W-:Y:S01]  /*2dc0*/  BAR.SYNC.DEFER_BLOCKING 0x0 ;  /* 0x0000000000007b1d */ /* 0x000fe20000010000 */
[----:B------:R-:W-:-:S04]  /*2dd0*/  @!P0 IADD3 R12, P1, PT, R56, 0x1000, RZ ;  /* 0x00001000380c8810 */ /* 0x000fc80007f3e0ff */
[----:B------:R-:W-:Y:S02]  /*2de0*/  @!P0 IADD3.X R13, PT, PT, RZ, R57, RZ, P1, !PT ;  /* 0x00000039ff0d8210 */ /* 0x000fe40000ffe4ff */
[----:B------:R-:W-:-:S05]  /*2df0*/  IADD3 R62, P1, PT, R62, 0x1000, RZ ;  /* 0x000010003e3e7810 */ /* 0x000fca0007f3e0ff */
[----:B------:R-:W-:Y:S01]  /*2e00*/  IMAD.X R63, RZ, RZ, R63, P1 ;  /* 0x000000ffff3f7224 */ /* 0x000fe200008e063f */
[----:B------:R-:W-:-:S05]  /*2e10*/  IADD3 R24, P1, PT, R70, 0x1000, RZ ;  /* 0x0000100046187810 */ /* 0x000fca0007f3e0ff */
[----:B------:R-:W-:Y:S01]  /*2e20*/  IMAD.X R25, RZ, RZ, R71, P1 ;  /* 0x000000ffff197224 */ /* 0x000fe200008e0647 */
[----:B------:R-:W-:-:S05]  /*2e30*/  IADD3 R20, P1, PT, R66, 0x1000, RZ ;  /* 0x0000100042147810 */ /* 0x000fca0007f3e0ff */
[----:B------:R-:W-:Y:S01]  /*2e40*/  IMAD.X R21, RZ, RZ, R67, P1 ;  /* 0x000000ffff157224 */ /* 0x000fe200008e0643 */
[----:B------:R-:W-:Y:S01]  /*2e50*/  IADD3 R60, P1, PT, R60, 0x1000, RZ ;  /* 0x000010003c3c7810 */ /* 0x000fe20007f3e0ff */
[----:B------:R-:W-:Y:S01]  /*2e60*/  @!PT LDS RZ, [RZ] ;  /* 0x00000000fffff984 */ /* 0x000fe20000000800 */
[----:B------:R-:W-:Y:S01]  /*2e70*/  @!PT LDS RZ, [RZ] ;  /* 0x00000000fffff984 */ /* 0x000fe20000000800 */
[----:B------:R-:W-:Y:S01]  /*2e80*/  @!PT LDS RZ, [RZ] ;  /* 0x00000000fffff984 */ /* 0x000fe20000000800 */
[----:B------:R1:W-:Y:S04]  /*2e90*/  @!P0 LDGSTS.E.128 [R42], desc[UR28][R12.64+-0x800] ;  /* 0x000008000c2a8fae */ /* 0x0003e8000b9a181c */
[----:B------:R-:W-:Y:S01]  /*2ea0*/  LDGSTS.E.128 [R33+0x880], desc[UR28][R62.64+-0x800] ;  /* 0x008808003e217fae */ /* 0x000fe2000b9a181c */
[----:B------:R-:W-:Y:S01]  /*2eb0*/  IMAD.X R61, RZ, RZ, R61, P1 ;  /* 0x000000ffff3d7224 */ /* 0x000fe200008e063d */
[----:B------:R-:W-:Y:S02]  /*2ec0*/  @!P0 IADD3 R34, P1, PT, R56, 0x1000, RZ ;  /* 0x0000100038228810 */ /* 0x000fe40007f3e0ff */
[----:B------:R-:W-:Y:S03]  /*2ed0*/  LDGSTS.E.128 [R33+0x910], desc[UR28][R30.64+-0x800] ;  /* 0x009108001e217fae */ /* 0x000fe6000b9a181c */
[----:B------:R-:W-:Y:S01]  /*2ee0*/  @!P0 IMAD.X R35, RZ, RZ, R57, P1 ;  /* 0x000000ffff238224 */ /* 0x000fe200008e0639 */
[----:B------:R-:W-:Y:S04]  /*2ef0*/  LDGSTS.E.128 [R33+0x9a0], desc[UR28][R24.64+-0x800] ;  /* 0x009a080018217fae */ /* 0x000fe8000b9a181c */
[----:B------:R-:W-:Y:S04]  /*2f00*/  LDGSTS.E.128 [R33+0xa30], desc[UR28][R22.64+-0x800] ;  /* 0x00a3080016217fae */ /* 0x000fe8000b9a181c */
[----:B------:R-:W-:Y:S04]  /*2f10*/  LDGSTS.E.128 [R33+0xac0], desc[UR28][R20.64+-0x800] ;  /* 0x00ac080014217fae */ /* 0x000fe8000b9a181c */
[----:B------:R-:W-:Y:S04]  /*2f20*/  LDGSTS.E.128 [R33+0xb50], desc[UR28][R18.64+-0x800] ;  /* 0x00b5080012217fae */ /* 0x000fe8000b9a181c */
[----:B------:R-:W-:Y:S04]  /*2f30*/  LDGSTS.E.128 [R33+0xbe0], desc[UR28][R60.64+-0x800] ;  /* 0x00be08003c217fae */ /* 0x000fe8000b9a181c */
[----:B------:R-:W-:Y:S04]  /*2f40*/  LDGSTS.E.128 [R33+0xc70], desc[UR28][R58.64+-0x800] ;  /* 0x00c708003a217fae */ /* 0x000fe8000b9a181c */
[----:B------:R-:W-:Y:S04]  /*2f50*/  LDSM.16.M88.2 R16, [R36] ;  /* 0x000000002410783b */ /* 0x000fe80000000100 */
[----:B-1----:R-:W1:Y:S04]  /*2f60*/  LDSM.16.M88.4 R12, [R53] ;  /* 0x00000000350c783b */ /* 0x002e680000000200 */
        /* <DEDUP_REMOVED lines=57> */
[----:B------:R2:W-:Y:S04]  /*3300*/  @!P0 LDGSTS.E.128 [R42], desc[UR28][R34.64+-0x700] ;  /* 0x00000900222a8fae */ /* 0x0005e8000b9a181c */
[----:B------:R-:W-:Y:S04]  /*3310*/  LDGSTS.E.128 [R33+0x880], desc[UR28][R62.64+-0x700] ;  /* 0x008809003e217fae */ /* 0x000fe8000b9a181c */
[----:B------:R-:W-:Y:S01]  /*3320*/  LDGSTS.E.128 [R33+0x910], desc[UR28][R30.64+-0x700] ;  /* 0x009109001e217fae */ /* 0x000fe2000b9a181c */
[----:B-1----:R-:W-:Y:S03]  /*3330*/  HMMA.16816.F16 R38, R12, R16, R38 ;  /* 0x000000100c26723c */ /* 0x002fe60000000826 */
[----:B------:R-:W-:Y:S01]  /*3340*/  LDGSTS.E.128 [R33+0x9a0], desc[UR28][R24.64+-0x700] ;  /* 0x009a090018217fae */ /* 0x000fe2000b9a181c */
[----:B--2---:R-:W-:-:S03]  /*3350*/  @!P0 IADD3 R34, P1, PT, R56, 0x1000, RZ ;  /* 0x0000100038228810 */ /* 0x004fc60007f3e0ff */
[----:B------:R-:W-:Y:S02]  /*3360*/  LDGSTS.E.128 [R33+0xa30], desc[UR28][R22.64+-0x700] ;  /* 0x00a3090016217fae */ /* 0x000fe4000b9a181c */
[----:B------:R-:W-:Y:S02]  /*3370*/  @!P0 IMAD.X R35, RZ, RZ, R57, P1 ;  /* 0x000000ffff238224 */ /* 0x000fe400008e0639 */
        /* <DEDUP_REMOVED lines=140> */
[----:B------:R-:W-:Y:S01]  /*3c40*/  LDGSTS.E.128 [R33+0xa30], desc[UR28][R22.64+-0x500] ;  /* 0x00a30b0016217fae */ /* 0x000fe2000b9a181c */
[----:B------:R-:W-:-:S03]  /*3c50*/  @!P0 IADD3.X R35, PT, PT, RZ, R57, RZ, P1, !PT ;  /* 0x00000039ff238210 */ /* 0x000fc60000ffe4ff */
        /* <DEDUP_REMOVED lines=297> */
[----:B------:R1:W-:Y:S04]  /*4ef0*/  LDSM.16.M88.2 R16, [R26] ;  /* 0x000000001a10783b */ /* 0x0003e80000000100 */
[----:B------:R-:W3:Y:S01]  /*4f00*/  LDSM.16.M88.4 R12, [R52] ;  /* 0x00000000340c783b */ /* 0x000ee20000000200 */
[----:B-1----:R-:W-:-:S06]  /*4f10*/  @!P0 IADD3 R26, P1, PT, R56, 0x1000, RZ ;  /* 0x00001000381a8810 */ /* 0x002fcc0007f3e0ff */
[-C--:B---3--:R-:W-:Y:S01]  /*4f20*/  HMMA.16816.F16 R40, R12, R16.reuse, R40 ;  /* 0x000000100c28723c */ /* 0x088fe20000000828 */
[----:B------:R-:W1:Y:S07]  /*4f30*/  LDSM.16.M88.4 R12, [R52+0x900] ;  /* 0x00090000340c783b */ /* 0x000e6e0000000200 */
[----:B-1----:R-:W-:Y:S01]  /*4f40*/  HMMA.16816.F16 R38, R12, R16, R38 ;  /* 0x000000100c26723c */ /* 0x002fe20000000826 */
[----:B------:R1:W-:Y:S04]  /*4f50*/  LDSM.16.M88.2 R16, [R27] ;  /* 0x000000001b10783b */ /* 0x0003e80000000100 */
[----:B------:R-:W3:Y:S01]  /*4f60*/  LDSM.16.M88.4 R12, [R51] ;  /* 0x00000000330c783b */ /* 0x000ee20000000200 */
[----:B-1----:R-:W-:-:S06]  /*4f70*/  @!P0 IADD3.X R27, PT, PT, RZ, R57, RZ, P1, !PT ;  /* 0x00000039ff1b8210 */ /* 0x002fcc0000ffe4ff */
[----:B---3--:R-:W-:Y:S01]  /*4f80*/  HMMA.16816.F16 R40, R12, R16, R40 ;  /* 0x000000100c28723c */ /* 0x008fe20000000828 */
        /* <DEDUP_REMOVED lines=17> */
[----:B--2---:R-:W-:Y:S04]  /*50a0*/  LDSM.16.M88.2 R34, [R45] ;  /* 0x000000002d22783b */ /* 0x004fe80000000100 */
        /* <DEDUP_REMOVED lines=14> */
[----:B------:R-:W1:Y:S11]  /*5190*/  LDSM.16.M88.4 R12, [R44] ;  /* 0x000000002c0c783b */ /* 0x000e760000000200 */
        /* <DEDUP_REMOVED lines=14> */
[----:B------:R1:W-:Y:S04]  /*5280*/  LDGSTS.E.128 [R33+0xb50], desc[UR28][R18.64] ;  /* 0x00b5000012217fae */ /* 0x0003e8000b9a181c */
[----:B------:R2:W-:Y:S04]  /*5290*/  LDGSTS.E.128 [R33+0xbe0], desc[UR28][R60.64] ;  /* 0x00be00003c217fae */ /* 0x0005e8000b9a181c */
[----:B------:R2:W-:Y:S04]  /*52a0*/  LDGSTS.E.128 [R33+0xc70], desc[UR28][R58.64] ;  /* 0x00c700003a217fae */ /* 0x0005e8000b9a181c */
[----:B------:R-:W-:Y:S01]  /*52b0*/  LDSM.16.M88.2 R36, [R2+UR9] ;  /* 0x000000090224783b */ /* 0x000fe20008000100 */
[----:B------:R-:W-:-:S02]  /*52c0*/  UIADD3 UR9, UPT, UPT, UR5, 0x1f, URZ ;  /* 0x0000001f05097890 */ /* 0x000fc4000fffe0ff */
[----:B------:R-:W-:Y:S01]  /*52d0*/  UIADD3 UR5, UPT, UPT, UR5, 0x20, URZ ;  /* 0x0000002005057890 */ /* 0x000fe2000fffe0ff */
[----:B-1----:R-:W1:Y:S01]  /*52e0*/  LDSM.16.M88.4 R16, [R53] ;  /* 0x000000003510783b */ /* 0x002e620000000200 */
[----:B------:R-:W-:-:S03]  /*52f0*/  UISETP.NE.AND UP0, UPT, UR9, UR4, UPT ;  /* 0x000000040900728c */ /* 0x000fc6000bf05270 */
[----:B------:R-:W3:Y:S04]  /*5300*/  LDSM.16.M88.4 R24, [R53+0x900] ;  /* 0x000900003518783b */ /* 0x000ee80000000200 */
[----:B------:R-:W-:Y:S04]  /*5310*/  LDSM.16.M88.2 R30, [R2+UR15] ;  /* 0x0000000f021e783b */ /* 0x000fe80008000100 */
[----:B------:R-:W4:Y:S04]  /*5320*/  LDSM.16.M88.4 R20, [R54] ;  /* 0x000000003614783b */ /* 0x000f280000000200 */
[----:B------:R-:W5:Y:S04]  /*5330*/  LDSM.16.M88.4 R12, [R54+0x900] ;  /* 0x00090000360c783b */ /* 0x000f680000000200 */
[----:B------:R-:W-:Y:S04]  /*5340*/  LDSM.16.M88.2 R34, [R2+UR16] ;  /* 0x000000100222783b */ /* 0x000fe80008000100 */
[----:B------:R-:W0:Y:S01]  /*5350*/  LDGDEPBAR ;  /* 0x00000000000079af */ /* 0x000e220000000000 */
[-C--:B-1----:R-:W-:Y:S03]  /*5360*/  HMMA.16816.F16 R40, R16, R36.reuse, R40 ;  /* 0x000000241028723c */ /* 0x082fe60000000828 */
[----:B------:R-:W1:Y:S05]  /*5370*/  LDSM.16.M88.4 R16, [R52] ;  /* 0x000000003410783b */ /* 0x000e6a0000000200 */
[----:B---3--:R-:W-:Y:S01]  /*5380*/  HMMA.16816.F16 R38, R24, R36, R38 ;  /* 0x000000241826723c */ /* 0x008fe20000000826 */
[----:B------:R-:W3:Y:S04]  /*5390*/  LDSM.16.M88.4 R24, [R52+0x900] ;  /* 0x000900003418783b */ /* 0x000ee80000000200 */
[----:B------:R-:W-:Y:S07]  /*53a0*/  LDSM.16.M88.2 R36, [R2+UR17] ;  /* 0x000000110224783b */ /* 0x000fee0008000100 */
[-C--:B----4-:R-:W-:Y:S01]  /*53b0*/  HMMA.16816.F16 R40, R20, R30.reuse, R40 ;  /* 0x0000001e1428723c */ /* 0x090fe20000000828 */
[----:B------:R-:W4:Y:S07]  /*53c0*/  LDSM.16.M88.4 R20, [R51] ;  /* 0x000000003314783b */ /* 0x000f2e0000000200 */
[----:B-----5:R-:W-:Y:S01]  /*53d0*/  HMMA.16816.F16 R38, R12, R30, R38 ;  /* 0x0000001e0c26723c */ /* 0x020fe20000000826 */
[----:B------:R-:W5:Y:S01]  /*53e0*/  LDSM.16.M88.4 R12, [R51+0x900] ;  /* 0x00090000330c783b */ /* 0x000f620000000200 */
[----:B------:R-:W-:-:S10]  /*53f0*/  DEPBAR.LE SB0, 0x0 ;  /* 0x000080000000791a */ /* 0x000fd40000000000 */
[-C--:B-1----:R-:W-:Y:S08]  /*5400*/  HMMA.16816.F16 R16, R16, R34.reuse, R40 ;  /* 0x000000221010723c */ /* 0x082ff00000000828 */
[----:B---3--:R-:W-:-:S12]  /*5410*/  HMMA.16816.F16 R24, R24, R34, R38 ;  /* 0x000000221818723c */ /* 0x008fd80000000826 */
[-C--:B----4-:R-:W-:Y:S08]  /*5420*/  HMMA.16816.F16 R26, R20, R36.reuse, R16 ;  /* 0x00000024141a723c */ /* 0x090ff00000000810 */
[----:B-----5:R-:W-:Y:S01]  /*5430*/  HMMA.16816.F16 R36, R12, R36, R24 ;  /* 0x000000240c24723c */ /* 0x020fe20000000818 */
[----:B------:R-:W-:Y:S06]  /*5440*/  BAR.SYNC.DEFER_BLOCKING 0x0 ;  /* 0x0000000000007b1d */ /* 0x000fec0000010000 */
[----:B--2---:R-:W-:-:S13]  /*5450*/  BRA.U UP0, `(.L_x_22) ;  /* 0xffffffb500347547 */ /* 0x004fda000b83ffff */
[----:B------:R-:W-:-:S05]  /*5460*/  UMOV UR21, UR5 ;  /* 0x0000000500157c82 */ /* 0x000fca0008000000 */
.L_x_21:
[----:B------:R-:W-:-:S09]  /*5470*/  UISETP.NE.AND UP0, UPT, UR6, URZ, UPT ;  /* 0x000000ff0600728c */ /* 0x000fd2000bf05270 */
[----:B------:R-:W-:Y:S05]  /*5480*/  BRA.U !UP0, `(.L_x_20) ;  /* 0x0000000508e07547 */ /* 0x000fea000b800000 */
[----:B------:R-:W2:Y:S01]  /*5490*/  S2R R2, SR_LANEID ;  /* 0x0000000000027919 */ /* 0x000ea20000000000 */
[----:B------:R-:W3:Y:S01]  /*54a0*/  LDCU.128 UR24, c[0x0][0x380] ;  /* 0x00007000ff1877ac */ /* 0x000ee20008000c00 */
[----:B-1----:R-:W1:Y:S01]  /*54b0*/  S2R R21, SR_TID.X ;  /* 0x0000000000157919 */ /* 0x002e620000002100 */
[----:B------:R-:W-:Y:S02]  /*54c0*/  USHF.L.U32 UR9, UR8, 0x1, URZ ;  /* 0x0000000108097899 */ /* 0x000fe400080006ff */
[----:B------:R-:W-:Y:S02]  /*54d0*/  UIMAD UR10, UR8, 0x3, URZ ;  /* 0x00000003080a78a4 */ /* 0x000fe4000f8e02ff */
[----:B------:R-:W-:Y:S02]  /*54e0*/  USHF.L.U32 UR12, UR8, 0x2, URZ ;  /* 0x00000002080c7899 */ /* 0x000fe400080006ff */
[----:B------:R-:W-:Y:S02]  /*54f0*/  UIMAD UR14, UR8, 0x5, URZ ;  /* 0x00000005080e78a4 */ /* 0x000fe4000f8e02ff */
[----:B------:R-:W-:-:S02]  /*5500*/  UIMAD UR16, UR8, 0x6, URZ ;  /* 0x00000006081078a4 */ /* 0x000fc4000f8e02ff */
[----:B------:R-:W-:Y:S02]  /*5510*/  UIMAD UR18, UR8, 0x7, URZ ;  /* 0x00000007081278a4 */ /* 0x000fe4000f8e02ff */
[----:B------:R-:W-:Y:S02]  /*5520*/  UIADD3 UR22, UPT, UPT, -UR6, URZ, URZ ;  /* 0x000000ff06167290 */ /* 0x000fe4000fffe1ff */
[----:B---3--:R-:W-:Y:S02]  /*5530*/  UIADD3 UR4, UP0, UPT, UR26, 0x80, URZ ;  /* 0x000000801a047890 */ /* 0x008fe4000ff1e0ff */
[----:B------:R-:W-:Y:S02]  /*5540*/  UIADD3 UR24, UP1, UPT, UR24, 0x80, URZ ;  /* 0x0000008018187890 */ /* 0x000fe4000ff3e0ff */
[----:B------:R-:W-:Y:S02]  /*5550*/  UIADD3.X UR5, UPT, UPT, URZ, UR27, URZ, UP0, !UPT ;  /* 0x0000001bff057290 */ /* 0x000fe400087fe4ff */
[----:B------:R-:W-:-:S02]  /*5560*/  UIADD3.X UR25, UPT, UPT, URZ, UR25, URZ, UP1, !UPT ;  /* 0x00000019ff197290 */ /* 0x000fc40008ffe4ff */
[----:B------:R-:W-:Y:S01]  /*5570*/  UIMAD.WIDE UR6, UR8, 0x2, UR4 ;  /* 0x00000002080678a5 */ /* 0x000fe2000f8e0204 */
[----:B------:R-:W3:Y:S01]  /*5580*/  LDCU UR26, c[0x0][0x398] ;  /* 0x00007300ff1a77ac */ /* 0x000ee20008000800 */
[--C-:B--2---:R-:W-:Y:S01]  /*5590*/  SHF.R.U32.HI R4, RZ, 0x3, R2.reuse ;  /* 0x00000003ff047819 */ /* 0x104fe20000011602 */
[----:B------:R-:W-:Y:S01]  /*55a0*/  UIMAD.WIDE UR8, UR9, 0x2, UR4 ;  /* 0x00000002090878a5 */ /* 0x000fe2000f8e0204 */
[----:B------:R-:W-:Y:S01]  /*55b0*/  LOP3.LUT R5, R2, 0x7, RZ, 0xc0, !PT ;  /* 0x0000000702057812 */ /* 0x000fe200078ec0ff */
[----:B------:R-:W-:Y:S01]  /*55c0*/  UIMAD.WIDE UR10, UR10, 0x2, UR4 ;  /* 0x000000020a0a78a5 */ /* 0x000fe2000f8e0204 */
[----:B-1----:R-:W-:Y:S01]  /*55d0*/  LOP3.LUT R21, R21, 0x3e0, RZ, 0xc0, !PT ;  /* 0x000003e015157812 */ /* 0x002fe200078ec0ff */
[----:B------:R-:W-:Y:S01]  /*55e0*/  IMAD.SHL.U32 R6, R4, 0x8, RZ ;  /* 0x0000000804067824 */ /* 0x000fe200078e00ff */
[----:B------:R-:W-:Y:S01]  /*55f0*/  LOP3.LUT R4, R2, 0xf, RZ, 0xc0, !PT ;  /* 0x0000000f02047812 */ /* 0x000fe200078ec0ff */
[----:B------:R-:W-:Y:S02]  /*5600*/  UIMAD.WIDE UR12, UR12, 0x2, UR4 ;  /* 0x000000020c0c78a5 */ /* 0x000fe4000f8e0204 */
[----:B------:R-:W-:Y:S01]  /*5610*/  UIMAD.WIDE UR14, UR14, 0x2, UR4 ;  /* 0x000000020e0e78a5 */ /* 0x000fe2000f8e0204 */
[----:B------:R-:W-:Y:S01]  /*5620*/  LOP3.LUT R7, R6, 0x8, R5, 0xe2, !PT ;  /* 0x0000000806077812 */ /* 0x000fe200078ee205 */
[----:B------:R-:W-:Y:S01]  /*5630*/  UIMAD.WIDE UR16, UR16, 0x2, UR4 ;  /* 0x00000002101078a5 */ /* 0x000fe2000f8e0204 */
[----:B------:R-:W-:Y:S01]  /*5640*/  SHF.R.U32.HI R5, RZ, 0x4, R2 ;  /* 0x00000004ff057819 */ /* 0x000fe20000011602 */
[----:B------:R-:W-:Y:S01]  /*5650*/  UIMAD.WIDE UR18, UR18, 0x2, UR4 ;  /* 0x00000002121278a5 */ /* 0x000fe2000f8e0204 */
[----:B------:R-:W-:-:S02]  /*5660*/  SHF.R.U32.HI R2, RZ, 0x3, R4 ;  /* 0x00000003ff027819 */ /* 0x000fc40000011604 */
[----:B------:R-:W-:Y:S02]  /*5670*/  SHF.L.U32 R6, R5, 0x3, RZ ;  /* 0x0000000305067819 */ /* 0x000fe400000006ff */
[----:B------:R-:W-:Y:S01]  /*5680*/  LOP3.LUT R4, R4, 0x7, RZ, 0xc0, !PT ;  /* 0x0000000704047812 */ /* 0x000fe200078ec0ff */
[----:B------:R-:W-:Y:S02]  /*5690*/  IMAD.SHL.U32 R2, R2, 0x8, RZ ;  /* 0x0000000802027824 */ /* 0x000fe400078e00ff */
[----:B------:R-:W-:-:S03]  /*56a0*/  IMAD R6, R7, 0x48, R6 ;  /* 0x0000004807067824 */ /* 0x000fc600078e0206 */
[----:B------:R-:W-:Y:S01]  /*56b0*/  LOP3.LUT R5, R2, 0x8, RZ, 0xe2, !PT ;  /* 0x0000000802057812 */ /* 0x000fe200078ee2ff */
[----:B------:R-:W-:-:S04]  /*56c0*/  IMAD.SHL.U32 R20, R6, 0x2, RZ ;  /* 0x0000000206147824 */ /* 0x000fc800078e00ff */
[----:B------:R-:W-:-:S04]  /*56d0*/  IMAD R2, R4, 0x88, R5 ;  /* 0x0000008804027824 */ /* 0x000fc800078e0205 */
[----:B---3--:R-:W-:-:S07]  /*56e0*/  IMAD.SHL.U32 R2, R2, 0x2, RZ ;  /* 0x0000000202027824 */ /* 0x008fce00078e00ff */
.L_x_23:
[----:B------:R-:W-:Y:S01]  /*56f0*/  ULOP3.LUT UR23, UR21, 0x1, URZ, 0xc0, !UPT ;  /* 0x0000000115177892 */ /* 0x000fe2000f8ec0ff */
[----:B------:R-:W-:Y:S01]  /*5700*/  MOV R4, UR24 ;  /* 0x0000001800047c02 */ /* 0x000fe20008000f00 */
[----:B------:R-:W-:Y:S01]  /*5710*/  IMAD.U32 R5, RZ, RZ, UR25 ;  /* 0x00000019ff057e24 */ /* 0x000fe2000f8e00ff */
[----:B------:R-:W-:Y:S01]  /*5720*/  MOV R10, 0x2 ;  /* 0x00000002000a7802 */ /* 0x000fe20000000f00 */
[----:B------:R-:W-:Y:S01]  /*5730*/  UISETP.NE.U32.AND UP0, UPT, UR23, 0x1, UPT ;  /* 0x000000011700788c */ /* 0x000fe2000bf05070 */
[----:B------:R-:W-:Y:S01]  /*5740*/  IMAD.MOV.U32 R6, RZ, RZ, 0x2 ;  /* 0x00000002ff067424 */ /* 0x000fe200078e00ff */
[----:B------:R-:W-:Y:S01]  /*5750*/  ULOP3.LUT UR27, UR23, 0x1, URZ, 0x3c, !UPT ;  /* 0x00000001171b7892 */ /* 0x000fe2000f8e3cff */
[----:B------:R-:W-:Y:S01]  /*5760*/  IMAD.MOV.U32 R8, RZ, RZ, 0x2 ;  /* 0x00000002ff087424 */ /* 0x000fe200078e00ff */
[----:B------:R-:W-:Y:S01]  /*5770*/  MOV R38, 0x2 ;  /* 0x0000000200267802 */ /* 0x000fe20000000f00 */
[----:B------:R-:W-:Y:S01]  /*5780*/  IMAD.WIDE R12, R28, 0x2, R4 ;  /* 0x000000021c0c7825 */ /* 0x000fe200078e0204 */
[----:B------:R-:W-:Y:S01]  /*5790*/  PLOP3.LUT P0, PT, PT, PT, UP0, 0x80, 0x8 ;  /* 0x000000000008781c */ /* 0x000fe20003f0f008 */
[----:B------:R-:W-:-:S02]  /*57a0*/  UIADD3 UR22, UPT, UPT, UR22, 0x1, URZ ;  /* 0x0000000116167890 */ /* 0x000fc4000fffe0ff */
[----:B------:R-:W-:Y:S01]  /*57b0*/  IMAD.MOV.U32 R14, RZ, RZ, 0x2 ;  /* 0x00000002ff0e7424 */ /* 0x000fe200078e00ff */
[----:B------:R-:W-:Y:S01]  /*57c0*/  ISETP.GE.OR P0, PT, R29, UR26, !P0 ;  /* 0x0000001a1d007c0c */ /* 0x000fe2000c706670 */
[C---:B------:R-:W-:Y:S01]  /*57d0*/  IMAD.WIDE R4, R3.reuse, R6, UR4 ;  /* 0x0000000403047e25 */ /* 0x040fe2000f8e0206 */
[----:B------:R-:W-:Y:S02]  /*57e0*/  UISETP.NE.AND UP0, UPT, UR22, URZ, UPT ;  /* 0x000000ff1600728c */ /* 0x000fe4000bf05270 */
[----:B------:R-:W-:Y:S01]  /*57f0*/  UIADD3 UR21, UPT, UPT, UR21, 0x1, URZ ;  /* 0x0000000115157890 */ /* 0x000fe2000fffe0ff */
[----:B------:R-:W-:-:S04]  /*5800*/  IMAD.WIDE R6, R3, R8, UR6 ;  /* 0x0000000603067e25 */ /* 0x000fc8000f8e0208 */
[----:B------:R-:W-:-:S04]  /*5810*/  IMAD.WIDE R8, R3, R10, UR8 ;  /* 0x0000000803087e25 */ /* 0x000fc8000f8e020a */
[----:B------:R-:W-:Y:S01]  /*5820*/  IMAD.WIDE R10, R3, R14, UR10 ;  /* 0x0000000a030a7e25 */ /* 0x000fe2000f8e020e */
[----:B------:R-:W-:Y:S01]  /*5830*/  @!PT LDS RZ, [RZ] ;  /* 0x00000000fffff984 */ /* 0x000fe20000000800 */
[----:B------:R-:W-:Y:S01]  /*5840*/  @!PT LDS RZ, [RZ] ;  /* 0x00000000fffff984 */ /* 0x000fe20000000800 */
[----:B------:R-:W-:Y:S01]  /*5850*/  @!PT LDS RZ, [RZ] ;  /* 0x00000000fffff984 */ /* 0x000fe20000000800 */
[----:B------:R1:W-:Y:S03]  /*5860*/  @!P0 LDGSTS.E.128 [R42], desc[UR28][R12.64] ;  /* 0x000000000c2a8fae */ /* 0x0003e6000b9a181c */
[----:B------:R-:W-:Y:S02]  /*5870*/  IMAD.U32 R14, RZ, RZ, UR27 ;  /* 0x0000001bff0e7e24 */ /* 0x000fe4000f8e00ff */
[----:B------:R-:W-:Y:S01]  /*5880*/  IMAD.U32 R33, RZ, RZ, UR23 ;  /* 0x00000017ff217e24 */ /* 0x000fe2000f8e00ff */
[----:B------:R-:W-:Y:S01]  /*5890*/  USHF.L.U32 UR23, UR23, 0x7, URZ ;  /* 0x0000000717177899 */ /* 0x000fe200080006ff */
[----:B------:R-:W-:Y:S01]  /*58a0*/  IMAD.MOV.U32 R30, RZ, RZ, 0x2 ;  /* 0x00000002ff1e7424 */ /* 0x000fe200078e00ff */
[----:B------:R-:W-:Y:S01]  /*58b0*/  LEA R25, R14, R21, 0x7 ;  /* 0x000000150e197211 */ /* 0x000fe200078e38ff */
[----:B------:R-:W-:Y:S01]  /*58c0*/  IMAD R33, R33, 0x4800, R32 ;  /* 0x0000480021217824 */ /* 0x000fe200078e0220 */
[----:B------:R-:W-:Y:S01]  /*58d0*/  ULOP3.LUT UR23, UR23, 0x80, URZ, 0x3c, !UPT ;  /* 0x0000008017177892 */ /* 0x000fe2000f8e3cff */
[----:B------:R-:W-:-:S02]  /*58e0*/  IMAD.MOV.U32 R14, RZ, RZ, 0x2 ;  /* 0x00000002ff0e7424 */ /* 0x000fc400078e00ff */
[----:B------:R-:W-:Y:S01]  /*58f0*/  IMAD R25, R25, 0x48, RZ ;  /* 0x0000004819197824 */ /* 0x000fe200078e02ff */
[----:B------:R2:W-:Y:S01]  /*5900*/  LDGSTS.E.128 [R33], desc[UR28][R4.64] ;  /* 0x0000000004217fae */ /* 0x0005e2000b9a181c */
[----:B-1----:R-:W-:Y:S01]  /*5910*/  IMAD.MOV.U32 R12, RZ, RZ, 0x2 ;  /* 0x00000002ff0c7424 */ /* 0x002fe200078e00ff */
[----:B------:R-:W-:Y:S01]  /*5920*/  UIADD3 UR23, UPT, UPT, UR20, UR23, URZ ;  /* 0x0000001714177290 */ /* 0x000fe2000fffe0ff */
[----:B------:R-:W-:Y:S01]  /*5930*/  IMAD.WIDE R30, R3, R30, UR16 ;  /* 0x00000010031e7e25 */ /* 0x000fe2000f8e021e */
[----:B------:R1:W-:Y:S01]  /*5940*/  LDGSTS.E.128 [R33+0x90], desc[UR28][R6.64] ;  /* 0x0009000006217fae */ /* 0x0003e2000b9a181c */
[----:B------:R-:W-:Y:S02]  /*5950*/  LEA R25, R25, UR20, 0x1 ;  /* 0x0000001419197c11 */ /* 0x000fe4000f8e08ff */
[----:B------:R-:W-:Y:S01]  /*5960*/  IMAD.WIDE R38, R3, R38, UR18 ;  /* 0x0000001203267e25 */ /* 0x000fe2000f8e0226 */
[----:B------:R-:W-:Y:S01]  /*5970*/  LDGSTS.E.128 [R33+0x120], desc[UR28][R8.64] ;  /* 0x0012000008217fae */ /* 0x000fe2000b9a181c */
[----:B------:R-:W-:-:S02]  /*5980*/  IADD3 R41, PT, PT, R20, 0x880, R25 ;  /* 0x0000088014297810 */ /* 0x000fc40007ffe019 */
[----:B------:R-:W-:Y:S01]  /*5990*/  IMAD.U32 R43, RZ, RZ, UR23 ;  /* 0x00000017ff2b7e24 */ /* 0x000fe2000f8e00ff */
[----:B------:R-:W-:Y:S01]  /*59a0*/  LDGSTS.E.128 [R33+0x1b0], desc[UR28][R10.64] ;  /* 0x001b00000a217fae */ /* 0x000fe2000b9a181c */
[C---:B--2---:R-:W-:Y:S01]  /*59b0*/  IMAD.WIDE R4, R3.reuse, R12, UR12 ;  /* 0x0000000c03047e25 */ /* 0x044fe2000f8e020c */
[----:B------:R-:W-:Y:S02]  /*59c0*/  IADD3 R24, PT, PT, R20, 0x8a0, R25 ;  /* 0x000008a014187810 */ /* 0x000fe40007ffe019 */
[----:B------:R-:W-:Y:S01]  /*59d0*/  IADD3 R22, PT, PT, R2, 0x20, R43 ;  /* 0x0000002002167810 */ /* 0x000fe20007ffe02b */
[C---:B-1----:R-:W-:Y:S01]  /*59e0*/  IMAD.WIDE R6, R3.reuse, R14, UR14 ;  /* 0x0000000e03067e25 */ /* 0x042fe2000f8e020e */
[----:B------:R-:W-:Y:S01]  /*59f0*/  LDGSTS.E.128 [R33+0x240], desc[UR28][R4.64] ;  /* 0x0024000004217fae */ /* 0x000fe2000b9a181c */
[----:B------:R-:W-:Y:S02]  /*5a00*/  IADD3 R40, PT, PT, R20, 0x8c0, R25 ;  /* 0x000008c014287810 */ /* 0x000fe40007ffe019 */
[----:B------:R-:W-:Y:S01]  /*5a10*/  VIADD R3, R3, 0x40 ;  /* 0x0000004003037836 */ /* 0x000fe20000000000 */
[----:B------:R-:W-:Y:S01]  /*5a20*/  LDGSTS.E.128 [R33+0x2d0], desc[UR28][R6.64] ;  /* 0x002d000006217fae */ /* 0x000fe2000b9a181c */
[----:B------:R-:W-:-:S03]  /*5a30*/  VIADD R28, R28, 0x40 ;  /* 0x000000401c1c7836 */ /* 0x000fc60000000000 */
[----:B------:R1:W-:Y:S04]  /*5a40*/  LDGSTS.E.128 [R33+0x360], desc[UR28][R30.64] ;  /* 0x003600001e217fae */ /* 0x0003e8000b9a181c */
[----:B------:R2:W-:Y:S04]  /*5a50*/  LDGSTS.E.128 [R33+0x3f0], desc[UR28][R38.64] ;  /* 0x003f000026217fae */ /* 0x0005e8000b9a181c */
[----:B------:R-:W-:Y:S04]  /*5a60*/  LDSM.16.M88.2 R34, [R2+UR23] ;  /* 0x000000170222783b */ /* 0x000fe80008000100 */
[----:B------:R-:W3:Y:S01]  /*5a70*/  LDSM.16.M88.4 R12, [R41] ;  /* 0x00000000290c783b */ /* 0x000ee20000000200 */
[----:B-1----:R-:W-:-:S03]  /*5a80*/  IADD3 R30, PT, PT, R2, 0x40, R43 ;  /* 0x00000040021e7810 */ /* 0x002fc60007ffe02b */
[----:B------:R1:W4:Y:S01]  /*5a90*/  LDSM.16.M88.4 R16, [R41+0x900] ;  /* 0x000900002910783b */ /* 0x0003220000000200 */
[----:B--2---:R-:W-:-:S03]  /*5aa0*/  IADD3 R33, PT, PT, R20, 0x8e0, R25 ;  /* 0x000008e014217810 */ /* 0x004fc60007ffe019 */
[----:B------:R-:W-:Y:S04]  /*5ab0*/  LDSM.16.M88.2 R22, [R22] ;  /* 0x000000001616783b */ /* 0x000fe80000000100 */
[----:B------:R-:W2:Y:S01]  /*5ac0*/  LDSM.16.M88.4 R8, [R24] ;  /* 0x000000001808783b */ /* 0x000ea20000000200 */
[----:B-1----:R-:W-:-:S03]  /*5ad0*/  IADD3 R41, PT, PT, R2, 0x60, R43 ;  /* 0x0000006002297810 */ /* 0x002fc60007ffe02b */
[----:B------:R-:W1:Y:S04]  /*5ae0*/  LDSM.16.M88.4 R4, [R24+0x900] ;  /* 0x000900001804783b */ /* 0x000e680000000200 */
[----:B------:R-:W-:Y:S04]  /*5af0*/  LDSM.16.M88.2 R30, [R30] ;  /* 0x000000001e1e783b */ /* 0x000fe80000000100 */
[----:B------:R-:W0:Y:S01]  /*5b00*/  LDGDEPBAR ;  /* 0x00000000000079af */ /* 0x000e220000000000 */
[-C--:B---3--:R-:W-:Y:S03]  /*5b10*/  HMMA.16816.F16 R26, R12, R34.reuse, R26 ;  /* 0x000000220c1a723c */ /* 0x088fe6000000081a */
[----:B------:R-:W3:Y:S05]  /*5b20*/  LDSM.16.M88.4 R12, [R40] ;  /* 0x00000000280c783b */ /* 0x000eea0000000200 */
[----:B----4-:R-:W-:Y:S01]  /*5b30*/  HMMA.16816.F16 R34, R16, R34, R36 ;  /* 0x000000221022723c */ /* 0x010fe20000000824 */
[----:B------:R-:W4:Y:S04]  /*5b40*/  LDSM.16.M88.4 R16, [R40+0x900] ;  /* 0x000900002810783b */ /* 0x000f280000000200 */
[----:B------:R-:W-:Y:S07]  /*5b50*/  LDSM.16.M88.4 R36, [R33+0x900] ;  /* 0x000900002124783b */ /* 0x000fee0000000200 */
[----:B--2---:R-:W-:Y:S01]  /*5b60*/  HMMA.16816.F16 R10, R8, R22, R26 ;  /* 0x00000016080a723c */ /* 0x004fe2000000081a */
[----:B------:R-:W-:Y:S04]  /*5b70*/  LDSM.16.M88.2 R8, [R41] ;  /* 0x000000002908783b */ /* 0x000fe80000000100 */
[----:B------:R-:W2:Y:S01]  /*5b80*/  LDSM.16.M88.4 R24, [R33] ;  /* 0x000000002118783b */ /* 0x000ea20000000200 */
[----:B------:R-:W-:-:S04]  /*5b90*/  DEPBAR.LE SB0, 0x0 ;  /* 0x000080000000791a */ /* 0x000fc80000000000 */
[----:B-1----:R-:W-:Y:S10]  /*5ba0*/  HMMA.16816.F16 R4, R4, R22, R34 ;  /* 0x000000160404723c */ /* 0x002ff40000000822 */
[-C--:B---3--:R-:W-:Y:S10]  /*5bb0*/  HMMA.16816.F16 R10, R12, R30.reuse, R10 ;  /* 0x0000001e0c0a723c */ /* 0x088ff4000000080a */
[----:B----4-:R-:W-:Y:S10]  /*5bc0*/  HMMA.16816.F16 R4, R16, R30, R4 ;  /* 0x0000001e1004723c */ /* 0x010ff40000000804 */
[-C--:B--2---:R-:W-:Y:S10]  /*5bd0*/  HMMA.16816.F16 R26, R24, R8.reuse, R10 ;  /* 0x00000008181a723c */ /* 0x084ff4000000080a */
[----:B------:R-:W-:Y:S01]  /*5be0*/  HMMA.16816.F16 R36, R36, R8, R4 ;  /* 0x000000082424723c */ /* 0x000fe20000000804 */
[----:B------:R-:W-:Y:S06]  /*5bf0*/  BAR.SYNC.DEFER_BLOCKING 0x0 ;  /* 0x0000000000007b1d */ /* 0x000fec0000010000 */
[----:B------:R-:W-:-:S13]  /*5c00*/  BRA.U UP0, `(.L_x_23) ;  /* 0xfffffff900b87547 */ /* 0x000fda000b83ffff */
.L_x_20:
[----:B-1----:R-:W1:Y:S01]  /*5c10*/  LDC R5, c[0x0][0x3a0] ;  /* 0x0000e800ff057b82 */ /* 0x002e620000000800 */
[----:B------:R-:W2:Y:S01]  /*5c20*/  S2R R3, SR_LANEID ;  /* 0x0000000000037919 */ /* 0x000ea20000000000 */
[----:B------:R-:W-:Y:S01]  /*5c30*/  UMOV UR4, 0x400 ;  /* 0x0000040000047882 */ /* 0x000fe20000000000 */
[----:B------:R-:W-:Y:S01]  /*5c40*/  ISETP.GE.AND P0, PT, R29, UR26, PT ;  /* 0x0000001a1d007c0c */ /* 0x000fe2000bf06270 */
[----:B------:R-:W3:Y:S04]  /*5c50*/  S2R R2, SR_TID.X ;  /* 0x0000000000027919 */ /* 0x000ee80000002100 */
[----:B------:R-:W4:Y:S01]  /*5c60*/  S2UR UR5, SR_CgaCtaId ;  /* 0x00000000000579c3 */ /* 0x000f220000008800 */
[----:B-1----:R-:W-:-:S04]  /*5c70*/  SHF.R.S32.HI R4, RZ, 0x1f, R5 ;  /* 0x0000001fff047819 */ /* 0x002fc80000011405 */
[----:B------:R-:W-:-:S04]  /*5c80*/  LEA.HI R4, R4, R5, RZ, 0x6 ;  /* 0x0000000504047211 */ /* 0x000fc800078f30ff */
[----:B------:R-:W-:Y:S01]  /*5c90*/  SHF.R.U32.HI R4, RZ, 0x6, R4 ;  /* 0x00000006ff047819 */ /* 0x000fe20000011604 */
[----:B----4-:R-:W-:Y:S01]  /*5ca0*/  ULEA UR4, UR5, UR4, 0x18 ;  /* 0x0000000405047291 */ /* 0x010fe2000f8ec0ff */
[----:B--2---:R-:W-:Y:S02]  /*5cb0*/  SHF.R.U32.HI R6, RZ, 0x3, R3 ;  /* 0x00000003ff067819 */ /* 0x004fe40000011603 */
[----:B------:R-:W-:Y:S01]  /*5cc0*/  LOP3.LUT R5, R3, 0xf, RZ, 0xc0, !PT ;  /* 0x0000000f03057812 */ /* 0x000fe200078ec0ff */
[----:B------:R-:W-:Y:S01]  /*5cd0*/  UIADD3 UR5, UPT, UPT, UR4, 0x80, URZ ;  /* 0x0000008004057890 */ /* 0x000fe2000fffe0ff */
[C---:B---3--:R-:W-:Y:S01]  /*5ce0*/  LOP3.LUT R7, R2.reuse, 0x3e0, RZ, 0xc0, !PT ;  /* 0x000003e002077812 */ /* 0x048fe200078ec0ff */
[----:B------:R-:W-:Y:S01]  /*5cf0*/  IMAD.SHL.U32 R2, R2, 0x2, RZ ;  /* 0x0000000202027824 */ /* 0x000fe200078e00ff */
[----:B------:R-:W-:Y:S02]  /*5d00*/  LOP3.LUT R4, R4, 0x1, RZ, 0xc, !PT ;  /* 0x0000000104047812 */ /* 0x000fe400078e0cff */
[----:B------:R-:W-:-:S02]  /*5d10*/  SHF.L.U32 R9, R6, 0x3, RZ ;  /* 0x0000000306097819 */ /* 0x000fc400000006ff */
[----:B------:R-:W-:Y:S01]  /*5d20*/  SHF.R.U32.HI R6, RZ, 0x3, R5 ;  /* 0x00000003ff067819 */ /* 0x000fe20000011605 */
[----:B------:R-:W-:Y:S01]  /*5d30*/  IMAD R4, R4, 0x80, R7 ;  /* 0x0000008004047824 */ /* 0x000fe200078e0207 */
[----:B------:R-:W-:Y:S02]  /*5d40*/  LOP3.LUT R8, R3, 0x7, RZ, 0xc0, !PT ;  /* 0x0000000703087812 */ /* 0x000fe400078ec0ff */
[----:B------:R-:W-:Y:S01]  /*5d50*/  SHF.R.U32.HI R7, RZ, 0x4, R3 ;  /* 0x00000004ff077819 */ /* 0x000fe20000011603 */
[----:B------:R-:W-:Y:S01]  /*5d60*/  IMAD.SHL.U32 R6, R6, 0x8, RZ ;  /* 0x0000000806067824 */ /* 0x000fe200078e00ff */
[----:B------:R-:W-:Y:S01]  /*5d70*/  LOP3.LUT R5, R5, 0x7, RZ, 0xc0, !PT ;  /* 0x0000000705057812 */ /* 0x000fe200078ec0ff */
[----:B------:R-:W-:Y:S01]  /*5d80*/  IMAD R4, R4, 0x48, RZ ;  /* 0x0000004804047824 */ /* 0x000fe200078e02ff */
[----:B------:R-:W-:Y:S01]  /*5d90*/  LOP3.LUT R8, R9, 0x8, R8, 0xe2, !PT ;  /* 0x0000000809087812 */ /* 0x000fe200078ee208 */
[----:B------:R-:W-:Y:S01]  /*5da0*/  IMAD.SHL.U32 R7, R7, 0x8, RZ ;  /* 0x0000000807077824 */ /* 0x000fe200078e00ff */
[----:B------:R-:W-:-:S02]  /*5db0*/  LOP3.LUT R6, R6, 0x8, RZ, 0xe2, !PT ;  /* 0x0000000806067812 */ /* 0x000fc400078ee2ff */
[----:B------:R-:W-:Y:S01]  /*5dc0*/  LEA R28, R4, UR4, 0x1 ;  /* 0x00000004041c7c11 */ /* 0x000fe2000f8e08ff */
[----:B------:R-:W-:Y:S01]  /*5dd0*/  IMAD R35, R8, 0x48, R7 ;  /* 0x0000004808237824 */ /* 0x000fe200078e0207 */
[----:B------:R-:W-:Y:S01]  /*5de0*/  LOP3.LUT R2, R2, 0x7c0, RZ, 0xc0, !PT ;  /* 0x000007c002027812 */ /* 0x000fe200078ec0ff */
[----:B------:R-:W-:Y:S01]  /*5df0*/  IMAD R32, R5, 0x88, R6 ;  /* 0x0000008805207824 */ /* 0x000fe200078e0206 */
[C---:B------:R-:W-:Y:S01]  /*5e00*/  IADD3 R4, PT, PT, R28.reuse, 0x880, RZ ;  /* 0x000008801c047810 */ /* 0x040fe20007ffe0ff */
[----:B------:R-:W-:Y:S01]  /*5e10*/  VIADD R22, R28, 0x8c0 ;  /* 0x000008c01c167836 */ /* 0x000fe20000000000 */
[----:B------:R-:W-:Y:S02]  /*5e20*/  IADD3 R2, PT, PT, R2, UR4, RZ ;  /* 0x0000000402027c10 */ /* 0x000fe4000fffe0ff */
[----:B------:R-:W-:Y:S01]  /*5e30*/  LEA R24, R32, UR5, 0x1 ;  /* 0x0000000520187c11 */ /* 0x000fe2000f8e08ff */
[C---:B------:R-:W-:Y:S01]  /*5e40*/  IMAD.U32 R23, R35.reuse, 0x2, R4 ;  /* 0x0000000223177824 */ /* 0x040fe200078e0004 */
[----:B------:R-:W-:Y:S01]  /*5e50*/  UIADD3 UR5, UPT, UPT, UR4, 0xa0, URZ ;  /* 0x000000a004057890 */ /* 0x000fe2000fffe0ff */
[C---:B------:R-:W-:Y:S01]  /*5e60*/  VIADD R4, R28.reuse, 0x8a0 ;  /* 0x000008a01c047836 */ /* 0x040fe20000000000 */
[----:B------:R-:W-:Y:S01]  /*5e70*/  IADD3 R28, PT, PT, R28, 0x8e0, RZ ;  /* 0x000008e01c1c7810 */ /* 0x000fe20007ffe0ff */
[C---:B------:R-:W-:Y:S01]  /*5e80*/  IMAD.U32 R30, R35.reuse, 0x2, R22 ;  /* 0x00000002231e7824 */ /* 0x040fe200078e0016 */
[----:B------:R-:W-:Y:S02]  /*5e90*/  LDSM.16.M88.2 R24, [R24] ;  /* 0x000000001818783b */ /* 0x000fe40000000100 */
[----:B------:R-:W-:Y:S01]  /*5ea0*/  LEA R20, R32, UR5, 0x1 ;  /* 0x0000000520147c11 */ /* 0x000fe2000f8e08ff */
[----:B------:R-:W-:Y:S01]  /*5eb0*/  UIADD3 UR5, UPT, UPT, UR4, 0xc0, URZ ;  /* 0x000000c004057890 */ /* 0x000fe2000fffe0ff */
[----:B------:R-:W1:Y:S01]  /*5ec0*/  LDSM.16.M88.4 R12, [R23] ;  /* 0x00000000170c783b */ /* 0x000e620000000200 */
[C---:B------:R-:W-:Y:S01]  /*5ed0*/  LEA R31, R35.reuse, R4, 0x1 ;  /* 0x00000004231f7211 */ /* 0x040fe200078e08ff */
[----:B------:R-:W-:-:S02]  /*5ee0*/  IMAD.U32 R28, R35, 0x2, R28 ;  /* 0x00000002231c7824 */ /* 0x000fc400078e001c */
[----:B------:R-:W2:Y:S01]  /*5ef0*/  LDSM.16.M88.4 R16, [R23+0x900] ;  /* 0x000900001710783b */ /* 0x000ea20000000200 */
[C---:B------:R-:W-:Y:S01]  /*5f00*/  LEA R33, R32.reuse, UR5, 0x1 ;  /* 0x0000000520217c11 */ /* 0x040fe2000f8e08ff */
[----:B------:R-:W-:Y:S02]  /*5f10*/  UIADD3 UR5, UPT, UPT, UR4, 0xe0, URZ ;  /* 0x000000e004057890 */ /* 0x000fe4000fffe0ff */
[----:B------:R-:W-:Y:S04]  /*5f20*/  LDSM.16.M88.2 R20, [R20] ;  /* 0x000000001414783b */ /* 0x000fe80000000100 */
[----:B------:R-:W3:Y:S04]  /*5f30*/  LDSM.16.M88.4 R8, [R31] ;  /* 0x000000001f08783b */ /* 0x000ee80000000200 */
[----:B------:R-:W4:Y:S04]  /*5f40*/  LDSM.16.M88.4 R4, [R31+0x900] ;  /* 0x000900001f04783b */ /* 0x000f280000000200 */
[----:B------:R-:W-:Y:S01]  /*5f50*/  LDSM.16.M88.2 R22, [R33] ;  /* 0x000000002116783b */ /* 0x000fe20000000100 */
[-C--:B-1----:R-:W-:Y:S03]  /*5f60*/  HMMA.16816.F16 R26, R12, R24.reuse, R26 ;  /* 0x000000180c1a723c */ /* 0x082fe6000000081a */
[----:B------:R-:W1:Y:S05]  /*5f70*/  LDSM.16.M88.4 R12, [R30] ;  /* 0x000000001e0c783b */ /* 0x000e6a0000000200 */
[----:B--2---:R-:W-:Y:S01]  /*5f80*/  HMMA.16816.F16 R36, R16, R24, R36 ;  /* 0x000000181024723c */ /* 0x004fe20000000824 */
[----:B------:R-:W2:Y:S01]  /*5f90*/  LDSM.16.M88.4 R16, [R30+0x900] ;  /* 0x000900001e10783b */ /* 0x000ea20000000200 */
[----:B------:R-:W-:Y:S01]  /*5fa0*/  LEA R24, R32, UR5, 0x1 ;  /* 0x0000000520187c11 */ /* 0x000fe2000f8e08ff */
[----:B------:R-:W5:Y:S05]  /*5fb0*/  LDCU UR5, c[0x0][0x39c] ;  /* 0x00007380ff0577ac */ /* 0x000f6a0008000800 */
[----:B------:R-:W-:Y:S04]  /*5fc0*/  LDSM.16.M88.2 R24, [R24] ;  /* 0x000000001818783b */ /* 0x000fe80000000100 */
[-C--:B---3--:R-:W-:Y:S01]  /*5fd0*/  HMMA.16816.F16 R26, R8, R20.reuse, R26 ;  /* 0x00000014081a723c */ /* 0x088fe2000000081a */
[----:B------:R-:W3:Y:S07]  /*5fe0*/  LDSM.16.M88.4 R8, [R28] ;  /* 0x000000001c08783b */ /* 0x000eee0000000200 */
[----:B----4-:R-:W-:Y:S01]  /*5ff0*/  HMMA.16816.F16 R36, R4, R20, R36 ;  /* 0x000000140424723c */ /* 0x010fe20000000824 */
[----:B------:R-:W4:Y:S11]  /*6000*/  LDSM.16.M88.4 R4, [R28+0x900] ;  /* 0x000900001c04783b */ /* 0x000f360000000200 */
[-C--:B-1----:R-:W-:Y:S08]  /*6010*/  HMMA.16816.F16 R12, R12, R22.reuse, R26 ;  /* 0x000000160c0c723c */ /* 0x082ff0000000081a */
[----:B--2---:R-:W-:-:S12]  /*6020*/  HMMA.16816.F16 R16, R16, R22, R36 ;  /* 0x000000161010723c */ /* 0x004fd80000000824 */
[-C--:B---3--:R-:W-:Y:S08]  /*6030*/  HMMA.16816.F16 R8, R8, R24.reuse, R12 ;  /* 0x000000180808723c */ /* 0x088ff0000000080c */
[----:B----4-:R-:W-:Y:S01]  /*6040*/  HMMA.16816.F16 R4, R4, R24, R16 ;  /* 0x000000180404723c */ /* 0x010fe20000000810 */
[----:B------:R-:W1:Y:S01]  /*6050*/  S2R R7, SR_TID.X ;  /* 0x0000000000077919 */ /* 0x000e620000002100 */
[----:B------:R-:W-:-:S02]  /*6060*/  SHF.R.U32.HI R6, RZ, 0x2, R3 ;  /* 0x00000002ff067819 */ /* 0x000fc40000011603 */
[----:B------:R-:W-:-:S05]  /*6070*/  LOP3.LUT R3, R3, 0x3, RZ, 0xc0, !PT ;  /* 0x0000000303037812 */ /* 0x000fca00078ec0ff */
[----:B------:R-:W-:Y:S02]  /*6080*/  IMAD R3, R6, 0x44, R3 ;  /* 0x0000004406037824 */ /* 0x000fe400078e0203 */
[----:B------:R-:W2:Y:S02]  /*6090*/  MOVM.16.MT88 R8, R8 ;  /* 0x000000000808723a */ /* 0x000ea40000000000 */
[----:B------:R-:W-:Y:S02]  /*60a0*/  IMAD.U32 R2, R3, 0x4, R2 ;  /* 0x0000000403027824 */ /* 0x000fe400078e0002 */
[----:B------:R-:W3:Y:S04]  /*60b0*/  MOVM.16.MT88 R9, R9 ;  /* 0x000000000909723a */ /* 0x000ee80000000000 */
[----:B------:R-:W4:Y:S04]  /*60c0*/  MOVM.16.MT88 R4, R4 ;  /* 0x000000000404723a */ /* 0x000f280000000000 */
[----:B------:R-:W5:Y:S01]  /*60d0*/  MOVM.16.MT88 R5, R5 ;  /* 0x000000000505723a */ /* 0x000f620000000000 */
[----:B-1----:R-:W-:-:S03]  /*60e0*/  IMAD.SHL.U32 R3, R7, 0x8, RZ ;  /* 0x0000000807037824 */ /* 0x002fc600078e00ff */
[----:B--2---:R1:W-:Y:S02]  /*60f0*/  STS [R2], R8 ;  /* 0x0000000802007388 */ /* 0x0043e40000000800 */
[----:B------:R-:W-:Y:S02]  /*6100*/  LOP3.LUT R3, R3, 0x78, RZ, 0xc0, !PT ;  /* 0x0000007803037812 */ /* 0x000fe400078ec0ff */
[----:B---3--:R1:W-:Y:S02]  /*6110*/  STS [R2+0x10], R9 ;  /* 0x0000100902007388 */ /* 0x0083e40000000800 */
[----:B------:R-:W-:Y:S02]  /*6120*/  LEA R0, R0, R3, 0x7 ;  /* 0x0000000300007211 */ /* 0x000fe400078e38ff */
[----:B----4-:R1:W-:Y:S04]  /*6130*/  STS [R2+0x20], R4 ;  /* 0x0000200402007388 */ /* 0x0103e80000000800 */
[----:B-----5:R1:W-:Y:S01]  /*6140*/  STS [R2+0x30], R5 ;  /* 0x0000300502007388 */ /* 0x0203e20000000800 */
[----:B------:R-:W-:Y:S01]  /*6150*/  IMAD R29, R29, UR5, R0 ;  /* 0x000000051d1d7c24 */ /* 0x000fe2000f8e0200 */
[----:B------:R-:W-:Y:S06]  /*6160*/  BAR.SYNC.DEFER_BLOCKING 0x0 ;  /* 0x0000000000007b1d */ /* 0x000fec0000010000 */
[----:B------:R-:W-:Y:S05]  /*6170*/  @P0 EXIT ;  /* 0x000000000000094d */ /* 0x000fea0003800000 */
[----:B------:R-:W-:Y:S01]  /*6180*/  UISETP.GE.U32.AND UP0, UPT, UR30, 0x2, UPT ;  /* 0x000000021e00788c */ /* 0x000fe2000bf06070 */
[----:B------:R-:W-:-:S05]  /*6190*/  SHF.R.U32.HI R0, RZ, 0x4, R7 ;  /* 0x00000004ff007819 */ /* 0x000fca0000011607 */
[----:B------:R-:W-:-:S03]  /*61a0*/  IMAD R0, R0, 0x88, R3 ;  /* 0x0000008800007824 */ /* 0x000fc600078e0203 */
[----:B------:R-:W-:Y:S05]  /*61b0*/  BRA.U !UP0, `(.L_x_24) ;  /* 0x0000000508147547 */ /* 0x000fea000b800000 */
[----:B------:R-:W-:Y:S01]  /*61c0*/  LEA R6, R0, UR4, 0x1 ;  /* 0x0000000400067c11 */ /* 0x000fe2000f8e08ff */
[----:B-1----:R-:W1:Y:S04]  /*61d0*/  LDC.64 R2, c[0x0][0x390] ;  /* 0x0000e400ff027b82 */ /* 0x002e680000000a00 */
[----:B------:R-:W2:Y:S01]  /*61e0*/  LDS R7, [R6] ;  /* 0x0000000006077984 */ /* 0x000ea20000000800 */
[----:B-1----:R-:W-:-:S05]  /*61f0*/  IMAD.WIDE R2, R29, 0x2, R2 ;  /* 0x000000021d027825 */ /* 0x002fca00078e0202 */
[----:B--2---:R1:W-:Y:S01]  /*6200*/  ATOM.E.ADD.F16x2.RN.STRONG.GPU P0, RZ, desc[UR28][R2.64], R7 ;  /* 0x8000000702ff79a2 */ /* 0x0043e2000c10e11c */
[----:B------:R-:W-:Y:S04]  /*6210*/  BSSY.RECONVERGENT B0, `(.L_x_25) ;  /* 0x000000e000007945 */ /* 0x000fe80003800200 */
[----:B-1----:R-:W-:Y:S05]  /*6220*/  @P0 BRA `(.L_x_26) ;  /* 0x0000000000300947 */ /* 0x002fea0003800000 */
[----:B------:R-:W1:Y:S02]  /*6230*/  QSPC.E.S P0, RZ, [R2] ;  /* 0x0000000002ff73aa */ /* 0x000e640000000500 */
[----:B-1----:R-:W-:Y:S05]  /*6240*/  @!P0 BRA `(.L_x_27) ;  /* 0x00000000001c8947 */ /* 0x002fea0003800000 */
[----:B------:R-:W-:-:S05]  /*6250*/  IMAD.MOV.U32 R4, RZ, RZ, R2 ;  /* 0x000000ffff047224 */ /* 0x000fca00078e0002 */
[----:B------:R-:W-:-:S07]  /*6260*/  MOV R4, R4 ;  /* 0x0000000400047202 */ /* 0x000fce0000000f00 */
.L_x_28:
[----:B------:R-:W1:Y:S02]  /*6270*/  LDS R8, [R4] ;  /* 0x0000000004087984 */ /* 0x000e640000000800 */
[----:B-1----:R-:W-:-:S05]  /*6280*/  HADD2 R9, R8, R7 ;  /* 0x0000000708097230 */ /* 0x002fca0000000000 */
[----:B------:R-:W1:Y:S02]  /*6290*/  ATOMS.CAST.SPIN P0, [R4], R8, R9 ;  /* 0x000000080400758d */ /* 0x000e640001800009 */
[----:B-1----:R-:W-:Y:S05]  /*62a0*/  @!P0 BRA `(.L_x_28) ;  /* 0xfffffffc00f08947 */ /* 0x002fea000383ffff */
[----:B------:R-:W-:Y:S05]  /*62b0*/  BRA `(.L_x_26) ;  /* 0x00000000000c7947 */ /* 0x000fea0003800000 */
.L_x_27:
[----:B------:R-:W2:Y:S02]  /*62c0*/  LD.E R0, desc[UR28][R2.64] ;  /* 0x0000001c02007980 */ /* 0x000ea4000c101900 */
[----:B--2---:R-:W-:-:S05]  /*62d0*/  IMAD.IADD R7, R7, 0x1, R0 ;  /* 0x0000000107077824 */ /* 0x004fca00078e0200 */
[----:B------:R1:W-:Y:S02]  /*62e0*/  ST.E desc[UR28][R2.64], R7 ;  /* 0x0000000702007985 */ /* 0x0003e4000c10191c */
.L_x_26:
[----:B------:R-:W-:Y:S05]  /*62f0*/  BSYNC.RECONVERGENT B0 ;  /* 0x0000000000007941 */ /* 0x000fea0003800200 */
.L_x_25:
        /* <DEDUP_REMOVED lines=8> */
.L_x_32:
[----:B------:R-:W1:Y:S02]  /*6380*/  LDS R8, [R4+0x4] ;  /* 0x0000040004087984 */ /* 0x000e640000000800 */
[----:B-1----:R-:W-:-:S05]  /*6390*/  HADD2 R9, R8, R7 ;  /* 0x0000000708097230 */ /* 0x002fca0000000000 */
[----:B------:R-:W1:Y:S02]  /*63a0*/  ATOMS.CAST.SPIN P0, [R4+0x4], R8, R9 ;  /* 0x000004080400758d */ /* 0x000e640001800009 */
[----:B-1----:R-:W-:Y:S05]  /*63b0*/  @!P0 BRA `(.L_x_32) ;  /* 0xfffffffc00f08947 */ /* 0x002fea000383ffff */
[----:B------:R-:W-:Y:S05]  /*63c0*/  BRA `(.L_x_30) ;  /* 0x00000000000c7947 */ /* 0x000fea0003800000 */
.L_x_31:
[----:B------:R-:W2:Y:S02]  /*63d0*/  LD.E R0, desc[UR28][R2.64+0x4] ;  /* 0x0000041c02007980 */ /* 0x000ea4000c101900 */
[----:B--2---:R-:W-:-:S05]  /*63e0*/  IMAD.IADD R7, R7, 0x1, R0 ;  /* 0x0000000107077824 */ /* 0x004fca00078e0200 */
[----:B------:R1:W-:Y:S02]  /*63f0*/  ST.E desc[UR28][R2.64+0x4], R7 ;  /* 0x0000040702007985 */ /* 0x0003e4000c10191c */
.L_x_30:
[----:B------:R-:W-:Y:S05]  /*6400*/  BSYNC.RECONVERGENT B0 ;  /* 0x0000000000007941 */ /* 0x000fea0003800200 */
.L_x_29:
[----:B-1----:R-:W1:Y:S04]  /*6410*/  LDS R7, [R6+0x8] ;  /* 0x0000080006077984 */ /* 0x002e680000000800 */
[----:B-1----:R1:W-:Y:S01]  /*6420*/  ATOM.E.ADD.F16x2.RN.STRONG.GPU P0, RZ, desc[UR28][R2.64+0x8], R7 ;  /* 0x8000080702ff79a2 */ /* 0x0023e2000c10e11c */
[----:B------:R-:W-:Y:S04]  /*6430*/  BSSY.RECONVERGENT B0, `(.L_x_33) ;  /* 0x000000e000007945 */ /* 0x000fe80003800200 */
[----:B-1----:R-:W-:Y:S05]  /*6440*/  @P0 BRA `(.L_x_34) ;  /* 0x0000000000300947 */ /* 0x002fea0003800000 */
[----:B------:R-:W1:Y:S02]  /*6450*/  QSPC.E.S P0, RZ, [R2+0x8] ;  /* 0x0000080002ff73aa */ /* 0x000e640000000500 */
[----:B-1----:R-:W-:Y:S05]  /*6460*/  @!P0 BRA `(.L_x_35) ;  /* 0x00000000001c8947 */ /* 0x002fea0003800000 */
[----:B------:R-:W-:-:S05]  /*6470*/  IMAD.MOV.U32 R4, RZ, RZ, R2 ;  /* 0x000000ffff047224 */ /* 0x000fca00078e0002 */
[----:B------:R-:W-:-:S07]  /*6480*/  MOV R4, R4 ;  /* 0x0000000400047202 */ /* 0x000fce0000000f00 */
.L_x_36:
[----:B------:R-:W1:Y:S02]  /*6490*/  LDS R8, [R4+0x8] ;  /* 0x0000080004087984 */ /* 0x000e640000000800 */
[----:B-1----:R-:W-:-:S05]  /*64a0*/  HADD2 R9, R8, R7 ;  /* 0x0000000708097230 */ /* 0x002fca0000000000 */
[----:B------:R-:W1:Y:S02]  /*64b0*/  ATOMS.CAST.SPIN P0, [R4+0x8], R8, R9 ;  /* 0x000008080400758d */ /* 0x000e640001800009 */
[----:B-1----:R-:W-:Y:S05]  /*64c0*/  @!P0 BRA `(.L_x_36) ;  /* 0xfffffffc00f08947 */ /* 0x002fea000383ffff */
[----:B------:R-:W-:Y:S05]  /*64d0*/  BRA `(.L_x_34) ;  /* 0x00000000000c7947 */ /* 0x000fea0003800000 */
.L_x_35:
[----:B------:R-:W2:Y:S02]  /*64e0*/  LD.E R0, desc[UR28][R2.64+0x8] ;  /* 0x0000081c02007980 */ /* 0x000ea4000c101900 */
[----:B--2---:R-:W-:-:S05]  /*64f0*/  IADD3 R7, PT, PT, R7, R0, RZ ;  /* 0x0000000007077210 */ /* 0x004fca0007ffe0ff */
[----:B------:R1:W-:Y:S02]  /*6500*/  ST.E desc[UR28][R2.64+0x8], R7 ;  /* 0x0000080702007985 */ /* 0x0003e4000c10191c */
.L_x_34:
[----:B------:R-:W-:Y:S05]  /*6510*/  BSYNC.RECONVERGENT B0 ;  /* 0x0000000000007941 */ /* 0x000fea0003800200 */
.L_x_33:
[----:B------:R-:W2:Y:S04]  /*6520*/  LDS R5, [R6+0xc] ;  /* 0x00000c0006057984 */ /* 0x000ea80000000800 */
[----:B--2---:R2:W-:Y:S02]  /*6530*/  ATOM.E.ADD.F16x2.RN.STRONG.GPU P0, RZ, desc[UR28][R2.64+0xc], R5 ;  /* 0x80000c0502ff79a2 */ /* 0x0045e4000c10e11c */
[----:B--2---:R-:W-:Y:S05]  /*6540*/  @P0 EXIT ;  /* 0x000000000000094d */ /* 0x004fea0003800000 */
[----:B------:R-:W2:Y:S02]  /*6550*/  QSPC.E.S P0, RZ, [R2+0xc] ;  /* 0x00000c0002ff73aa */ /* 0x000ea40000000500 */
[----:B--2---:R-:W-:Y:S05]  /*6560*/  @!P0 BRA `(.L_x_37) ;  /* 0x0000000000188947 */ /* 0x004fea0003800000 */
[----:B-1----:R-:W-:-:S07]  /*6570*/  MOV R2, R2 ;  /* 0x0000000200027202 */ /* 0x002fce0000000f00 */
.L_x_38:
[----:B------:R-:W1:Y:S02]  /*6580*/  LDS R6, [R2+0xc] ;  /* 0x00000c0002067984 */ /* 0x000e640000000800 */
[----:B-1----:R-:W-:-:S05]  /*6590*/  HADD2 R7, R6, R5 ;  /* 0x0000000506077230 */ /* 0x002fca0000000000 */
[----:B------:R-:W1:Y:S02]  /*65a0*/  ATOMS.CAST.SPIN P0, [R2+0xc], R6, R7 ;  /* 0x00000c060200758d */ /* 0x000e640001800007 */
[----:B-1----:R-:W-:Y:S05]  /*65b0*/  @!P0 BRA `(.L_x_38) ;  /* 0xfffffffc00f08947 */ /* 0x002fea000383ffff */
[----:B------:R-:W-:Y:S05]  /*65c0*/  EXIT ;  /* 0x000000000000794d */ /* 0x000fea0003800000 */
.L_x_37:
[----:B------:R-:W2:Y:S02]  /*65d0*/  LD.E R0, desc[UR28][R2.64+0xc] ;  /* 0x00000c1c02007980 */ /* 0x000ea4000c101900 */
[----:B--2---:R-:W-:-:S05]  /*65e0*/  IMAD.IADD R5, R5, 0x1, R0 ;  /* 0x0000000105057824 */ /* 0x004fca00078e0200 */
[----:B------:R-:W-:Y:S01]  /*65f0*/  ST.E desc[UR28][R2.64+0xc], R5 ;  /* 0x00000c0502007985 */ /* 0x000fe2000c10191c */
[----:B------:R-:W-:Y:S05]  /*6600*/  EXIT ;  /* 0x000000000000794d */ /* 0x000fea0003800000 */
.L_x_24:
[----:B-1----:R-:W-:Y:S01]  /*6610*/  LEA R4, R0, UR4, 0x1 ;  /* 0x0000000400047c11 */ /* 0x002fe2000f8e08ff */
[----:B------:R-:W1:Y:S05]  /*6620*/  LDC.64 R2, c[0x0][0x390] ;  /* 0x0000e400ff027b82 */ /* 0x000e6a0000000a00 */
[----:B------:R-:W2:Y:S01]  /*6630*/  LDS.128 R4, [R4] ;  /* 0x0000000004047984 */ /* 0x000ea20000000c00 */
[----:B-1----:R-:W-:-:S05]  /*6640*/  IMAD.WIDE R2, R29, 0x2, R2 ;  /* 0x000000021d027825 */ /* 0x002fca00078e0202 */
[----:B--2---:R-:W-:Y:S04]  /*6650*/  STG.E desc[UR28][R2.64], R4 ;  /* 0x0000000402007986 */ /* 0x004fe8000c10191c */
[----:B------:R-:W-:Y:S04]  /*6660*/  STG.E desc[UR28][R2.64+0x4], R5 ;  /* 0x0000040502007986 */ /* 0x000fe8000c10191c */
[----:B------:R-:W-:Y:S04]  /*6670*/  STG.E desc[UR28][R2.64+0x8], R6 ;  /* 0x0000080602007986 */ /* 0x000fe8000c10191c */
[----:B------:R-:W-:Y:S01]  /*6680*/  STG.E desc[UR28][R2.64+0xc], R7 ;  /* 0x00000c0702007986 */ /* 0x000fe2000c10191c */
[----:B------:R-:W-:Y:S05]  /*6690*/  EXIT ;  /* 0x000000000000794d */ /* 0x000fea0003800000 */
.L_x_39:
        /* <DEDUP_REMOVED lines=14> */
.L_x_71:


//--------------------- .text._Z23eed_hgemm_m8n128k128_v5P6__halfS0_S0_iii --------------------------
	.section	.text._Z23eed_hgemm_m8n128k128_v5P6__halfS0_S0_iii,"ax",@progbits
	.align	128
        .global         _Z23eed_hgemm_m8n128k128_v5P6__halfS0_S0_iii
        .type           _Z23eed_hgemm_m8n128k128_v5P6__halfS0_S0_iii,@function
        .size           _Z23eed_hgemm_m8n128k128_v5P6__halfS0_S0_iii,(.L_x_72 - _Z23eed_hgemm_m8n128k128_v5P6__halfS0_S0_iii)
        .other          _Z23eed_hgemm_m8n128k128_v5P6__halfS0_S0_iii,@"STO_CUDA_ENTRY STV_DEFAULT"
_Z23eed_hgemm_m8n128k128_v5P6__halfS0_S0_iii:
.text._Z23eed_hgemm_m8n128k128_v5P6__halfS0_S0_iii:
[----:B------:R-:W-:Y:S01]  /*0000*/  LDC R1, c[0x0][0x37c] ;  /* 0x0000df00ff017b82 */ /* 0x000fe20000000800 */
[----:B------:R-:W1:Y:S07]  /*0010*/  S2R R0, SR_CTAID.X ;  /* 0x0000000000007919 */ /* 0x000e6e0000002500 */
[----:B------:R-:W2:Y:S01]  /*0020*/  LDC.64 R4, c[0x0][0x398] ;  /* 0x0000e600ff047b82 */ /* 0x000ea20000000a00 */
[----:B------:R-:W3:Y:S07]  /*0030*/  S2R R2, SR_CTAID.Y ;  /* 0x0000000000027919 */ /* 0x000eee0000002600 */
[----:B------:R-:W1:Y:S08]  /*0040*/  S2UR UR9, SR_CTAID.Z ;  /* 0x00000000000979c3 */ /* 0x000e700000002700 */
[----:B------:R-:W1:Y:S01]  /*0050*/  LDC R9, c[0x0][0x370] ;  /* 0x0000dc00ff097b82 */ /* 0x000e620000000800 */
[----:B--2---:R-:W-:-:S02]  /*0060*/  SHF.R.S32.HI R6, RZ, 0x1f, R5 ;  /* 0x0000001fff067819 */ /* 0x004fc40000011405 */
[----:B------:R-:W-:Y:S02]  /*0070*/  SHF.R.S32.HI R3, RZ, 0x1f, R4 ;  /* 0x0000001fff037819 */ /* 0x000fe40000011404 */
[----:B------:R-:W-:Y:S02]  /*0080*/  LEA.HI R6, R6, R5, RZ, 0x7 ;  /* 0x0000000506067211 */ /* 0x000fe400078f38ff */
[----:B------:R-:W-:Y:S02]  /*0090*/  LEA.HI R7, R3, R4, RZ, 0x3 ;  /* 0x0000000403077211 */ /* 0x000fe400078f18ff */
[----:B------:R-:W-:Y:S02]  /*00a0*/  SHF.R.S32.HI R3, RZ, 0x7, R6 ;  /* 0x00000007ff037819 */ /* 0x000fe40000011406 */
[----:B------:R-:W-:Y:S01]  /*00b0*/  SHF.R.S32.HI R7, RZ, 0x3, R7 ;  /* 0x00000003ff077819 */ /* 0x000fe20000011407 */
[----:B-1----:R-:W-:-:S05]  /*00c0*/  IMAD R4, R9, UR9, R0 ;  /* 0x0000000909047c24 */ /* 0x002fca000f8e0200 */
[----:B------:R-:W-:-:S04]  /*00d0*/  ISETP.GE.AND P0, PT, R4, R3, PT ;  /* 0x000000030400720c */ /* 0x000fc80003f06270 */
[----:B---3--:R-:W-:-:S13]  /*00e0*/  ISETP.GE.OR P0, PT, R2, R7, P0 ;  /* 0x000000070200720c */ /* 0x008fda0000706670 */
[----:B------:R-:W-:Y:S05]  /*00f0*/  @P0 EXIT ;  /* 0x000000000000094d */ /* 0x000fea0003800000 */
[----:B------:R-:W1:Y:S01]  /*0100*/  S2R R3, SR_TID.X ;  /* 0x0000000000037919 */ /* 0x000e620000002100 */
[----:B------:R-:W2:Y:S01]  /*0110*/  LDC.64 R98, c[0x0][0x388] ;  /* 0x0000e200ff627b82 */ /* 0x000ea20000000a00 */
[----:B------:R-:W-:Y:S01]  /*0120*/  SHF.L.U32 R4, R4, 0x7, RZ ;  /* 0x0000000704047819 */ /* 0x000fe200000006ff */
[----:B------:R-:W3:Y:S01]  /*0130*/  LDCU UR7, c[0x0][0x3a0] ;  /* 0x00007400ff0777ac */ /* 0x000ee20008000800 */
[----:B------:R-:W-:Y:S02]  /*0140*/  CS2R R78, SRZ ;  /* 0x00000000004e7805 */ /* 0x000fe4000001ff00 */
[----:B------:R-:W-:Y:S01]  /*0150*/  CS2R R82, SRZ ;  /* 0x0000000000527805 */ /* 0x000fe2000001ff00 */
[----:B------:R-:W4:Y:S02]  /*0160*/  LDCU.64 UR12, c[0x0][0x380] ;  /* 0x00007000ff0c77ac */ /* 0x000f240008000a00 */
[----:B------:R-:W5:Y:S01]  /*0170*/  S2UR UR5, SR_CgaCtaId ;  /* 0x00000000000579c3 */ /* 0x000f620000008800 */
[----:B------:R-:W4:Y:S01]  /*0180*/  LDCU.64 UR10, c[0x0][0x358] ;  /* 0x00006b00ff0a77ac */ /* 0x000f220008000a00 */
[----:B------:R-:W-:Y:S01]  /*0190*/  UMOV UR4, 0x400 ;  /* 0x0000040000047882 */ /* 0x000fe20000000000 */
[----:B---3--:R-:W-:Y:S01]  /*01a0*/  UISETP.GE.AND UP0, UPT, UR7, 0x100, UPT ;  /* 0x000001000700788c */ /* 0x008fe2000bf06270 */
[C---:B-1----:R-:W-:Y:S01]  /*01b0*/  SHF.L.U32 R30, R3.reuse, 0x3, RZ ;  /* 0x00000003031e7819 */ /* 0x042fe200000006ff */
[----:B-----5:R-:W-:Y:S01]  /*01c0*/  ULEA UR5, UR5, UR4, 0x18 ;  /* 0x0000000405057291 */ /* 0x020fe2000f8ec0ff */
[----:B------:R-:W-:Y:S01]  /*01d0*/  LOP3.LUT R10, R3, 0x3f0, RZ, 0xc0, !PT ;  /* 0x000003f0030a7812 */ /* 0x000fe200078ec0ff */
[----:B------:R-:W-:Y:S01]  /*01e0*/  USHF.R.S32.HI UR4, URZ, 0x1f, UR7 ;  /* 0x0000001fff047899 */ /* 0x000fe20008011407 */
[----:B------:R-:W-:-:S02]  /*01f0*/  LOP3.LUT R30, R30, 0x78, RZ, 0xc0, !PT ;  /* 0x000000781e1e7812 */ /* 0x000fc400078ec0ff */
[----:B------:R-:W-:Y:S01]  /*0200*/  SHF.R.U32.HI R7, RZ, 0x4, R3 ;  /* 0x00000004ff077819 */ /* 0x000fe20000011603 */
[----:B------:R-:W-:Y:S01]  /*0210*/  ULEA.HI UR4, UR4, UR7, URZ, 0x7 ;  /* 0x0000000704047291 */ /* 0x000fe2000f8f38ff */
[----:B------:R-:W-:Y:S01]  /*0220*/  LOP3.LUT R6, R4, R30, RZ, 0xfc, !PT ;  /* 0x0000001e04067212 */ /* 0x000fe200078efcff */
[--C-:B------:R-:W-:Y:S01]  /*0230*/  IMAD R11, R10, 0x88, R30.reuse ;  /* 0x000000880a0b7824 */ /* 0x100fe200078e021e */
[----:B------:R-:W-:Y:S01]  /*0240*/  LEA R31, R2, R7, 0x3 ;  /* 0x00000007021f7211 */ /* 0x000fe200078e18ff */
[----:B------:R-:W-:Y:S01]  /*0250*/  IMAD R13, R7, 0x88, R30 ;  /* 0x00000088070d7824 */ /* 0x000fe200078e021e */
[----:B------:R-:W-:Y:S01]  /*0260*/  USHF.R.S32.HI UR6, URZ, 0x7, UR4 ;  /* 0x00000007ff067899 */ /* 0x000fe20008011404 */
[----:B------:R-:W-:Y:S01]  /*0270*/  IMAD R45, R10, R5, R6 ;  /* 0x000000050a2d7224 */ /* 0x000fe200078e0206 */
[----:B------:R-:W-:Y:S01]  /*0280*/  MOV R6, 0x2 ;  /* 0x0000000200067802 */ /* 0x000fe20000000f00 */
[----:B------:R-:W-:Y:S01]  /*0290*/  IMAD R31, R31, UR7, R30 ;  /* 0x000000071f1f7c24 */ /* 0x000fe2000f8e021e */
[----:B------:R-:W-:Y:S01]  /*02a0*/  LEA R13, R13, UR5, 0x1 ;  /* 0x000000050d0d7c11 */ /* 0x000fe2000f8e08ff */
[----:B--2---:R-:W-:Y:S01]  /*02b0*/  IMAD.WIDE R8, R45, 0x2, R98 ;  /* 0x000000022d087825 */ /* 0x004fe200078e0262 */
[----:B------:R-:W-:-:S03]  /*02c0*/  LEA R11, R11, UR5, 0x1 ;  /* 0x000000050b0b7c11 */ /* 0x000fc6000f8e08ff */
[----:B----4-:R-:W-:-:S04]  /*02d0*/  IMAD.WIDE R6, R31, R6, UR12 ;  /* 0x0000000c1f067e25 */ /* 0x010fc8000f8e0206 */
[C---:B------:R-:W-:Y:S01]  /*02e0*/  IMAD.WIDE R14, R5.reuse, 0x2, R8 ;  /* 0x00000002050e7825 */ /* 0x040fe200078e0208 */
[----:B------:R-:W-:Y:S01]  /*02f0*/  @!PT LDS RZ, [RZ] ;  /* 0x00000000fffff984 */ /* 0x000fe20000000800 */
[----:B------:R-:W-:Y:S01]  /*0300*/  @!PT LDS RZ, [RZ] ;  /* 0x00000000fffff984 */ /* 0x000fe20000000800 */
[----:B------:R-:W-:Y:S01]  /*0310*/  @!PT LDS RZ, [RZ] ;  /* 0x00000000fffff984 */ /* 0x000fe20000000800 */
[----:B------:R1:W-:Y:S04]  /*0320*/  LDGSTS.E.128 [R13], desc[UR10][R6.64] ;  /* 0x00000000060d7fae */ /* 0x0003e8000b9a180a */
[----:B------:R2:W-:Y:S01]  /*0330*/  LDGSTS.E.128 [R11+0x1100], desc[UR10][R8.64] ;  /* 0x01100000080b7fae */ /* 0x0005e2000b9a180a */
[----:B------:R-:W-:-:S03]  /*0340*/  IMAD.WIDE R16, R5, 0x2, R14 ;  /* 0x0000000205107825 */ /* 0x000fc600078e020e */
[----:B------:R2:W-:Y:S01]  /*0350*/  LDGSTS.E.128 [R11+0x1210], desc[UR10][R14.64] ;  /* 0x012100000e0b7fae */ /* 0x0005e2000b9a180a */
        /* <DEDUP_REMOVED lines=25> */
[----:B-1----:R-:W-:-:S05]  /*04f0*/  IMAD.WIDE R6, R5, 0x2, R42 ;  /* 0x0000000205067825 */ /* 0x002fca00078e022a */
[----:B------:R2:W-:Y:S04]  /*0500*/  LDGSTS.E.128 [R11+0x20f0], desc[UR10][R6.64] ;  /* 0x020f0000060b7fae */ /* 0x0005e8000b9a180a */
[----:B------:R-:W0:Y:S01]  /*0510*/  LDGDEPBAR ;  /* 0x00000000000079af */ /* 0x000e220000000000 */
[----:B------:R-:W-:-:S04]  /*0520*/  DEPBAR.LE SB0, 0x0 ;  /* 0x000080000000791a */ /* 0x000fc80000000000 */
[----:B------:R-:W-:Y:S06]  /*0530*/  BAR.SYNC.DEFER_BLOCKING 0x0 ;  /* 0x0000000000007b1d */ /* 0x000fec0000010000 */
[----:B------:R-:W-:Y:S05]  /*0540*/  BRA.U !UP0, `(.L_x_40) ;  /* 0x000000b508947547 */ /* 0x000fea000b800000 */
[----:B------:R-:W-:Y:S01]  /*0550*/  UISETP.LT.AND UP0, UPT, UR6, 0x2, UPT ;  /* 0x000000020600788c */ /* 0x000fe2000bf01270 */
[----:B--2---:R-:W-:Y:S02]  /*0560*/  MOV R9, R31 ;  /* 0x0000001f00097202 */ /* 0x004fe40000000f00 */
[----:B------:R-:W-:Y:S02]  /*0570*/  CS2R R82, SRZ ;  /* 0x0000000000527805 */ /* 0x000fe4000001ff00 */
[----:B------:R-:W-:Y:S01]  /*0580*/  MOV R7, R45 ;  /* 0x0000002d00077202 */ /* 0x000fe20000000f00 */
[----:B------:R-:W-:Y:S01]  /*0590*/  USEL UR4, UR6, 0x2, !UP0 ;  /* 0x0000000206047887 */ /* 0x000fe2000c000000 */
[----:B------:R-:W-:Y:S01]  /*05a0*/  MOV R78, RZ ;  /* 0x000000ff004e7202 */ /* 0x000fe20000000f00 */
[----:B------:R-:W-:Y:S02]  /*05b0*/  UISETP.GE.U32.AND UP0, UPT, UR7, 0x1080, UPT ;  /* 0x000010800700788c */ /* 0x000fe4000bf06070 */
[----:B------:R-:W-:Y:S01]  /*05c0*/  UIADD3 UR4, UPT, UPT, UR4, -0x1, URZ ;  /* 0xffffffff04047890 */ /* 0x000fe2000fffe0ff */
[----:B------:R-:W-:-:S06]  /*05d0*/  UMOV UR7, 0x1 ;  /* 0x0000000100077882 */ /* 0x000fcc0000000000 */
[----:B------:R-:W-:Y:S05]  /*05e0*/  BRA.U !UP0, `(.L_x_41) ;  /* 0x000000ad08187547 */ /* 0x000fea000b800000 */
[C---:B------:R-:W-:Y:S01]  /*05f0*/  IADD3 R26, PT, PT, R10.reuse, 0xb80, RZ ;  /* 0x00000b800a1a7810 */ /* 0x040fe20007ffe0ff */
[----:B------:R-:W-:Y:S01]  /*0600*/  ULOP3.LUT UR4, UR4, 0xffffffe0, URZ, 0xc0, !UPT ;  /* 0xffffffe004047892 */ /* 0x000fe2000f8ec0ff */
[----:B------:R-:W-:Y:S02]  /*0610*/  IADD3 R27, PT, PT, R10, 0xb00, RZ ;  /* 0x00000b000a1b7810 */ /* 0x000fe40007ffe0ff */
[----:B------:R-:W-:Y:S02]  /*0620*/  CS2R R82, SRZ ;  /* 0x0000000000527805 */ /* 0x000fe4000001ff00 */
[----:B------:R-:W-:Y:S01]  /*0630*/  MOV R70, 0x2 ;  /* 0x0000000200467802 */ /* 0x000fe20000000f00 */
[-CC-:B------:R-:W-:Y:S01]  /*0640*/  IMAD R35, R26, R5.reuse, R4.reuse ;  /* 0x000000051a237224 */ /* 0x180fe200078e0204 */
[C---:B------:R-:W-:Y:S01]  /*0650*/  LOP3.LUT R6, R10.reuse, 0x1000, RZ, 0xfc, !PT ;  /* 0x000010000a067812 */ /* 0x040fe200078efcff */
[-CC-:B------:R-:W-:Y:S01]  /*0660*/  IMAD R37, R27, R5.reuse, R4.reuse ;  /* 0x000000051b257224 */ /* 0x180fe200078e0204 */
[C---:B------:R-:W-:Y:S01]  /*0670*/  IADD3 R8, PT, PT, R10.reuse, 0xf80, RZ ;  /* 0x00000f800a087810 */ /* 0x040fe20007ffe0ff */
[----:B------:R-:W-:Y:S01]  /*0680*/  IMAD.WIDE.U32 R26, R9, R70, UR12 ;  /* 0x0000000c091a7e25 */ /* 0x000fe2000f8e0046 */
[C---:B------:R-:W-:Y:S01]  /*0690*/  IADD3 R12, PT, PT, R10.reuse, 0xf00, RZ ;  /* 0x00000f000a0c7810 */ /* 0x040fe20007ffe0ff */
[----:B------:R-:W-:Y:S01]  /*06a0*/  UIADD3 UR7, UPT, UPT, -UR4, URZ, URZ ;  /* 0x000000ff04077290 */ /* 0x000fe2000fffe1ff */
[----:B------:R-:W-:Y:S01]  /*06b0*/  IADD3 R14, PT, PT, R10, 0xe80, RZ ;  /* 0x00000e800a0e7810 */ /* 0x000fe20007ffe0ff */
[-CC-:B------:R-:W-:Y:S01]  /*06c0*/  IMAD R15, R6, R5.reuse, R4.reuse ;  /* 0x00000005060f7224 */ /* 0x180fe200078e0204 */
        /* <DEDUP_REMOVED lines=8> */
[----:B------:R-:W-:Y:S01]  /*0750*/  LOP3.LUT R24, R10, 0xc00, RZ, 0xfc, !PT ;  /* 0x00000c000a187812 */ /* 0x000fe200078efcff */
        /* <DEDUP_REMOVED lines=43> */
[----:B------:R-:W-:Y:S01]  /*0a10*/  IADD3 R100, P0, PT, R26, 0x1000, RZ ;  /* 0x000010001a647810 */ /* 0x000fe20007f1e0ff */
[--C-:B------:R-:W-:Y:S01]  /*0a20*/  IMAD R75, R66, R5, R4.reuse ;  /* 0x00000005424b7224 */ /* 0x100fe200078e0204 */
[----:B------:R-:W-:Y:S01]  /*0a30*/  IADD3 R92, PT, PT, R30, R15, RZ ;  /* 0x0000000f1e5c7210 */ /* 0x000fe20007ffe0ff */
[--C-:B------:R-:W-:Y:S01]  /*0a40*/  IMAD R77, R68, R5, R4.reuse ;  /* 0x00000005444d7224 */ /* 0x100fe200078e0204 */
[----:B------:R-:W-:Y:S01]  /*0a50*/  IADD3 R90, PT, PT, R30, R17, RZ ;  /* 0x000000111e5a7210 */ /* 0x000fe20007ffe0ff */
[----:B------:R-:W-:Y:S01]  /*0a60*/  IMAD R81, R10, R5, R4 ;  /* 0x000000050a517224 */ /* 0x000fe200078e0204 */
[C---:B------:R-:W-:Y:S01]  /*0a70*/  IADD3 R88, PT, PT, R30.reuse, R19, RZ ;  /* 0x000000131e587210 */ /* 0x040fe20007ffe0ff */
[----:B------:R-:W-:Y:S01]  /*0a80*/  UMOV UR4, URZ ;  /* 0x000000ff00047c82 */ /* 0x000fe20008000000 */
        /* <DEDUP_REMOVED lines=28> */
[----:B------:R-:W-:Y:S02]  /*0c50*/  IADD3 R30, PT, PT, R30, R81, RZ ;  /* 0x000000511e1e7210 */ /* 0x000fe40007ffe0ff */
[----:B------:R-:W-:Y:S02]  /*0c60*/  IADD3.X R101, PT, PT, RZ, R27, RZ, P0, !PT ;  /* 0x0000001bff657210 */ /* 0x000fe400007fe4ff */
[----:B------:R-:W-:-:S07]  /*0c70*/  MOV R78, RZ ;  /* 0x000000ff004e7202 */ /* 0x000fce0000000f00 */
.L_x_42:
[----:B------:R-:W1:Y:S01]  /*0c80*/  S2R R21, SR_LANEID ;  /* 0x0000000000157919 */ /* 0x000e620000000000 */
[----:B------:R-:W-:Y:S01]  /*0c90*/  SHF.L.U32 R19, R3, 0x1, RZ ;  /* 0x0000000103137819 */ /* 0x000fe200000006ff */
[----:B------:R-:W-:Y:S02]  /*0ca0*/  UIADD3 UR8, UPT, UPT, UR5, 0x20, URZ ;  /* 0x0000002005087890 */ /* 0x000fe4000fffe0ff */
[----:B----4-:R-:W-:Y:S01]  /*0cb0*/  MOV R102, UR5 ;  /* 0x0000000500667c02 */ /* 0x010fe20008000f00 */
[----:B------:R-:W-:Y:S01]  /*0cc0*/  IMAD.WIDE R104, R30, 0x2, R98 ;  /* 0x000000021e687825 */ /* 0x000fe200078e0262 */
[----:B------:R-:W-:Y:S01]  /*0cd0*/  LOP3.LUT R19, R19, 0x7c0, RZ, 0xc0, !PT ;  /* 0x000007c013137812 */ /* 0x000fe200078ec0ff */
[----:B------:R-:W-:Y:S01]  /*0ce0*/  UIADD3 UR7, UPT, UPT, UR7, 0x20, URZ ;  /* 0x0000002007077890 */ /* 0x000fe2000fffe0ff */
[----:B------:R-:W-:Y:S01]  /*0cf0*/  IADD3 R9, PT, PT, R9, 0x1000, RZ ;  /* 0x0000100009097810 */ /* 0x000fe20007ffe0ff */
[----:B------:R-:W-:Y:S01]  /*0d00*/  UIADD3 UR4, UPT, UPT, UR4, 0x20, URZ ;  /* 0x0000002004047890 */ /* 0x000fe2000fffe0ff */
[----:B------:R-:W-:Y:S01]  /*0d10*/  IADD3 R102, PT, PT, R19, 0x1100, R102 ;  /* 0x0000110013667810 */ /* 0x000fe20007ffe066 */
[C---:B------:R-:W-:Y:S01]  /*0d20*/  IMAD.WIDE R96, R5.reuse, 0x2, R104 ;  /* 0x0000000205607825 */ /* 0x040fe200078e0268 */
[----:B------:R-:W-:Y:S01]  /*0d30*/  UISETP.NE.AND UP0, UPT, UR7, URZ, UPT ;  /* 0x000000ff0700728c */ /* 0x000fe2000bf05270 */
[----:B------:R-:W-:-:S02]  /*0d40*/  LEA R7, R5, R7, 0xc ;  /* 0x0000000705077211 */ /* 0x000fc400078e60ff */
[----:B------:R-:W-:Y:S02]  /*0d50*/  IADD3 R66, PT, PT, R102, 0x2200, RZ ;  /* 0x0000220066427810 */ /* 0x000fe40007ffe0ff */
[----:B------:R-:W-:Y:S02]  /*0d60*/  LEA R30, R5, R30, 0xc ;  /* 0x0000001e051e7211 */ /* 0x000fe400078e60ff */
[C---:B-1----:R-:W-:Y:S02]  /*0d70*/  LOP3.LUT R17, R21.reuse, 0x7, RZ, 0xc0, !PT ;  /* 0x0000000715117812 */ /* 0x042fe400078ec0ff */
[----:B------:R-:W-:Y:S02]  /*0d80*/  SHF.R.U32.HI R32, RZ, 0x4, R21 ;  /* 0x00000004ff207819 */ /* 0x000fe40000011615 */
[----:B------:R-:W-:Y:S02]  /*0d90*/  LOP3.LUT R15, R21, 0xf, RZ, 0xc0, !PT ;  /* 0x0000000f150f7812 */ /* 0x000fe400078ec0ff */
[----:B------:R-:W-:-:S02]  /*0da0*/  LEA R34, R32, R17, 0x3 ;  /* 0x0000001120227211 */ /* 0x000fc400078e18ff */
[----:B------:R-:W-:Y:S02]  /*0db0*/  SHF.R.U32.HI R21, RZ, 0x3, R21 ;  /* 0x00000003ff157819 */ /* 0x000fe40000011615 */
[----:B------:R-:W-:Y:S02]  /*0dc0*/  SHF.R.U32.HI R17, RZ, 0x3, R15 ;  /* 0x00000003ff117819 */ /* 0x000fe4000001160f */
[----:B------:R-:W-:Y:S02]  /*0dd0*/  SHF.L.U32 R21, R21, 0x3, RZ ;  /* 0x0000000315157819 */ /* 0x000fe400000006ff */
[----:B------:R-:W-:Y:S02]  /*0de0*/  SHF.L.U32 R17, R17, 0x3, RZ ;  /* 0x0000000311117819 */ /* 0x000fe400000006ff */
[----:B------:R-:W-:Y:S02]  /*0df0*/  LOP3.LUT R93, R15, 0x7, RZ, 0xc0, !PT ;  /* 0x000000070f5d7812 */ /* 0x000fe400078ec0ff */
[----:B------:R-:W-:-:S02]  /*0e00*/  LOP3.LUT R77, R21, 0x8, RZ, 0xe2, !PT ;  /* 0x00000008154d7812 */ /* 0x000fc400078ee2ff */
[----:B------:R-:W-:-:S03]  /*0e10*/  LOP3.LUT R32, R17, 0x8, RZ, 0xe2, !PT ;  /* 0x0000000811207812 */ /* 0x000fc600078ee2ff */
[----:B------:R-:W-:Y:S02]  /*0e20*/  IMAD R77, R34, 0x88, R77 ;  /* 0x00000088224d7824 */ /* 0x000fe400078e024d */
[----:B------:R-:W-:Y:S01]  /*0e30*/  IMAD R93, R93, 0x88, R32 ;  /* 0x000000885d5d7824 */ /* 0x000fe200078e0220 */
[----:B------:R-:W-:Y:S02]  /*0e40*/  IADD3 R32, PT, PT, R102, 0x1100, RZ ;  /* 0x0000110066207810 */ /* 0x000fe40007ffe0ff */
[----:B------:R-:W-:Y:S02]  /*0e50*/  LEA R65, R77, R102, 0x1 ;  /* 0x000000664d417211 */ /* 0x000fe400078e08ff */
[----:B------:R-:W-:Y:S02]  /*0e60*/  LEA R91, R93, UR5, 0x1 ;  /* 0x000000055d5b7c11 */ /* 0x000fe4000f8e08ff */
[----:B------:R-:W-:Y:S01]  /*0e70*/  LEA R51, R77, R32, 0x1 ;  /* 0x000000204d337211 */ /* 0x000fe200078e08ff */
[----:B------:R-:W-:Y:S01]  /*0e80*/  LDSM.16.MT88.4 R44, [R65] ;  /* 0x00000000412c783b */ /* 0x000fe20000004200 */
[----:B------:R-:W-:Y:S01]  /*0e90*/  LEA R59, R93, UR8, 0x1 ;  /* 0x000000085d3b7c11 */ /* 0x000fe2000f8e08ff */
[----:B------:R-:W-:Y:S01]  /*0ea0*/  UIADD3 UR8, UPT, UPT, UR5, 0x40, URZ ;  /* 0x0000004005087890 */ /* 0x000fe2000fffe0ff */
[----:B------:R-:W-:Y:S01]  /*0eb0*/  LEA R17, R77, R66, 0x1 ;  /* 0x000000424d117211 */ /* 0x000fe200078e08ff */
[----:B------:R-:W1:Y:S04]  /*0ec0*/  LDSM.16.M88.2 R68, [R91] ;  /* 0x000000005b44783b */ /* 0x000e680000000100 */
[----:B------:R-:W2:Y:S01]  /*0ed0*/  LDSM.16.MT88.4 R40, [R65+0x20] ;  /* 0x000020004128783b */ /* 0x000ea20000004200 */
[----:B------:R-:W-:Y:S01]  /*0ee0*/  LEA R25, R93, UR8, 0x1 ;  /* 0x000000085d197c11 */ /* 0x000fe2000f8e08ff */
[----:B------:R-:W-:-:S02]  /*0ef0*/  UIADD3 UR8, UPT, UPT, UR5, 0x60, URZ ;  /* 0x0000006005087890 */ /* 0x000fc4000fffe0ff */
[----:B------:R-:W-:Y:S04]  /*0f00*/  LDSM.16.MT88.4 R36, [R51] ;  /* 0x000000003324783b */ /* 0x000fe80000004200 */
[----:B------:R-:W3:Y:S01]  /*0f10*/  LDSM.16.M88.2 R70, [R59] ;  /* 0x000000003b46783b */ /* 0x000ee20000000100 */
[C---:B------:R-:W-:Y:S01]  /*0f20*/  LEA R29, R93.reuse, UR8, 0x1 ;  /* 0x000000085d1d7c11 */ /* 0x040fe2000f8e08ff */
[----:B------:R-:W-:Y:S02]  /*0f30*/  UIADD3 UR8, UPT, UPT, UR5, 0x80, URZ ;  /* 0x0000008005087890 */ /* 0x000fe4000fffe0ff */
[----:B------:R-:W4:Y:S04]  /*0f40*/  LDSM.16.MT88.4 R32, [R51+0x20] ;  /* 0x000020003320783b */ /* 0x000f280000004200 */
[----:B------:R-:W-:Y:S01]  /*0f50*/  LDSM.16.M88.2 R66, [R25] ;  /* 0x000000001942783b */ /* 0x000fe20000000100 */
[----:B------:R-:W-:Y:S01]  /*0f60*/  LEA R49, R93, UR8, 0x1 ;  /* 0x000000085d317c11 */ /* 0x000fe2000f8e08ff */
[----:B------:R-:W-:-:S06]  /*0f70*/  UIADD3 UR8, UPT, UPT, UR5, 0xa0, URZ ;  /* 0x000000a005087890 */ /* 0x000fcc000fffe0ff */
[----:B------:R-:W-:Y:S01]  /*0f80*/  LEA R31, R93, UR8, 0x1 ;  /* 0x000000085d1f7c11 */ /* 0x000fe2000f8e08ff */
[----:B------:R-:W-:-:S06]  /*0f90*/  UIADD3 UR8, UPT, UPT, UR5, 0xc0, URZ ;  /* 0x000000c005087890 */ /* 0x000fcc000fffe0ff */
[----:B------:R-:W-:Y:S01]  /*0fa0*/  LEA R27, R93, UR8, 0x1 ;  /* 0x000000085d1b7c11 */ /* 0x000fe2000f8e08ff */
[----:B------:R-:W-:Y:S01]  /*0fb0*/  UIADD3 UR8, UPT, UPT, UR5, 0xe0, URZ ;  /* 0x000000e005087890 */ /* 0x000fe2000fffe0ff */
[-C--:B-1----:R-:W-:Y:S01]  /*0fc0*/  HMMA.16816.F16 R82, R44, R68.reuse, R82 ;  /* 0x000000442c52723c */ /* 0x082fe20000000852 */
[----:B------:R-:W1:Y:S07]  /*0fd0*/  LDSM.16.MT88.4 R44, [R17] ;  /* 0x00000000112c783b */ /* 0x000e6e0000004200 */
[----:B--2---:R-:W-:Y:S01]  /*0fe0*/  HMMA.16816.F16 R78, R40, R68, R78 ;  /* 0x00000044284e723c */ /* 0x004fe2000000084e */
[----:B------:R-:W2:Y:S01]  /*0ff0*/  LDSM.16.MT88.4 R40, [R17+0x20] ;  /* 0x000020001128783b */ /* 0x000ea20000004200 */
[----:B------:R-:W-:-:S04]  /*1000*/  IADD3 R68, PT, PT, R102, 0x3300, RZ ;  /* 0x0000330066447810 */ /* 0x000fc80007ffe0ff */
[----:B------:R-:W-:Y:S02]  /*1010*/  LEA R19, R77, R68, 0x1 ;  /* 0x000000444d137211 */ /* 0x000fe400078e08ff */
[----:B------:R-:W-:Y:S04]  /*1020*/  LDSM.16.M88.2 R68, [R29] ;  /* 0x000000001d44783b */ /* 0x000fe80000000100 */
[-C--:B---3--:R-:W-:Y:S01]  /*1030*/  HMMA.16816.F16 R82, R36, R70.reuse, R82 ;  /* 0x000000462452723c */ /* 0x088fe20000000852 */
[----:B------:R-:W3:Y:S07]  /*1040*/  LDSM.16.MT88.4 R36, [R19] ;  /* 0x000000001324783b */ /* 0x000eee0000004200 */
[----:B----4-:R-:W-:Y:S01]  /*1050*/  HMMA.16816.F16 R78, R32, R70, R78 ;  /* 0x00000046204e723c */ /* 0x010fe2000000084e */
[----:B------:R-:W4:Y:S01]  /*1060*/  LDSM.16.MT88.4 R32, [R19+0x20] ;  /* 0x000020001320783b */ /* 0x000f220000004200 */
[----:B------:R-:W-:-:S04]  /*1070*/  IADD3 R70, PT, PT, R102, 0x4400, RZ ;  /* 0x0000440066467810 */ /* 0x000fc80007ffe0ff */
[C---:B------:R-:W-:Y:S02]  /*1080*/  LEA R21, R77.reuse, R70, 0x1 ;  /* 0x000000464d157211 */ /* 0x040fe400078e08ff */
[----:B------:R-:W-:Y:S04]  /*1090*/  LDSM.16.M88.2 R70, [R49] ;  /* 0x000000003146783b */ /* 0x000fe80000000100 */
[-C--:B-1----:R-:W-:Y:S01]  /*10a0*/  HMMA.16816.F16 R82, R44, R66.reuse, R82 ;  /* 0x000000422c52723c */ /* 0x082fe20000000852 */
[----:B------:R-:W1:Y:S07]  /*10b0*/  LDSM.16.MT88.4 R44, [R21] ;  /* 0x00000000152c783b */ /* 0x000e6e0000004200 */
[----:B--2---:R-:W-:Y:S01]  /*10c0*/  HMMA.16816.F16 R66, R40, R66, R78 ;  /* 0x000000422842723c */ /* 0x004fe2000000084e */
[----:B------:R-:W-:Y:S01]  /*10d0*/  IADD3 R78, PT, PT, R102, 0x5500, RZ ;  /* 0x00005500664e7810 */ /* 0x000fe20007ffe0ff */
[----:B------:R-:W2:Y:S03]  /*10e0*/  LDSM.16.MT88.4 R40, [R21+0x20] ;  /* 0x000020001528783b */ /* 0x000ea60000004200 */
[----:B------:R-:W-:-:S02]  /*10f0*/  LEA R23, R77, R78, 0x1 ;  /* 0x0000004e4d177211 */ /* 0x000fc400078e08ff */
[----:B------:R-:W-:Y:S05]  /*1100*/  LDSM.16.M88.2 R78, [R31] ;  /* 0x000000001f4e783b */ /* 0x000fea0000000100 */
[-C--:B---3--:R-:W-:Y:S01]  /*1110*/  HMMA.16816.F16 R82, R36, R68.reuse, R82 ;  /* 0x000000442452723c */ /* 0x088fe20000000852 */
[----:B------:R-:W3:Y:S07]  /*1120*/  LDSM.16.MT88.4 R36, [R23] ;  /* 0x000000001724783b */ /* 0x000eee0000004200 */
[----:B----4-:R-:W-:Y:S01]  /*1130*/  HMMA.16816.F16 R68, R32, R68, R66 ;  /* 0x000000442044723c */ /* 0x010fe20000000842 */
[----:B------:R-:W-:Y:S01]  /*1140*/  IADD3 R32, PT, PT, R102, 0x6600, RZ ;  /* 0x0000660066207810 */ /* 0x000fe20007ffe0ff */
[----:B------:R-:W-:Y:S03]  /*1150*/  LDSM.16.M88.2 R66, [R27] ;  /* 0x000000001b42783b */ /* 0x000fe60000000100 */
[----:B------:R-:W-:-:S02]  /*1160*/  LEA R15, R77, R32, 0x1 ;  /* 0x000000204d0f7211 */ /* 0x000fc400078e08ff */
[----:B------:R-:W4:Y:S05]  /*1170*/  LDSM.16.MT88.4 R32, [R23+0x20] ;  /* 0x000020001720783b */ /* 0x000f2a0000004200 */
[-C--:B-1----:R-:W-:Y:S01]  /*1180*/  HMMA.16816.F16 R82, R44, R70.reuse, R82 ;  /* 0x000000462c52723c */ /* 0x082fe20000000852 */
[----:B------:R-:W1:Y:S07]  /*1190*/  LDSM.16.MT88.4 R44, [R15] ;  /* 0x000000000f2c783b */ /* 0x000e6e0000004200 */
[----:B--2---:R-:W-:Y:S01]  /*11a0*/  HMMA.16816.F16 R40, R40, R70, R68 ;  /* 0x000000462828723c */ /* 0x004fe20000000844 */
[----:B------:R-:W-:Y:S01]  /*11b0*/  LEA R71, R93, UR8, 0x1 ;  /* 0x000000085d477c11 */ /* 0x000fe2000f8e08ff */
[----:B------:R-:W-:-:S06]  /*11c0*/  UIADD3 UR8, UPT, UPT, UR5, 0x880, URZ ;  /* 0x0000088005087890 */ /* 0x000fcc000fffe0ff */
[----:B------:R-:W-:Y:S01]  /*11d0*/  LEA R70, R93, UR8, 0x1 ;  /* 0x000000085d467c11 */ /* 0x000fe2000f8e08ff */
[----:B------:R-:W-:-:S03]  /*11e0*/  UIADD3 UR8, UPT, UPT, UR5, 0x8a0, URZ ;  /* 0x000008a005087890 */ /* 0x000fc6000fffe0ff */
[----:B---3--:R-:W-:Y:S01]  /*11f0*/  HMMA.16816.F16 R36, R36, R78, R82 ;  /* 0x0000004e2424723c */ /* 0x008fe20000000852 */
[----:B------:R-:W-:Y:S02]  /*1200*/  IADD3 R82, P0, PT, R100, -0x1000, RZ ;  /* 0xfffff00064527810 */ /* 0x000fe40007f1e0ff */
[----:B------:R-:W-:Y:S01]  /*1210*/  LEA R73, R93, UR8, 0x1 ;  /* 0x000000085d497c11 */ /* 0x000fe2000f8e08ff */
[----:B------:R-:W-:Y:S01]  /*1220*/  UIADD3 UR8, UPT, UPT, UR5, 0x8c0, URZ ;  /* 0x000008c005087890 */ /* 0x000fe2000fffe0ff */
[----:B------:R-:W-:-:S05]  /*1230*/  IADD3.X R83, PT, PT, R101, -0x1, RZ, P0, !PT ;  /* 0xffffffff65537810 */ /* 0x000fca00007fe4ff */
[----:B------:R-:W-:Y:S01]  /*1240*/  LEA R75, R93, UR8, 0x1 ;  /* 0x000000085d4b7c11 */ /* 0x000fe2000f8e08ff */
[----:B------:R-:W-:Y:S01]  /*1250*/  UIADD3 UR8, UPT, UPT, UR5, 0x8e0, URZ ;  /* 0x000008e005087890 */ /* 0x000fe2000fffe0ff */
[----:B----4-:R-:W-:Y:S01]  /*1260*/  HMMA.16816.F16 R78, R32, R78, R40 ;  /* 0x0000004e204e723c */ /* 0x010fe20000000828 */
[----:B------:R-:W-:-:S04]  /*1270*/  IADD3 R32, PT, PT, R102, 0x7700, RZ ;  /* 0x0000770066207810 */ /* 0x000fc80007ffe0ff */
[----:B------:R-:W-:Y:S01]  /*1280*/  LEA R81, R93, UR8, 0x1 ;  /* 0x000000085d517c11 */ /* 0x000fe2000f8e08ff */
[----:B------:R-:W-:Y:S01]  /*1290*/  UIADD3 UR8, UPT, UPT, UR5, 0x900, URZ ;  /* 0x0000090005087890 */ /* 0x000fe2000fffe0ff */
[----:B------:R-:W-:Y:S01]  /*12a0*/  LEA R61, R77, R32, 0x1 ;  /* 0x000000204d3d7211 */ /* 0x000fe200078e08ff */
[----:B-1----:R-:W-:Y:S01]  /*12b0*/  HMMA.16816.F16 R68, R44, R66, R36 ;  /* 0x000000422c44723c */ /* 0x002fe20000000824 */
[C---:B------:R-:W-:Y:S01]  /*12c0*/  IMAD.WIDE R44, R5.reuse, 0x2, R96 ;  /* 0x00000002052c7825 */ /* 0x040fe200078e0260 */
[----:B------:R-:W1:Y:S04]  /*12d0*/  LDSM.16.MT88.4 R32, [R15+0x20] ;  /* 0x000020000f20783b */ /* 0x000e680000004200 */
[----:B------:R-:W-:Y:S01]  /*12e0*/  LDSM.16.MT88.4 R36, [R61] ;  /* 0x000000003d24783b */ /* 0x000fe20000004200 */
[----:B------:R-:W-:-:S03]  /*12f0*/  IMAD.WIDE R94, R5, 0x2, R44 ;  /* 0x00000002055e7825 */ /* 0x000fc600078e022c */
[----:B------:R-:W2:Y:S01]  /*1300*/  LDSM.16.M88.2 R46, [R71] ;  /* 0x00000000472e783b */ /* 0x000ea20000000100 */
[----:B------:R-:W-:-:S03]  /*1310*/  IMAD.WIDE R108, R5, 0x2, R94 ;  /* 0x00000002056c7825 */ /* 0x000fc600078e025e */
[----:B------:R-:W3:Y:S04]  /*1320*/  LDSM.16.MT88.4 R40, [R61+0x20] ;  /* 0x000020003d28783b */ /* 0x000ee80000004200 */
[----:B------:R-:W-:Y:S01]  /*1330*/  @!PT LDS RZ, [RZ] ;  /* 0x00000000fffff984 */ /* 0x000fe20000000800 */
[----:B------:R-:W-:Y:S01]  /*1340*/  @!PT LDS RZ, [RZ] ;  /* 0x00000000fffff984 */ /* 0x000fe20000000800 */
[----:B------:R-:W-:Y:S01]  /*1350*/  @!PT LDS RZ, [RZ] ;  /* 0x00000000fffff984 */ /* 0x000fe20000000800 */
[----:B------:R-:W-:Y:S01]  /*1360*/  LDGSTS.E.128 [R13+0x880], desc[UR10][R82.64+0x100] ;  /* 0x00880100520d7fae */ /* 0x000fe2000b9a180a */
[----:B------:R-:W-:-:S03]  /*1370*/  IMAD.WIDE R106, R5, 0x2, R108 ;  /* 0x00000002056a7825 */ /* 0x000fc600078e026c */
[----:B------:R4:W-:Y:S04]  /*1380*/  LDGSTS.E.128 [R11+0x9900], desc[UR10][R104.64] ;  /* 0x09900000680b7fae */ /* 0x0009e8000b9a180a */
[----:B------:R5:W-:Y:S04]  /*1390*/  LDGSTS.E.128 [R11+0x9a10], desc[UR10][R96.64] ;  /* 0x09a10000600b7fae */ /* 0x000be8000b9a180a */
[----:B------:R1:W-:Y:S01]  /*13a0*/  LDGSTS.E.128 [R11+0x9b20], desc[UR10][R44.64] ;  /* 0x09b200002c0b7fae */ /* 0x0003e2000b9a180a */
[----:B----4-:R-:W-:-:S03]  /*13b0*/  IMAD.WIDE R104, R5, 0x2, R106 ;  /* 0x0000000205687825 */ /* 0x010fc600078e026a */
[----:B------:R4:W-:Y:S04]  /*13c0*/  LDGSTS.E.128 [R11+0x9c30], desc[UR10][R94.64] ;  /* 0x09c300005e0b7fae */ /* 0x0009e8000b9a180a */
[----:B------:R3:W-:Y:S01]  /*13d0*/  LDGSTS.E.128 [R11+0x9d40], desc[UR10][R108.64] ;  /* 0x09d400006c0b7fae */ /* 0x0007e2000b9a180a */
[C---:B-----5:R-:W-:Y:S01]  /*13e0*/  IMAD.WIDE R96, R5.reuse, 0x2, R104 ;  /* 0x0000000205607825 */ /* 0x060fe200078e0268 */
[----:B-1----:R-:W-:Y:S02]  /*13f0*/  HMMA.16816.F16 R66, R32, R66, R78 ;  /* 0x000000422042723c */ /* 0x002fe4000000084e */
[----:B------:R1:W-:Y:S01]  /*1400*/  LDGSTS.E.128 [R11+0x9e50], desc[UR10][R106.64] ;  /* 0x09e500006a0b7fae */ /* 0x0003e2000b9a180a */
[----:B------:R-:W-:Y:S01]  /*1410*/  IADD3 R32, PT, PT, R102, 0x8800, RZ ;  /* 0x0000880066207810 */ /* 0x000fe20007ffe0ff */
[----:B------:R-:W-:-:S02]  /*1420*/  IMAD.WIDE R44, R5, 0x2, R96 ;  /* 0x00000002052c7825 */ /* 0x000fc400078e0260 */
[----:B------:R5:W-:Y:S01]  /*1430*/  LDGSTS.E.128 [R11+0x9f60], desc[UR10][R104.64] ;  /* 0x09f60000680b7fae */ /* 0x000be2000b9a180a */
[----:B------:R-:W-:Y:S01]  /*1440*/  LEA R53, R77, R32, 0x1 ;  /* 0x000000204d357211 */ /* 0x000fe200078e08ff */
[-C--:B--2---:R-:W-:Y:S02]  /*1450*/  HMMA.16816.F16 R68, R36, R46.reuse, R68 ;  /* 0x0000002e2444723c */ /* 0x084fe40000000844 */
[----:B------:R2:W-:Y:S01]  /*1460*/  LDGSTS.E.128 [R11+0xa070], desc[UR10][R96.64] ;  /* 0x0a070000600b7fae */ /* 0x0005e2000b9a180a */
[----:B----4-:R-:W-:Y:S01]  /*1470*/  IMAD.WIDE R94, R5, 0x2, R44 ;  /* 0x00000002055e7825 */ /* 0x010fe200078e022c */
[----:B------:R-:W-:Y:S02]  /*1480*/  IADD3 R36, PT, PT, R102, 0x9900, RZ ;  /* 0x0000990066247810 */ /* 0x000fe40007ffe0ff */
[----:B------:R4:W-:Y:S02]  /*1490*/  LDGSTS.E.128 [R11+0xa180], desc[UR10][R44.64] ;  /* 0x0a1800002c0b7fae */ /* 0x0009e4000b9a180a */
[----:B------:R-:W-:Y:S01]  /*14a0*/  LEA R55, R77, R36, 0x1 ;  /* 0x000000244d377211 */ /* 0x000fe200078e08ff */
[C---:B---3--:R-:W-:Y:S01]  /*14b0*/  IMAD.WIDE R108, R5.reuse, 0x2, R94 ;  /* 0x00000002056c7825 */ /* 0x048fe200078e025e */
[----:B------:R3:W-:Y:S02]  /*14c0*/  LDGSTS.E.128 [R11+0xa290], desc[UR10][R94.64] ;  /* 0x0a2900005e0b7fae */ /* 0x0007e4000b9a180a */
[----:B------:R-:W-:Y:S02]  /*14d0*/  HMMA.16816.F16 R66, R40, R46, R66 ;  /* 0x0000002e2842723c */ /* 0x000fe40000000842 */
[----:B------:R-:W-:Y:S01]  /*14e0*/  LDGSTS.E.128 [R11+0xa3a0], desc[UR10][R108.64] ;  /* 0x0a3a00006c0b7fae */ /* 0x000fe2000b9a180a */
[----:B-1----:R-:W-:-:S05]  /*14f0*/  IMAD.WIDE R106, R5, 0x2, R108 ;  /* 0x00000002056a7825 */ /* 0x002fca00078e026c */
[----:B------:R-:W-:Y:S01]  /*1500*/  LDGSTS.E.128 [R11+0xa4b0], desc[UR10][R106.64] ;  /* 0x0a4b00006a0b7fae */ /* 0x000fe2000b9a180a */
[----:B-----5:R-:W-:-:S05]  /*1510*/  IMAD.WIDE R104, R5, 0x2, R106 ;  /* 0x0000000205687825 */ /* 0x020fca00078e026a */
[----:B------:R1:W-:Y:S01]  /*1520*/  LDGSTS.E.128 [R11+0xa5c0], desc[UR10][R104.64] ;  /* 0x0a5c0000680b7fae */ /* 0x0003e2000b9a180a */
[----:B--2---:R-:W-:-:S05]  /*1530*/  IMAD.WIDE R96, R5, 0x2, R104 ;  /* 0x0000000205607825 */ /* 0x004fca00078e0268 */
[----:B------:R-:W-:Y:S01]  /*1540*/  LDGSTS.E.128 [R11+0xa6d0], desc[UR10][R96.64] ;  /* 0x0a6d0000600b7fae */ /* 0x000fe2000b9a180a */
[----:B----4-:R-:W-:-:S05]  /*1550*/  IMAD.WIDE R44, R5, 0x2, R96 ;  /* 0x00000002052c7825 */ /* 0x010fca00078e0260 */
[----:B------:R-:W-:Y:S01]  /*1560*/  LDGSTS.E.128 [R11+0xa7e0], desc[UR10][R44.64] ;  /* 0x0a7e00002c0b7fae */ /* 0x000fe2000b9a180a */
[----:B---3--:R-:W-:-:S04]  /*1570*/  IMAD.WIDE R94, R5, 0x2, R44 ;  /* 0x00000002055e7825 */ /* 0x008fc800078e022c */
[----:B-1----:R-:W-:Y:S01]  /*1580*/  IMAD.WIDE R104, R90, 0x2, R98 ;  /* 0x000000025a687825 */ /* 0x002fe200078e0262 */
[----:B------:R1:W-:Y:S01]  /*1590*/  LDGSTS.E.128 [R11+0xa8f0], desc[UR10][R94.64] ;  /* 0x0a8f00005e0b7fae */ /* 0x0003e2000b9a180a */
[----:B------:R-:W-:-:S03]  /*15a0*/  LEA R90, R5, R90, 0xc ;  /* 0x0000005a055a7211 */ /* 0x000fc600078e60ff */
[----:B------:R-:W0:Y:S01]  /*15b0*/  LDGDEPBAR ;  /* 0x00000000000079af */ /* 0x000e220000000000 */
[----:B------:R-:W-:-:S04]  /*15c0*/  IMAD.WIDE R108, R5, 0x2, R104 ;  /* 0x00000002056c7825 */ /* 0x000fc800078e0268 */
[----:B------:R-:W-:Y:S01]  /*15d0*/  IMAD.WIDE R106, R5, 0x2, R108 ;  /* 0x00000002056a7825 */ /* 0x000fe200078e026c */
[----:B-1----:R-:W-:Y:S01]  /*15e0*/  LEA R94, R93, UR8, 0x1 ;  /* 0x000000085d5e7c11 */ /* 0x002fe2000f8e08ff */
[----:B------:R-:W-:Y:S02]  /*15f0*/  UIADD3 UR8, UPT, UPT, UR5, 0x920, URZ ;  /* 0x0000092005087890 */ /* 0x000fe4000fffe0ff */
[----:B------:R-:W-:-:S04]  /*1600*/  IMAD.WIDE R116, R5, 0x2, R106 ;  /* 0x0000000205747825 */ /* 0x000fc800078e026a */
[----:B------:R-:W-:Y:S01]  /*1610*/  LEA R95, R93, UR8, 0x1 ;  /* 0x000000085d5f7c11 */ /* 0x000fe2000f8e08ff */
[----:B------:R-:W-:Y:S01]  /*1620*/  UIADD3 UR8, UPT, UPT, UR5, 0x940, URZ ;  /* 0x0000094005087890 */ /* 0x000fe2000fffe0ff */
[----:B------:R-:W-:-:S05]  /*1630*/  IMAD.WIDE R114, R5, 0x2, R116 ;  /* 0x0000000205727825 */ /* 0x000fca00078e0274 */
[----:B------:R-:W-:Y:S01]  /*1640*/  LEA R96, R93, UR8, 0x1 ;  /* 0x000000085d607c11 */ /* 0x000fe2000f8e08ff */
[----:B------:R-:W-:Y:S01]  /*1650*/  UIADD3 UR8, UPT, UPT, UR5, 0x960, URZ ;  /* 0x0000096005087890 */ /* 0x000fe2000fffe0ff */
[----:B------:R-:W-:-:S04]  /*1660*/  DEPBAR.LE SB0, 0x0 ;  /* 0x000080000000791a */ /* 0x000fc80000000000 */
[----:B------:R-:W-:Y:S01]  /*1670*/  BAR.SYNC.DEFER_BLOCKING 0x0 ;  /* 0x0000000000007b1d */ /* 0x000fe20000010000 */
[----:B------:R-:W-:Y:S01]  /*1680*/  LEA R93, R93, UR8, 0x1 ;  /* 0x000000085d5d7c11 */ /* 0x000fe2000f8e08ff */
[----:B------:R-:W-:-:S04]  /*1690*/  IMAD.WIDE R112, R5, 0x2, R114 ;  /* 0x0000000205707825 */ /* 0x000fc800078e0272 */
[----:B------:R-:W-:Y:S01]  /*16a0*/  IMAD.WIDE R110, R5, 0x2, R112 ;  /* 0x00000002056e7825 */ /* 0x000fe200078e0270 */
[----:B------:R-:W-:Y:S04]  /*16b0*/  LDSM.16.M88.2 R44, [R70] ;  /* 0x00000000462c783b */ /* 0x000fe80000000100 */
[----:B------:R-:W1:Y:S04]  /*16c0*/  LDSM.16.MT88.4 R32, [R53] ;  /* 0x000000003520783b */ /* 0x000e680000004200 */
[----:B------:R-:W2:Y:S04]  /*16d0*/  LDSM.16.MT88.4 R40, [R53+0x20] ;  /* 0x000020003528783b */ /* 0x000ea80000004200 */
[----:B------:R-:W-:Y:S04]  /*16e0*/  LDSM.16.M88.2 R46, [R73] ;  /* 0x00000000492e783b */ /* 0x000fe80000000100 */
[----:B------:R-:W3:Y:S01]  /*16f0*/  LDSM.16.MT88.4 R36, [R55] ;  /* 0x000000003724783b */ /* 0x000ee20000004200 */
[-C--:B-1----:R-:W-:Y:S03]  /*1700*/  HMMA.16816.F16 R68, R32, R44.reuse, R68 ;  /* 0x0000002c2044723c */ /* 0x082fe60000000844 */
[----:B------:R-:W1:Y:S05]  /*1710*/  LDSM.16.MT88.4 R32, [R55+0x20] ;  /* 0x000020003720783b */ /* 0x000e6a0000004200 */
[----:B--2---:R-:W-:Y:S01]  /*1720*/  HMMA.16816.F16 R40, R40, R44, R66 ;  /* 0x0000002c2828723c */ /* 0x004fe20000000842 */
[----:B------:R-:W-:-:S04]  /*1730*/  IADD3 R42, PT, PT, R102, 0xaa00, RZ ;  /* 0x0000aa00662a7810 */ /* 0x000fc80007ffe0ff */
[----:B------:R-:W-:Y:S02]  /*1740*/  LEA R57, R77, R42, 0x1 ;  /* 0x0000002a4d397211 */ /* 0x000fe400078e08ff */
[----:B------:R-:W-:Y:S05]  /*1750*/  LDSM.16.M88.2 R42, [R75] ;  /* 0x000000004b2a783b */ /* 0x000fea0000000100 */
[-C--:B---3--:R-:W-:Y:S01]  /*1760*/  HMMA.16816.F16 R68, R36, R46.reuse, R68 ;  /* 0x0000002e2444723c */ /* 0x088fe20000000844 */
[----:B------:R-:W2:Y:S07]  /*1770*/  LDSM.16.MT88.4 R36, [R57] ;  /* 0x000000003924783b */ /* 0x000eae0000004200 */
[----:B-1----:R-:W-:Y:S01]  /*1780*/  HMMA.16816.F16 R40, R32, R46, R40 ;  /* 0x0000002e2028723c */ /* 0x002fe20000000828 */
[----:B------:R-:W1:Y:S01]  /*1790*/  LDSM.16.MT88.4 R32, [R57+0x20] ;  /* 0x000020003920783b */ /* 0x000e620000004200 */
[----:B------:R-:W-:Y:S01]  /*17a0*/  IMAD.WIDE R46, R18, 0x2, R98 ;  /* 0x00000002122e7825 */ /* 0x000fe200078e0262 */
[----:B------:R-:W-:-:S09]  /*17b0*/  LEA R18, R5, R18, 0xc ;  /* 0x0000001205127211 */ /* 0x000fd200078e60ff */
[----:B--2---:R-:W-:Y:S01]  /*17c0*/  HMMA.16816.F16 R68, R36, R42, R68 ;  /* 0x0000002a2444723c */ /* 0x004fe20000000844 */
[----:B------:R-:W-:-:S04]  /*17d0*/  IADD3 R36, PT, PT, R102, 0xbb00, RZ ;  /* 0x0000bb0066247810 */ /* 0x000fc80007ffe0ff */
[----:B------:R-:W-:-:S05]  /*17e0*/  LEA R63, R77, R36, 0x1 ;  /* 0x000000244d3f7211 */ /* 0x000fca00078e08ff */
[----:B------:R-:W-:Y:S01]  /*17f0*/  LDSM.16.MT88.4 R36, [R63+0x20] ;  /* 0x000020003f24783b */ /* 0x000fe20000004200 */
[----:B-1----:R-:W-:Y:S03]  /*1800*/  HMMA.16816.F16 R40, R32, R42, R40 ;  /* 0x0000002a2028723c */ /* 0x002fe60000000828 */
[----:B------:R-:W1:Y:S04]  /*1810*/  LDSM.16.M88.2 R42, [R81] ;  /* 0x00000000512a783b */ /* 0x000e680000000100 */
[----:B------:R-:W2:-:S13]  /*1820*/  LDSM.16.MT88.4 R32, [R63] ;  /* 0x000000003f20783b */ /* 0x000e9a0000004200 */
[-C--:B-1----:R-:W-:Y:S08]  /*1830*/  HMMA.16816.F16 R40, R36, R42.reuse, R40 ;  /* 0x0000002a2428723c */ /* 0x082ff00000000828 */
[----:B--2---:R-:W-:Y:S01]  /*1840*/  HMMA.16816.F16 R68, R32, R42, R68 ;  /* 0x0000002a2044723c */ /* 0x004fe20000000844 */
[----:B------:R-:W-:Y:S01]  /*1850*/  IADD3 R32, PT, PT, R102, 0xcc00, RZ ;  /* 0x0000cc0066207810 */ /* 0x000fe20007ffe0ff */
[----:B------:R-:W-:Y:S03]  /*1860*/  LDSM.16.M88.2 R42, [R94] ;  /* 0x000000005e2a783b */ /* 0x000fe60000000100 */
[----:B------:R-:W-:-:S05]  /*1870*/  LEA R85, R77, R32, 0x1 ;  /* 0x000000204d557211 */ /* 0x000fca00078e08ff */
[----:B------:R-:W1:Y:S04]  /*1880*/  LDSM.16.MT88.4 R32, [R85] ;  /* 0x000000005520783b */ /* 0x000e680000004200 */
[----:B------:R-:W2:Y:S06]  /*1890*/  LDSM.16.MT88.4 R36, [R85+0x20] ;  /* 0x000020005524783b */ /* 0x000eac0000004200 */
[----:B-1----:R-:W-:Y:S01]  /*18a0*/  HMMA.16816.F16 R68, R32, R42, R68 ;  /* 0x0000002a2044723c */ /* 0x002fe20000000844 */
[----:B------:R-:W-:-:S04]  /*18b0*/  IADD3 R32, PT, PT, R102, 0xdd00, RZ ;  /* 0x0000dd0066207810 */ /* 0x000fc80007ffe0ff */
[----:B------:R-:W-:-:S03]  /*18c0*/  LEA R87, R77, R32, 0x1 ;  /* 0x000000204d577211 */ /* 0x000fc600078e08ff */
[----:B--2---:R-:W-:Y:S01]  /*18d0*/  HMMA.16816.F16 R36, R36, R42, R40 ;  /* 0x0000002a2424723c */ /* 0x004fe20000000828 */
[----:B------:R-:W-:Y:S04]  /*18e0*/  LDSM.16.M88.2 R38, [R95] ;  /* 0x000000005f26783b */ /* 0x000fe80000000100 */
[----:B------:R-:W1:Y:S07]  /*18f0*/  LDSM.16.MT88.4 R32, [R87] ;  /* 0x000000005720783b */ /* 0x000e6e0000004200 */
[-C--:B-1----:R-:W-:Y:S01]  /*1900*/  HMMA.16816.F16 R68, R32, R38.reuse, R68 ;  /* 0x000000262044723c */ /* 0x082fe20000000844 */
[----:B------:R-:W1:Y:S07]  /*1910*/  LDSM.16.MT88.4 R32, [R87+0x20] ;  /* 0x000020005720783b */ /* 0x000e6e0000004200 */
[----:B-1----:R-:W-:Y:S01]  /*1920*/  HMMA.16816.F16 R36, R32, R38, R36 ;  /* 0x000000262024723c */ /* 0x002fe20000000824 */
[C---:B------:R-:W-:Y:S01]  /*1930*/  IADD3 R32, PT, PT, R102.reuse, 0xee00, RZ ;  /* 0x0000ee0066207810 */ /* 0x040fe20007ffe0ff */
[----:B------:R-:W-:Y:S01]  /*1940*/  LDSM.16.M88.2 R38, [R96] ;  /* 0x000000006026783b */ /* 0x000fe20000000100 */
[----:B------:R-:W-:-:S02]  /*1950*/  IADD3 R102, PT, PT, R102, 0xff00, RZ ;  /* 0x0000ff0066667810 */ /* 0x000fc40007ffe0ff */
[C---:B------:R-:W-:Y:S02]  /*1960*/  LEA R89, R77.reuse, R32, 0x1 ;  /* 0x000000204d597211 */ /* 0x040fe400078e08ff */
[----:B------:R-:W-:Y:S02]  /*1970*/  LEA R77, R77, R102, 0x1 ;  /* 0x000000664d4d7211 */ /* 0x000fe400078e08ff */
[----:B------:R-:W-:Y:S01]  /*1980*/  IADD3 R102, P0, PT, R100, 0x1000, RZ ;  /* 0x0000100064667810 */ /* 0x000fe20007f1e0ff */
[----:B------:R-:W1:Y:S03]  /*1990*/  LDSM.16.MT88.4 R32, [R89] ;  /* 0x000000005920783b */ /* 0x000e660000004200 */
[----:B------:R-:W-:Y:S01]  /*19a0*/  IADD3.X R103, PT, PT, RZ, R101, RZ, P0, !PT ;  /* 0x00000065ff677210 */ /* 0x000fe200007fe4ff */
[-C--:B-1----:R-:W-:Y:S01]  /*19b0*/  HMMA.16816.F16 R68, R32, R38.reuse, R68 ;  /* 0x000000262044723c */ /* 0x082fe20000000844 */
[----:B------:R-:W1:Y:S07]  /*19c0*/  LDSM.16.MT88.4 R32, [R89+0x20] ;  /* 0x000020005920783b */ /* 0x000e6e0000004200 */
[----:B-1----:R-:W-:Y:S01]  /*19d0*/  HMMA.16816.F16 R36, R32, R38, R36 ;  /* 0x000000262024723c */ /* 0x002fe20000000824 */
[----:B------:R-:W-:Y:S04]  /*19e0*/  LDSM.16.M88.2 R38, [R93] ;  /* 0x000000005d26783b */ /* 0x000fe80000000100 */
[----:B------:R-:W1:Y:S07]  /*19f0*/  LDSM.16.MT88.4 R32, [R77] ;  /* 0x000000004d20783b */ /* 0x000e6e0000004200 */
[-C--:B-1----:R-:W-:Y:S01]  /*1a00*/  HMMA.16816.F16 R68, R32, R38.reuse, R68 ;  /* 0x000000262044723c */ /* 0x082fe20000000844 */
[----:B------:R-:W1:Y:S04]  /*1a10*/  LDSM.16.MT88.4 R32, [R77+0x20] ;  /* 0x000020004d20783b */ /* 0x000e680000004200 */
[----:B------:R-:W-:Y:S01]  /*1a20*/  @!PT LDS RZ, [RZ] ;  /* 0x00000000fffff984 */ /* 0x000fe20000000800 */
[----:B------:R-:W-:Y:S01]  /*1a30*/  @!PT LDS RZ, [RZ] ;  /* 0x00000000fffff984 */ /* 0x000fe20000000800 */
[----:B------:R-:W-:Y:S01]  /*1a40*/  @!PT LDS RZ, [RZ] ;  /* 0x00000000fffff984 */ /* 0x000fe20000000800 */
[----:B------:R-:W-:Y:S03]  /*1a50*/  LDGSTS.E.128 [R13], desc[UR10][R82.64+0x200] ;  /* 0x00000200520d7fae */ /* 0x000fe6000b9a180a */
[----:B-1----:R-:W-:Y:S01]  /*1a60*/  HMMA.16816.F16 R36, R32, R38, R36 ;  /* 0x000000262024723c */ /* 0x002fe20000000824 */
[----:B------:R-:W-:Y:S01]  /*1a70*/  IMAD.WIDE R32, R28, 0x2, R98 ;  /* 0x000000021c207825 */ /* 0x000fe200078e0262 */
[----:B------:R-:W-:-:S04]  /*1a80*/  LEA R28, R5, R28, 0xc ;  /* 0x0000001c051c7211 */ /* 0x000fc800078e60ff */
        /* <DEDUP_REMOVED lines=12> */
[----:B------:R1:W-:Y:S01]  /*1b50*/  LDGSTS.E.128 [R11+0x1760], desc[UR10][R32.64] ;  /* 0x01760000200b7fae */ /* 0x0003e2000b9a180a */
[----:B--2---:R-:W-:-:S05]  /*1b60*/  IMAD.WIDE R44, R5, 0x2, R32 ;  /* 0x00000002052c7825 */ /* 0x004fca00078e0220 */
[----:B------:R2:W-:Y:S01]  /*1b70*/  LDGSTS.E.128 [R11+0x1870], desc[UR10][R44.64] ;  /* 0x018700002c0b7fae */ /* 0x0005e2000b9a180a */
[----:B---3--:R-:W-:-:S05]  /*1b80*/  IMAD.WIDE R42, R5, 0x2, R44 ;  /* 0x00000002052a7825 */ /* 0x008fca00078e022c */
[----:B------:R3:W-:Y:S01]  /*1b90*/  LDGSTS.E.128 [R11+0x1980], desc[UR10][R42.64] ;  /* 0x019800002a0b7fae */ /* 0x0007e2000b9a180a */
[----:B----4-:R-:W-:-:S05]  /*1ba0*/  IMAD.WIDE R40, R5, 0x2, R42 ;  /* 0x0000000205287825 */ /* 0x010fca00078e022a */
[----:B------:R4:W-:Y:S01]  /*1bb0*/  LDGSTS.E.128 [R11+0x1a90], desc[UR10][R40.64] ;  /* 0x01a90000280b7fae */ /* 0x0009e2000b9a180a */
[----:B-----5:R-:W-:-:S05]  /*1bc0*/  IMAD.WIDE R38, R5, 0x2, R40 ;  /* 0x0000000205267825 */ /* 0x020fca00078e0228 */
[----:B------:R5:W-:Y:S01]  /*1bd0*/  LDGSTS.E.128 [R11+0x1ba0], desc[UR10][R38.64] ;  /* 0x01ba0000260b7fae */ /* 0x000be2000b9a180a */
[----:B------:R-:W-:-:S05]  /*1be0*/  IMAD.WIDE R34, R5, 0x2, R38 ;  /* 0x0000000205227825 */ /* 0x000fca00078e0226 */
[----:B------:R-:W-:Y:S01]  /*1bf0*/  LDGSTS.E.128 [R11+0x1cb0], desc[UR10][R34.64] ;  /* 0x01cb0000220b7fae */ /* 0x000fe2000b9a180a */
[----:B-1----:R-:W-:-:S05]  /*1c00*/  IMAD.WIDE R32, R5, 0x2, R34 ;  /* 0x0000000205207825 */ /* 0x002fca00078e0222 */
[----:B------:R1:W-:Y:S01]  /*1c10*/  LDGSTS.E.128 [R11+0x1dc0], desc[UR10][R32.64] ;  /* 0x01dc0000200b7fae */ /* 0x0003e2000b9a180a */
[----:B--2---:R-:W-:-:S05]  /*1c20*/  IMAD.WIDE R44, R5, 0x2, R32 ;  /* 0x00000002052c7825 */ /* 0x004fca00078e0220 */
[----:B------:R2:W-:Y:S01]  /*1c30*/  LDGSTS.E.128 [R11+0x1ed0], desc[UR10][R44.64] ;  /* 0x01ed00002c0b7fae */ /* 0x0005e2000b9a180a */
[----:B---3--:R-:W-:-:S05]  /*1c40*/  IMAD.WIDE R42, R5, 0x2, R44 ;  /* 0x00000002052a7825 */ /* 0x008fca00078e022c */
[----:B------:R3:W-:Y:S01]  /*1c50*/  LDGSTS.E.128 [R11+0x1fe0], desc[UR10][R42.64] ;  /* 0x01fe00002a0b7fae */ /* 0x0007e2000b9a180a */
[----:B----4-:R-:W-:-:S05]  /*1c60*/  IMAD.WIDE R40, R5, 0x2, R42 ;  /* 0x0000000205287825 */ /* 0x010fca00078e022a */
[----:B------:R4:W-:Y:S04]  /*1c70*/  LDGSTS.E.128 [R11+0x20f0], desc[UR10][R40.64] ;  /* 0x020f0000280b7fae */ /* 0x0009e8000b9a180a */
[----:B------:R-:W0:Y:S01]  /*1c80*/  LDGDEPBAR ;  /* 0x00000000000079af */ /* 0x000e220000000000 */
[----:B------:R-:W-:-:S04]  /*1c90*/  DEPBAR.LE SB0, 0x0 ;  /* 0x000080000000791a */ /* 0x000fc80000000000 */
[----:B------:R-:W-:Y:S06]  /*1ca0*/  BAR.SYNC.DEFER_BLOCKING 0x0 ;  /* 0x0000000000007b1d */ /* 0x000fec0000010000 */
[----:B-----5:R-:W-:Y:S04]  /*1cb0*/  LDSM.16.M88.2 R38, [R91] ;  /* 0x000000005b26783b */ /* 0x020fe80000000100 */
[----:B-1----:R-:W1:Y:S02]  /*1cc0*/  LDSM.16.MT88.4 R32, [R65] ;  /* 0x000000004120783b */ /* 0x002e640000004200 */
        /* <DEDUP_REMOVED lines=40> */
[----:B------:R-:W-:Y:S03]  /*1f50*/  LDGSTS.E.128 [R13+0x880], desc[UR10][R82.64+0x300] ;  /* 0x00880300520d7fae */ /* 0x000fe6000b9a180a */
[----:B-1----:R-:W-:Y:S01]  /*1f60*/  HMMA.16816.F16 R36, R32, R38, R36 ;  /* 0x000000262024723c */ /* 0x002fe20000000824 */
[----:B------:R-:W-:Y:S01]  /*1f70*/  IMAD.WIDE R32, R26, 0x2, R98 ;  /* 0x000000021a207825 */ /* 0x000fe200078e0262 */
[----:B------:R-:W-:-:S04]  /*1f80*/  LEA R26, R5, R26, 0xc ;  /* 0x0000001a051a7211 */ /* 0x000fc800078e60ff */
[----:B------:R1:W-:Y:S01]  /*1f90*/  LDGSTS.E.128 [R11+0x9900], desc[UR10][R32.64] ;  /* 0x09900000200b7fae */ /* 0x0003e2000b9a180a */
[----:B--2---:R-:W-:-:S05]  /*1fa0*/  IMAD.WIDE R44, R5, 0x2, R32 ;  /* 0x00000002052c7825 */ /* 0x004fca00078e0220 */
[----:B------:R2:W-:Y:S01]  /*1fb0*/  LDGSTS.E.128 [R11+0x9a10], desc[UR10][R44.64] ;  /* 0x09a100002c0b7fae */ /* 0x0005e2000b9a180a */
[----:B---3--:R-:W-:-:S05]  /*1fc0*/  IMAD.WIDE R42, R5, 0x2, R44 ;  /* 0x00000002052a7825 */ /* 0x008fca00078e022c */
[----:B------:R3:W-:Y:S01]  /*1fd0*/  LDGSTS.E.128 [R11+0x9b20], desc[UR10][R42.64] ;  /* 0x09b200002a0b7fae */ /* 0x0007e2000b9a180a */
[----:B----4-:R-:W-:-:S05]  /*1fe0*/  IMAD.WIDE R40, R5, 0x2, R42 ;  /* 0x0000000205287825 */ /* 0x010fca00078e022a */
        /* <DEDUP_REMOVED lines=254> */
[----:B------:R-:W-:Y:S01]  /*2fd0*/  LDGSTS.E.128 [R11+0x1ba0], desc[UR10][R38.64] ;  /* 0x01ba0000260b7fae */ /* 0x000fe2000b9a180a */
[----:B------:R-:W-:-:S05]  /*2fe0*/  IMAD.WIDE R34, R5, 0x2, R38 ;  /* 0x0000000205227825 */ /* 0x000fca00078e0226 */
[----:B------:R-:W-:Y:S01]  /*2ff0*/  LDGSTS.E.128 [R11+0x1cb0], desc[UR10][R34.64] ;  /* 0x01cb0000220b7fae */ /* 0x000fe2000b9a180a */
[----:B-1----:R-:W-:-:S05]  /*3000*/  IMAD.WIDE R32, R5, 0x2, R34 ;  /* 0x0000000205207825 */ /* 0x002fca00078e0222 */
[----:B------:R-:W-:Y:S01]  /*3010*/  LDGSTS.E.128 [R11+0x1dc0], desc[UR10][R32.64] ;  /* 0x01dc0000200b7fae */ /* 0x000fe2000b9a180a */
[----:B--2---:R-:W-:-:S05]  /*3020*/  IMAD.WIDE R44, R5, 0x2, R32 ;  /* 0x00000002052c7825 */ /* 0x004fca00078e0220 */
[----:B------:R1:W-:Y:S01]  /*3030*/  LDGSTS.E.128 [R11+0x1ed0], desc[UR10][R44.64] ;  /* 0x01ed00002c0b7fae */ /* 0x0003e2000b9a180a */
[----:B---3--:R-:W-:-:S05]  /*3040*/  IMAD.WIDE R42, R5, 0x2, R44 ;  /* 0x00000002052a7825 */ /* 0x008fca00078e022c */
[----:B------:R2:W-:Y:S01]  /*3050*/  LDGSTS.E.128 [R11+0x1fe0], desc[UR10][R42.64] ;  /* 0x01fe00002a0b7fae */ /* 0x0005e2000b9a180a */
[----:B----4-:R-:W-:-:S05]  /*3060*/  IMAD.WIDE R40, R5, 0x2, R42 ;  /* 0x0000000205287825 */ /* 0x010fca00078e022a */
[----:B------:R3:W-:Y:S01]  /*3070*/  LDGSTS.E.128 [R11+0x20f0], desc[UR10][R40.64] ;  /* 0x020f0000280b7fae */ /* 0x0007e2000b9a180a */
[----:B-1----:R-:W-:-:S03]  /*3080*/  IMAD.WIDE R44, R5, 0x2, R46 ;  /* 0x00000002052c7825 */ /* 0x002fc600078e022e */
[----:B------:R-:W0:Y:S01]  /*3090*/  LDGDEPBAR ;  /* 0x00000000000079af */ /* 0x000e220000000000 */
[----:B--2---:R-:W-:-:S04]  /*30a0*/  IMAD.WIDE R42, R5, 0x2, R44 ;  /* 0x00000002052a7825 */ /* 0x004fc800078e022c */
[----:B---3--:R-:W-:-:S04]  /*30b0*/  IMAD.WIDE R40, R5, 0x2, R42 ;  /* 0x0000000205287825 */ /* 0x008fc800078e022a */
[----:B------:R-:W-:-:S04]  /*30c0*/  IMAD.WIDE R78, R5, 0x2, R40 ;  /* 0x00000002054e7825 */ /* 0x000fc800078e0228 */
[----:B------:R-:W-:Y:S01]  /*30d0*/  IMAD.WIDE R66, R5, 0x2, R78 ;  /* 0x0000000205427825 */ /* 0x000fe200078e024e */
[----:B------:R-:W-:-:S04]  /*30e0*/  DEPBAR.LE SB0, 0x0 ;  /* 0x000080000000791a */ /* 0x000fc80000000000 */
[----:B------:R-:W-:Y:S06]  /*30f0*/  BAR.SYNC.DEFER_BLOCKING 0x0 ;  /* 0x0000000000007b1d */ /* 0x000fec0000010000 */
[----:B------:R-:W-:Y:S04]  /*3100*/  LDSM.16.M88.2 R38, [R91] ;  /* 0x000000005b26783b */ /* 0x000fe80000000100 */
[----:B------:R-:W1:Y:S02]  /*3110*/  LDSM.16.MT88.4 R32, [R65] ;  /* 0x000000004120783b */ /* 0x000e640000004200 */
        /* <DEDUP_REMOVED lines=36> */
[----:B------:R-:W1:Y:S04]  /*3360*/  LDSM.16.MT88.4 R32, [R61+0x20] ;  /* 0x000020003d20783b */ /* 0x000e680000004200 */
[----:B------:R-:W-:Y:S01]  /*3370*/  @!PT LDS RZ, [RZ] ;  /* 0x00000000fffff984 */ /* 0x000fe20000000800 */
[----:B------:R-:W-:Y:S01]  /*3380*/  @!PT LDS RZ, [RZ] ;  /* 0x00000000fffff984 */ /* 0x000fe20000000800 */
[----:B------:R-:W-:Y:S01]  /*3390*/  @!PT LDS RZ, [RZ] ;  /* 0x00000000fffff984 */ /* 0x000fe20000000800 */
[----:B------:R-:W-:Y:S04]  /*33a0*/  LDGSTS.E.128 [R13+0x880], desc[UR10][R82.64+0x700] ;  /* 0x00880700520d7fae */ /* 0x000fe8000b9a180a */
[----:B------:R2:W-:Y:S04]  /*33b0*/  LDGSTS.E.128 [R11+0x9900], desc[UR10][R46.64] ;  /* 0x099000002e0b7fae */ /* 0x0005e8000b9a180a */
[----:B------:R3:W-:Y:S04]  /*33c0*/  LDGSTS.E.128 [R11+0x9a10], desc[UR10][R44.64] ;  /* 0x09a100002c0b7fae */ /* 0x0007e8000b9a180a */
[----:B------:R4:W-:Y:S01]  /*33d0*/  LDGSTS.E.128 [R11+0x9b20], desc[UR10][R42.64] ;  /* 0x09b200002a0b7fae */ /* 0x0009e2000b9a180a */
[----:B--2---:R-:W-:-:S03]  /*33e0*/  IMAD.WIDE R46, R5, 0x2, R66 ;  /* 0x00000002052e7825 */ /* 0x004fc600078e0242 */
[----:B------:R2:W-:Y:S04]  /*33f0*/  LDGSTS.E.128 [R11+0x9c30], desc[UR10][R40.64] ;  /* 0x09c30000280b7fae */ /* 0x0005e8000b9a180a */
[----:B------:R5:W-:Y:S01]  /*3400*/  LDGSTS.E.128 [R11+0x9d40], desc[UR10][R78.64] ;  /* 0x09d400004e0b7fae */ /* 0x000be2000b9a180a */
[----:B---3--:R-:W-:-:S03]  /*3410*/  IMAD.WIDE R44, R5, 0x2, R46 ;  /* 0x00000002052c7825 */ /* 0x008fc600078e022e */
[----:B------:R3:W-:Y:S01]  /*3420*/  LDGSTS.E.128 [R11+0x9e50], desc[UR10][R66.64] ;  /* 0x09e50000420b7fae */ /* 0x0007e2000b9a180a */
[----:B----4-:R-:W-:-:S03]  /*3430*/  IMAD.WIDE R42, R5, 0x2, R44 ;  /* 0x00000002052a7825 */ /* 0x010fc600078e022c */
[----:B------:R4:W-:Y:S04]  /*3440*/  LDGSTS.E.128 [R11+0x9f60], desc[UR10][R46.64] ;  /* 0x09f600002e0b7fae */ /* 0x0009e8000b9a180a */
[----:B------:R4:W-:Y:S01]  /*3450*/  LDGSTS.E.128 [R11+0xa070], desc[UR10][R44.64] ;  /* 0x0a0700002c0b7fae */ /* 0x0009e2000b9a180a */
[C---:B--2---:R-:W-:Y:S01]  /*3460*/  IMAD.WIDE R40, R5.reuse, 0x2, R42 ;  /* 0x0000000205287825 */ /* 0x044fe200078e022a */
[----:B-1----:R-:W-:Y:S02]  /*3470*/  HMMA.16816.F16 R36, R32, R38, R36 ;  /* 0x000000262024723c */ /* 0x002fe40000000824 */
[----:B------:R1:W-:Y:S01]  /*3480*/  LDGSTS.E.128 [R11+0xa180], desc[UR10][R42.64] ;  /* 0x0a1800002a0b7fae */ /* 0x0003e2000b9a180a */
[----:B-----5:R-:W-:-:S03]  /*3490*/  IMAD.WIDE R78, R5, 0x2, R40 ;  /* 0x00000002054e7825 */ /* 0x020fc600078e0228 */
[----:B------:R2:W-:Y:S04]  /*34a0*/  LDGSTS.E.128 [R11+0xa290], desc[UR10][R40.64] ;  /* 0x0a290000280b7fae */ /* 0x0005e8000b9a180a */
[----:B------:R-:W-:Y:S01]  /*34b0*/  LDGSTS.E.128 [R11+0xa3a0], desc[UR10][R78.64] ;  /* 0x0a3a00004e0b7fae */ /* 0x000fe2000b9a180a */
[----:B---3--:R-:W-:-:S05]  /*34c0*/  IMAD.WIDE R66, R5, 0x2, R78 ;  /* 0x0000000205427825 */ /* 0x008fca00078e024e */
[----:B------:R-:W-:Y:S01]  /*34d0*/  LDGSTS.E.128 [R11+0xa4b0], desc[UR10][R66.64] ;  /* 0x0a4b0000420b7fae */ /* 0x000fe2000b9a180a */
[----:B----4-:R-:W-:-:S05]  /*34e0*/  IMAD.WIDE R46, R5, 0x2, R66 ;  /* 0x00000002052e7825 */ /* 0x010fca00078e0242 */
[----:B------:R3:W-:Y:S01]  /*34f0*/  LDGSTS.E.128 [R11+0xa5c0], desc[UR10][R46.64] ;  /* 0x0a5c00002e0b7fae */ /* 0x0007e2000b9a180a */
[----:B------:R-:W-:-:S05]  /*3500*/  IMAD.WIDE R44, R5, 0x2, R46 ;  /* 0x00000002052c7825 */ /* 0x000fca00078e022e */
[----:B------:R4:W-:Y:S01]  /*3510*/  LDGSTS.E.128 [R11+0xa6d0], desc[UR10][R44.64] ;  /* 0x0a6d00002c0b7fae */ /* 0x0009e2000b9a180a */
[----:B-1----:R-:W-:-:S05]  /*3520*/  IMAD.WIDE R42, R5, 0x2, R44 ;  /* 0x00000002052a7825 */ /* 0x002fca00078e022c */
[----:B------:R1:W-:Y:S01]  /*3530*/  LDGSTS.E.128 [R11+0xa7e0], desc[UR10][R42.64] ;  /* 0x0a7e00002a0b7fae */ /* 0x0003e2000b9a180a */
[----:B--2---:R-:W-:-:S04]  /*3540*/  IMAD.WIDE R40, R5, 0x2, R42 ;  /* 0x0000000205287825 */ /* 0x004fc800078e022a */
[----:B---3--:R-:W-:Y:S01]  /*3550*/  IMAD.WIDE R46, R16, 0x2, R98 ;  /* 0x00000002102e7825 */ /* 0x008fe200078e0262 */
[----:B------:R2:W-:Y:S01]  /*3560*/  LDGSTS.E.128 [R11+0xa8f0], desc[UR10][R40.64] ;  /* 0x0a8f0000280b7fae */ /* 0x0005e2000b9a180a */
[----:B------:R-:W-:-:S03]  /*3570*/  LEA R16, R5, R16, 0xc ;  /* 0x0000001005107211 */ /* 0x000fc600078e60ff */
[----:B------:R-:W0:Y:S01]  /*3580*/  LDGDEPBAR ;  /* 0x00000000000079af */ /* 0x000e220000000000 */
[----:B----4-:R-:W-:-:S04]  /*3590*/  IMAD.WIDE R44, R5, 0x2, R46 ;  /* 0x00000002052c7825 */ /* 0x010fc800078e022e */
[----:B-1----:R-:W-:-:S04]  /*35a0*/  IMAD.WIDE R42, R5, 0x2, R44 ;  /* 0x00000002052a7825 */ /* 0x002fc800078e022c */
[----:B--2---:R-:W-:-:S04]  /*35b0*/  IMAD.WIDE R40, R5, 0x2, R42 ;  /* 0x0000000205287825 */ /* 0x004fc800078e022a */
[----:B------:R-:W-:Y:S01]  /*35c0*/  IMAD.WIDE R78, R5, 0x2, R40 ;  /* 0x00000002054e7825 */ /* 0x000fe200078e0228 */
[----:B------:R-:W-:-:S04]  /*35d0*/  DEPBAR.LE SB0, 0x0 ;  /* 0x000080000000791a */ /* 0x000fc80000000000 */
[----:B------:R-:W-:Y:S01]  /*35e0*/  BAR.SYNC.DEFER_BLOCKING 0x0 ;  /* 0x0000000000007b1d */ /* 0x000fe20000010000 */
[----:B------:R-:W-:-:S05]  /*35f0*/  IMAD.WIDE R66, R5, 0x2, R78 ;  /* 0x0000000205427825 */ /* 0x000fca00078e024e */
        /* <DEDUP_REMOVED lines=42> */
[----:B------:R-:W-:Y:S04]  /*38a0*/  LDGSTS.E.128 [R13], desc[UR10][R100.64+-0x800] ;  /* 0x00000800640d7fae */ /* 0x000fe8000b9a180a */
        /* <DEDUP_REMOVED lines=1199> */
[----:B------:R2:W-:Y:S04]  /*83a0*/  LDGSTS.E.128 [R13+0x880], desc[UR10][R100.64+0x700] ;  /* 0x00880700640d7fae */ /* 0x0005e8000b9a180a */
[----:B------:R3:W-:Y:S04]  /*83b0*/  LDGSTS.E.128 [R11+0x9900], desc[UR10][R46.64] ;  /* 0x099000002e0b7fae */ /* 0x0007e8000b9a180a */
[----:B------:R4:W-:Y:S04]  /*83c0*/  LDGSTS.E.128 [R11+0x9a10], desc[UR10][R44.64] ;  /* 0x09a100002c0b7fae */ /* 0x0009e8000b9a180a */
[----:B------:R5:W-:Y:S01]  /*83d0*/  LDGSTS.E.128 [R11+0x9b20], desc[UR10][R42.64] ;  /* 0x09b200002a0b7fae */ /* 0x000be2000b9a180a */
[----:B--2---:R-:W-:Y:S01]  /*83e0*/  IADD3 R100, P0, PT, R100, 0x2000, RZ ;  /* 0x0000200064647810 */ /* 0x004fe20007f1e0ff */
[----:B---3--:R-:W-:-:S02]  /*83f0*/  IMAD.WIDE R46, R5, 0x2, R66 ;  /* 0x00000002052e7825 */ /* 0x008fc400078e0242 */
[----:B------:R2:W-:Y:S01]  /*8400*/  LDGSTS.E.128 [R11+0x9c30], desc[UR10][R40.64] ;  /* 0x09c30000280b7fae */ /* 0x0005e2000b9a180a */
[----:B------:R-:W-:-:S03]  /*8410*/  IADD3.X R101, PT, PT, RZ, R101, RZ, P0, !PT ;  /* 0x00000065ff657210 */ /* 0x000fc600007fe4ff */
[----:B------:R3:W-:Y:S01]  /*8420*/  LDGSTS.E.128 [R11+0x9d40], desc[UR10][R78.64] ;  /* 0x09d400004e0b7fae */ /* 0x0007e2000b9a180a */
[----:B----4-:R-:W-:-:S03]  /*8430*/  IMAD.WIDE R44, R5, 0x2, R46 ;  /* 0x00000002052c7825 */ /* 0x010fc600078e022e */
[----:B------:R4:W-:Y:S01]  /*8440*/  LDGSTS.E.128 [R11+0x9e50], desc[UR10][R66.64] ;  /* 0x09e50000420b7fae */ /* 0x0009e2000b9a180a */
[----:B-----5:R-:W-:-:S03]  /*8450*/  IMAD.WIDE R42, R5, 0x2, R44 ;  /* 0x00000002052a7825 */ /* 0x020fc600078e022c */
[----:B------:R5:W-:Y:S04]  /*8460*/  LDGSTS.E.128 [R11+0x9f60], desc[UR10][R46.64] ;  /* 0x09f600002e0b7fae */ /* 0x000be8000b9a180a */
[----:B------:R5:W-:Y:S01]  /*8470*/  LDGSTS.E.128 [R11+0xa070], desc[UR10][R44.64] ;  /* 0x0a0700002c0b7fae */ /* 0x000be2000b9a180a */
[C---:B--2---:R-:W-:Y:S01]  /*8480*/  IMAD.WIDE R40, R5.reuse, 0x2, R42 ;  /* 0x0000000205287825 */ /* 0x044fe200078e022a */
[----:B-1----:R-:W-:Y:S02]  /*8490*/  HMMA.16816.F16 R36, R32, R38, R36 ;  /* 0x000000262024723c */ /* 0x002fe40000000824 */
[----:B------:R1:W-:Y:S01]  /*84a0*/  LDGSTS.E.128 [R11+0xa180], desc[UR10][R42.64] ;  /* 0x0a1800002a0b7fae */ /* 0x0003e2000b9a180a */
[----:B---3--:R-:W-:-:S03]  /*84b0*/  IMAD.WIDE R78, R5, 0x2, R40 ;  /* 0x00000002054e7825 */ /* 0x008fc600078e0228 */
[----:B------:R2:W-:Y:S04]  /*84c0*/  LDGSTS.E.128 [R11+0xa290], desc[UR10][R40.64] ;  /* 0x0a290000280b7fae */ /* 0x0005e8000b9a180a */
[----:B------:R-:W-:Y:S01]  /*84d0*/  LDGSTS.E.128 [R11+0xa3a0], desc[UR10][R78.64] ;  /* 0x0a3a00004e0b7fae */ /* 0x000fe2000b9a180a */
[----:B----4-:R-:W-:-:S05]  /*84e0*/  IMAD.WIDE R66, R5, 0x2, R78 ;  /* 0x0000000205427825 */ /* 0x010fca00078e024e */
[----:B------:R-:W-:Y:S01]  /*84f0*/  LDGSTS.E.128 [R11+0xa4b0], desc[UR10][R66.64] ;  /* 0x0a4b0000420b7fae */ /* 0x000fe2000b9a180a */
[----:B-----5:R-:W-:-:S05]  /*8500*/  IMAD.WIDE R46, R5, 0x2, R66 ;  /* 0x00000002052e7825 */ /* 0x020fca00078e0242 */
[----:B------:R-:W-:Y:S01]  /*8510*/  LDGSTS.E.128 [R11+0xa5c0], desc[UR10][R46.64] ;  /* 0x0a5c00002e0b7fae */ /* 0x000fe2000b9a180a */
[----:B------:R-:W-:-:S05]  /*8520*/  IMAD.WIDE R44, R5, 0x2, R46 ;  /* 0x00000002052c7825 */ /* 0x000fca00078e022e */
[----:B------:R3:W-:Y:S01]  /*8530*/  LDGSTS.E.128 [R11+0xa6d0], desc[UR10][R44.64] ;  /* 0x0a6d00002c0b7fae */ /* 0x0007e2000b9a180a */
[----:B-1----:R-:W-:-:S05]  /*8540*/  IMAD.WIDE R42, R5, 0x2, R44 ;  /* 0x00000002052a7825 */ /* 0x002fca00078e022c */
[----:B------:R1:W-:Y:S01]  /*8550*/  LDGSTS.E.128 [R11+0xa7e0], desc[UR10][R42.64] ;  /* 0x0a7e00002a0b7fae */ /* 0x0003e2000b9a180a */
[----:B--2---:R-:W-:-:S05]  /*8560*/  IMAD.WIDE R40, R5, 0x2, R42 ;  /* 0x0000000205287825 */ /* 0x004fca00078e022a */
[----:B------:R2:W-:Y:S04]  /*8570*/  LDGSTS.E.128 [R11+0xa8f0], desc[UR10][R40.64] ;  /* 0x0a8f0000280b7fae */ /* 0x0005e8000b9a180a */
[----:B------:R-:W0:Y:S01]  /*8580*/  LDGDEPBAR ;  /* 0x00000000000079af */ /* 0x000e220000000000 */
[----:B------:R-:W-:-:S04]  /*8590*/  DEPBAR.LE SB0, 0x0 ;  /* 0x000080000000791a */ /* 0x000fc80000000000 */
[----:B------:R-:W-:Y:S06]  /*85a0*/  BAR.SYNC.DEFER_BLOCKING 0x0 ;  /* 0x0000000000007b1d */ /* 0x000fec0000010000 */
[----:B------:R-:W-:Y:S04]  /*85b0*/  LDSM.16.M88.2 R38, [R70] ;  /* 0x000000004626783b */ /* 0x000fe80000000100 */
[----:B------:R-:W4:Y:S02]  /*85c0*/  LDSM.16.MT88.4 R32, [R53] ;  /* 0x000000003520783b */ /* 0x000f240000004200 */
[-C--:B----4-:R-:W-:Y:S02]  /*85d0*/  HMMA.16816.F16 R68, R32, R38.reuse, R68 ;  /* 0x000000262044723c */ /* 0x090fe40000000844 */
[----:B------:R-:W4:Y:S06]  /*85e0*/  LDSM.16.MT88.4 R32, [R53+0x20] ;  /* 0x000020003520783b */ /* 0x000f2c0000004200 */
[----:B----4-:R-:W-:Y:S01]  /*85f0*/  HMMA.16816.F16 R36, R32, R38, R36 ;  /* 0x000000262024723c */ /* 0x010fe20000000824 */
[----:B------:R-:W-:Y:S04]  /*8600*/  LDSM.16.M88.2 R38, [R73] ;  /* 0x000000004926783b */ /* 0x000fe80000000100 */
[----:B------:R-:W4:Y:S07]  /*8610*/  LDSM.16.MT88.4 R32, [R55] ;  /* 0x000000003720783b */ /* 0x000f2e0000004200 */
[-C--:B----4-:R-:W-:Y:S01]  /*8620*/  HMMA.16816.F16 R68, R32, R38.reuse, R68 ;  /* 0x000000262044723c */ /* 0x090fe20000000844 */
[----:B------:R-:W4:Y:S07]  /*8630*/  LDSM.16.MT88.4 R32, [R55+0x20] ;  /* 0x000020003720783b */ /* 0x000f2e0000004200 */
        /* <DEDUP_REMOVED lines=29> */
[----:B------:R-:W4:Y:S04]  /*8810*/  LDSM.16.MT88.4 R32, [R77+0x20] ;  /* 0x000020004d20783b */ /* 0x000f280000004200 */
[----:B------:R-:W-:Y:S01]  /*8820*/  @!PT LDS RZ, [RZ] ;  /* 0x00000000fffff984 */ /* 0x000fe20000000800 */
[----:B------:R-:W-:Y:S01]  /*8830*/  @!PT LDS RZ, [RZ] ;  /* 0x00000000fffff984 */ /* 0x000fe20000000800 */
[----:B------:R-:W-:Y:S01]  /*8840*/  @!PT LDS RZ, [RZ] ;  /* 0x00000000fffff984 */ /* 0x000fe20000000800 */
[----:B------:R-:W-:Y:S03]  /*8850*/  LDGSTS.E.128 [R13], desc[UR10][R102.64+-0x800] ;  /* 0x00000800660d7fae */ /* 0x000fe6000b9a180a */
[----:B----4-:R-:W-:Y:S01]  /*8860*/  HMMA.16816.F16 R36, R32, R38, R36 ;  /* 0x000000262024723c */ /* 0x010fe20000000824 */
[----:B------:R-:W-:Y:S01]  /*8870*/  IMAD.WIDE R32, R72, 0x2, R98 ;  /* 0x0000000248207825 */ /* 0x000fe200078e0262 */
[----:B------:R-:W-:-:S04]  /*8880*/  LEA R72, R5, R72, 0xc ;  /* 0x0000004805487211 */ /* 0x000fc800078e60ff */
[----:B------:R4:W-:Y:S01]  /*8890*/  LDGSTS.E.128 [R11+0x1100], desc[UR10][R32.64] ;  /* 0x01100000200b7fae */ /* 0x0009e2000b9a180a */
[----:B---3--:R-:W-:-:S05]  /*88a0*/  IMAD.WIDE R44, R5, 0x2, R32 ;  /* 0x00000002052c7825 */ /* 0x008fca00078e0220 */
[----:B------:R3:W-:Y:S01]  /*88b0*/  LDGSTS.E.128 [R11+0x1210], desc[UR10][R44.64] ;  /* 0x012100002c0b7fae */ /* 0x0007e2000b9a180a */
[----:B-1----:R-:W-:-:S05]  /*88c0*/  IMAD.WIDE R42, R5, 0x2, R44 ;  /* 0x00000002052a7825 */ /* 0x002fca00078e022c */
[----:B------:R1:W-:Y:S01]  /*88d0*/  LDGSTS.E.128 [R11+0x1320], desc[UR10][R42.64] ;  /* 0x013200002a0b7fae */ /* 0x0003e2000b9a180a */
[----:B--2---:R-:W-:-:S05]  /*88e0*/  IMAD.WIDE R40, R5, 0x2, R42 ;  /* 0x0000000205287825 */ /* 0x004fca00078e022a */
[----:B------:R2:W-:Y:S01]  /*88f0*/  LDGSTS.E.128 [R11+0x1430], desc[UR10][R40.64] ;  /* 0x01430000280b7fae */ /* 0x0005e2000b9a180a */
[----:B------:R-:W-:-:S05]  /*8900*/  IMAD.WIDE R38, R5, 0x2, R40 ;  /* 0x0000000205267825 */ /* 0x000fca00078e0228 */
[----:B------:R5:W-:Y:S01]  /*8910*/  LDGSTS.E.128 [R11+0x1540], desc[UR10][R38.64] ;  /* 0x01540000260b7fae */ /* 0x000be2000b9a180a */
[----:B------:R-:W-:-:S05]  /*8920*/  IMAD.WIDE R34, R5, 0x2, R38 ;  /* 0x0000000205227825 */ /* 0x000fca00078e0226 */
[----:B------:R5:W-:Y:S01]  /*8930*/  LDGSTS.E.128 [R11+0x1650], desc[UR10][R34.64] ;  /* 0x01650000220b7fae */ /* 0x000be2000b9a180a */
[----:B----4-:R-:W-:-:S05]  /*8940*/  IMAD.WIDE R32, R5, 0x2, R34 ;  /* 0x0000000205207825 */ /* 0x010fca00078e0222 */
[----:B------:R4:W-:Y:S01]  /*8950*/  LDGSTS.E.128 [R11+0x1760], desc[UR10][R32.64] ;  /* 0x01760000200b7fae */ /* 0x0009e2000b9a180a */
[----:B---3--:R-:W-:-:S05]  /*8960*/  IMAD.WIDE R44, R5, 0x2, R32 ;  /* 0x00000002052c7825 */ /* 0x008fca00078e0220 */
[----:B------:R3:W-:Y:S01]  /*8970*/  LDGSTS.E.128 [R11+0x1870], desc[UR10][R44.64] ;  /* 0x018700002c0b7fae */ /* 0x0007e2000b9a180a */
[----:B-1----:R-:W-:-:S05]  /*8980*/  IMAD.WIDE R42, R5, 0x2, R44 ;  /* 0x00000002052a7825 */ /* 0x002fca00078e022c */
[----:B------:R1:W-:Y:S01]  /*8990*/  LDGSTS.E.128 [R11+0x1980], desc[UR10][R42.64] ;  /* 0x019800002a0b7fae */ /* 0x0003e2000b9a180a */
[----:B--2---:R-:W-:-:S05]  /*89a0*/  IMAD.WIDE R40, R5, 0x2, R42 ;  /* 0x0000000205287825 */ /* 0x004fca00078e022a */
[----:B------:R2:W-:Y:S01]  /*89b0*/  LDGSTS.E.128 [R11+0x1a90], desc[UR10][R40.64] ;  /* 0x01a90000280b7fae */ /* 0x0005e2000b9a180a */
[----:B-----5:R-:W-:-:S05]  /*89c0*/  IMAD.WIDE R38, R5, 0x2, R40 ;  /* 0x0000000205267825 */ /* 0x020fca00078e0228 */
[----:B------:R5:W-:Y:S01]  /*89d0*/  LDGSTS.E.128 [R11+0x1ba0], desc[UR10][R38.64] ;  /* 0x01ba0000260b7fae */ /* 0x000be2000b9a180a */
[----:B------:R-:W-:-:S05]  /*89e0*/  IMAD.WIDE R34, R5, 0x2, R38 ;  /* 0x0000000205227825 */ /* 0x000fca00078e0226 */
[----:B------:R-:W-:Y:S01]  /*89f0*/  LDGSTS.E.128 [R11+0x1cb0], desc[UR10][R34.64] ;  /* 0x01cb0000220b7fae */ /* 0x000fe2000b9a180a */
[----:B----4-:R-:W-:-:S05]  /*8a00*/  IMAD.WIDE R32, R5, 0x2, R34 ;  /* 0x0000000205207825 */ /* 0x010fca00078e0222 */
[----:B------:R4:W-:Y:S01]  /*8a10*/  LDGSTS.E.128 [R11+0x1dc0], desc[UR10][R32.64] ;  /* 0x01dc0000200b7fae */ /* 0x0009e2000b9a180a */
[----:B---3--:R-:W-:-:S05]  /*8a20*/  IMAD.WIDE R44, R5, 0x2, R32 ;  /* 0x00000002052c7825 */ /* 0x008fca00078e0220 */
        /* <DEDUP_REMOVED lines=8> */
[----:B-----5:R-:W-:Y:S04]  /*8ab0*/  LDSM.16.M88.2 R38, [R91] ;  /* 0x000000005b26783b */ /* 0x020fe80000000100 */
[----:B----4-:R-:W4:Y:S02]  /*8ac0*/  LDSM.16.MT88.4 R32, [R65] ;  /* 0x000000004120783b */ /* 0x010f240000004200 */
        /* <DEDUP_REMOVED lines=40> */
[----:B------:R-:W-:Y:S03]  /*8d50*/  LDGSTS.E.128 [R13+0x880], desc[UR10][R102.64+-0x700] ;  /* 0x00880900660d7fae */ /* 0x000fe6000b9a180a */
        /* <DEDUP_REMOVED lines=351> */
[----:B------:R-:W-:Y:S01]  /*a350*/  LDGSTS.E.128 [R11+0xa7e0], desc[UR10][R42.64] ;  /* 0x0a7e00002a0b7fae */ /* 0x000fe2000b9a180a */
[----:B--2---:R-:W-:-:S05]  /*a360*/  IMAD.WIDE R40, R5, 0x2, R42 ;  /* 0x0000000205287825 */ /* 0x004fca00078e022a */
[----:B------:R1:W-:Y:S04]  /*a370*/  LDGSTS.E.128 [R11+0xa8f0], desc[UR10][R40.64] ;  /* 0x0a8f0000280b7fae */ /* 0x0003e8000b9a180a */
[----:B------:R-:W0:Y:S01]  /*a380*/  LDGDEPBAR ;  /* 0x00000000000079af */ /* 0x000e220000000000 */
[----:B------:R-:W-:-:S04]  /*a390*/  DEPBAR.LE SB0, 0x0 ;  /* 0x000080000000791a */ /* 0x000fc80000000000 */
[----:B------:R-:W-:Y:S06]  /*a3a0*/  BAR.SYNC.DEFER_BLOCKING 0x0 ;  /* 0x0000000000007b1d */ /* 0x000fec0000010000 */
[----:B-----5:R-:W-:Y:S04]  /*a3b0*/  LDSM.16.M88.2 R38, [R70] ;  /* 0x000000004626783b */ /* 0x020fe80000000100 */
[----:B----4-:R-:W2:Y:S02]  /*a3c0*/  LDSM.16.MT88.4 R32, [R53] ;  /* 0x000000003520783b */ /* 0x010ea40000004200 */
[-C--:B--2---:R-:W-:Y:S02]  /*a3d0*/  HMMA.16816.F16 R68, R32, R38.reuse, R68 ;  /* 0x000000262044723c */ /* 0x084fe40000000844 */
[----:B------:R-:W2:Y:S06]  /*a3e0*/  LDSM.16.MT88.4 R32, [R53+0x20] ;  /* 0x000020003520783b */ /* 0x000eac0000004200 */
        /* <DEDUP_REMOVED lines=34> */
[----:B------:R-:W2:Y:S04]  /*a610*/  LDSM.16.MT88.4 R32, [R77+0x20] ;  /* 0x000020004d20783b */ /* 0x000ea80000004200 */
[----:B------:R-:W-:Y:S01]  /*a620*/  @!PT LDS RZ, [RZ] ;  /* 0x00000000fffff984 */ /* 0x000fe20000000800 */
[----:B------:R-:W-:Y:S01]  /*a630*/  @!PT LDS RZ, [RZ] ;  /* 0x00000000fffff984 */ /* 0x000fe20000000800 */
[----:B------:R-:W-:Y:S01]  /*a640*/  @!PT LDS RZ, [RZ] ;  /* 0x00000000fffff984 */ /* 0x000fe20000000800 */
[----:B------:R-:W-:Y:S03]  /*a650*/  LDGSTS.E.128 [R13], desc[UR10][R102.64+-0x200] ;  /* 0x00000e00660d7fae */ /* 0x000fe6000b9a180a */
[----:B--2---:R-:W-:Y:S01]  /*a660*/  HMMA.16816.F16 R36, R32, R38, R36 ;  /* 0x000000262024723c */ /* 0x004fe20000000824 */
[----:B------:R-:W-:Y:S01]  /*a670*/  IMAD.WIDE R32, R88, 0x2, R98 ;  /* 0x0000000258207825 */ /* 0x000fe200078e0262 */
[----:B------:R-:W-:-:S04]  /*a680*/  LEA R88, R5, R88, 0xc ;  /* 0x0000005805587211 */ /* 0x000fc800078e60ff */
[----:B------:R2:W-:Y:S01]  /*a690*/  LDGSTS.E.128 [R11+0x1100], desc[UR10][R32.64] ;  /* 0x01100000200b7fae */ /* 0x0005e2000b9a180a */
[----:B---3--:R-:W-:-:S05]  /*a6a0*/  IMAD.WIDE R44, R5, 0x2, R32 ;  /* 0x00000002052c7825 */ /* 0x008fca00078e0220 */
[----:B------:R3:W-:Y:S01]  /*a6b0*/  LDGSTS.E.128 [R11+0x1210], desc[UR10][R44.64] ;  /* 0x012100002c0b7fae */ /* 0x0007e2000b9a180a */
[----:B-1----:R-:W-:-:S05]  /*a6c0*/  IMAD.WIDE R40, R5, 0x2, R44 ;  /* 0x0000000205287825 */ /* 0x002fca00078e022c */
[----:B------:R1:W-:Y:S01]  /*a6d0*/  LDGSTS.E.128 [R11+0x1320], desc[UR10][R40.64] ;  /* 0x01320000280b7fae */ /* 0x0003e2000b9a180a */
[----:B------:R-:W-:-:S05]  /*a6e0*/  IMAD.WIDE R42, R5, 0x2, R40 ;  /* 0x00000002052a7825 */ /* 0x000fca00078e0228 */
[----:B------:R4:W-:Y:S01]  /*a6f0*/  LDGSTS.E.128 [R11+0x1430], desc[UR10][R42.64] ;  /* 0x014300002a0b7fae */ /* 0x0009e2000b9a180a */
[----:B------:R-:W-:-:S05]  /*a700*/  IMAD.WIDE R38, R5, 0x2, R42 ;  /* 0x0000000205267825 */ /* 0x000fca00078e022a */
[----:B------:R5:W-:Y:S01]  /*a710*/  LDGSTS.E.128 [R11+0x1540], desc[UR10][R38.64] ;  /* 0x01540000260b7fae */ /* 0x000be2000b9a180a */
[----:B------:R-:W-:-:S05]  /*a720*/  IMAD.WIDE R34, R5, 0x2, R38 ;  /* 0x0000000205227825 */ /* 0x000fca00078e0226 */
[----:B------:R5:W-:Y:S01]  /*a730*/  LDGSTS.E.128 [R11+0x1650], desc[UR10][R34.64] ;  /* 0x01650000220b7fae */ /* 0x000be2000b9a180a */
[----:B--2---:R-:W-:-:S05]  /*a740*/  IMAD.WIDE R32, R5, 0x2, R34 ;  /* 0x0000000205207825 */ /* 0x004fca00078e0222 */
[----:B------:R2:W-:Y:S01]  /*a750*/  LDGSTS.E.128 [R11+0x1760], desc[UR10][R32.64] ;  /* 0x01760000200b7fae */ /* 0x0005e2000b9a180a */
[----:B---3--:R-:W-:-:S05]  /*a760*/  IMAD.WIDE R44, R5, 0x2, R32 ;  /* 0x00000002052c7825 */ /* 0x008fca00078e0220 */
[----:B------:R3:W-:Y:S01]  /*a770*/  LDGSTS.E.128 [R11+0x1870], desc[UR10][R44.64] ;  /* 0x018700002c0b7fae */ /* 0x0007e2000b9a180a */
[----:B-1----:R-:W-:-:S05]  /*a780*/  IMAD.WIDE R40, R5, 0x2, R44 ;  /* 0x0000000205287825 */ /* 0x002fca00078e022c */
[----:B------:R1:W-:Y:S01]  /*a790*/  LDGSTS.E.128 [R11+0x1980], desc[UR10][R40.64] ;  /* 0x01980000280b7fae */ /* 0x0003e2000b9a180a */
[----:B----4-:R-:W-:-:S05]  /*a7a0*/  IMAD.WIDE R42, R5, 0x2, R40 ;  /* 0x00000002052a7825 */ /* 0x010fca00078e0228 */
[----:B------:R4:W-:Y:S01]  /*a7b0*/  LDGSTS.E.128 [R11+0x1a90], desc[UR10][R42.64] ;  /* 0x01a900002a0b7fae */ /* 0x0009e2000b9a180a */
[----:B-----5:R-:W-:-:S05]  /*a7c0*/  IMAD.WIDE R38, R5, 0x2, R42 ;  /* 0x0000000205267825 */ /* 0x020fca00078e022a */
[----:B------:R5:W-:Y:S01]  /*a7d0*/  LDGSTS.E.128 [R11+0x1ba0], desc[UR10][R38.64] ;  /* 0x01ba0000260b7fae */ /* 0x000be2000b9a180a */
[----:B------:R-:W-:-:S05]  /*a7e0*/  IMAD.WIDE R34, R5, 0x2, R38 ;  /* 0x0000000205227825 */ /* 0x000fca00078e0226 */
[----:B------:R-:W-:Y:S01]  /*a7f0*/  LDGSTS.E.128 [R11+0x1cb0], desc[UR10][R34.64] ;  /* 0x01cb0000220b7fae */ /* 0x000fe2000b9a180a */
[----:B--2---:R-:W-:-:S05]  /*a800*/  IMAD.WIDE R32, R5, 0x2, R34 ;  /* 0x0000000205207825 */ /* 0x004fca00078e0222 */
[----:B------:R2:W-:Y:S01]  /*a810*/  LDGSTS.E.128 [R11+0x1dc0], desc[UR10][R32.64] ;  /* 0x01dc0000200b7fae */ /* 0x0005e2000b9a180a */
[----:B---3--:R-:W-:-:S05]  /*a820*/  IMAD.WIDE R44, R5, 0x2, R32 ;  /* 0x00000002052c7825 */ /* 0x008fca00078e0220 */
[----:B------:R-:W-:Y:S01]  /*a830*/  LDGSTS.E.128 [R11+0x1ed0], desc[UR10][R44.64] ;  /* 0x01ed00002c0b7fae */ /* 0x000fe2000b9a180a */
[----:B-1----:R-:W-:-:S05]  /*a840*/  IMAD.WIDE R40, R5, 0x2, R44 ;  /* 0x0000000205287825 */ /* 0x002fca00078e022c */
[----:B------:R1:W-:Y:S01]  /*a850*/  LDGSTS.E.128 [R11+0x1fe0], desc[UR10][R40.64] ;  /* 0x01fe0000280b7fae */ /* 0x0003e2000b9a180a */
[----:B----4-:R-:W-:-:S05]  /*a860*/  IMAD.WIDE R42, R5, 0x2, R40 ;  /* 0x00000002052a7825 */ /* 0x010fca00078e0228 */
[----:B------:R3:W-:Y:S04]  /*a870*/  LDGSTS.E.128 [R11+0x20f0], desc[UR10][R42.64] ;  /* 0x020f00002a0b7fae */ /* 0x0007e8000b9a180a */
[----:B------:R-:W0:Y:S01]  /*a880*/  LDGDEPBAR ;  /* 0x00000000000079af */ /* 0x000e220000000000 */
[----:B------:R-:W-:-:S04]  /*a890*/  DEPBAR.LE SB0, 0x0 ;  /* 0x000080000000791a */ /* 0x000fc80000000000 */
[----:B------:R-:W-:Y:S06]  /*a8a0*/  BAR.SYNC.DEFER_BLOCKING 0x0 ;  /* 0x0000000000007b1d */ /* 0x000fec0000010000 */
[----:B-----5:R-:W-:Y:S04]  /*a8b0*/  LDSM.16.M88.2 R38, [R91] ;  /* 0x000000005b26783b */ /* 0x020fe80000000100 */
[----:B--2---:R-:W2:Y:S04]  /*a8c0*/  LDSM.16.MT88.4 R32, [R65] ;  /* 0x000000004120783b */ /* 0x004ea80000004200 */
[----:B-1----:R-:W-:Y:S04]  /*a8d0*/  LDSM.16.M88.2 R40, [R59] ;  /* 0x000000003b28783b */ /* 0x002fe80000000100 */
[----:B------:R-:W-:Y:S04]  /*a8e0*/  LDSM.16.M88.2 R66, [R29] ;  /* 0x000000001d42783b */ /* 0x000fe80000000100 */
[----:B------:R-:W-:Y:S04]  /*a8f0*/  LDSM.16.M88.2 R44, [R49] ;  /* 0x00000000312c783b */ /* 0x000fe80000000100 */
[----:B------:R-:W-:Y:S01]  /*a900*/  LDSM.16.M88.2 R82, [R31] ;  /* 0x000000001f52783b */ /* 0x000fe20000000100 */
[-C--:B--2---:R-:W-:Y:S03]  /*a910*/  HMMA.16816.F16 R46, R32, R38.reuse, R68 ;  /* 0x00000026202e723c */ /* 0x084fe60000000844 */
[----:B------:R-:W1:Y:S05]  /*a920*/  LDSM.16.MT88.4 R32, [R65+0x20] ;  /* 0x000020004120783b */ /* 0x000e6a0000004200 */
[----:B-1----:R-:W-:Y:S01]  /*a930*/  HMMA.16816.F16 R68, R32, R38, R36 ;  /* 0x000000262044723c */ /* 0x002fe20000000824 */
[----:B------:R-:W1:Y:S04]  /*a940*/  LDSM.16.MT88.4 R32, [R51] ;  /* 0x000000003320783b */ /* 0x000e680000004200 */
[----:B------:R-:W2:Y:S07]  /*a950*/  LDSM.16.MT88.4 R36, [R51+0x20] ;  /* 0x000020003324783b */ /* 0x000eae0000004200 */
[-C--:B-1----:R-:W-:Y:S01]  /*a960*/  HMMA.16816.F16 R46, R32, R40.reuse, R46 ;  /* 0x00000028202e723c */ /* 0x082fe2000000082e */
[----:B------:R-:W-:Y:S07]  /*a970*/  LDSM.16.MT88.4 R32, [R17] ;  /* 0x000000001120783b */ /* 0x000fee0000004200 */
[----:B--2---:R-:W-:Y:S01]  /*a980*/  HMMA.16816.F16 R68, R36, R40, R68 ;  /* 0x000000282444723c */ /* 0x004fe20000000844 */
[----:B------:R-:W1:Y:S04]  /*a990*/  LDSM.16.M88.2 R40, [R25] ;  /* 0x000000001928783b */ /* 0x000e680000000100 */
[----:B------:R-:W2:Y:S07]  /*a9a0*/  LDSM.16.MT88.4 R36, [R17+0x20] ;  /* 0x000020001124783b */ /* 0x000eae0000004200 */
[-C--:B-1----:R-:W-:Y:S01]  /*a9b0*/  HMMA.16816.F16 R46, R32, R40.reuse, R46 ;  /* 0x00000028202e723c */ /* 0x082fe2000000082e */
[----:B------:R-:W-:Y:S07]  /*a9c0*/  LDSM.16.MT88.4 R32, [R21] ;  /* 0x000000001520783b */ /* 0x000fee0000004200 */
[----:B--2---:R-:W-:Y:S01]  /*a9d0*/  HMMA.16816.F16 R68, R36, R40, R68 ;  /* 0x000000282444723c */ /* 0x004fe20000000844 */
[----:B------:R-:W1:Y:S04]  /*a9e0*/  LDSM.16.MT88.4 R36, [R19] ;  /* 0x000000001324783b */ /* 0x000e680000004200 */
[----:B---3--:R-:W2:Y:S07]  /*a9f0*/  LDSM.16.MT88.4 R40, [R19+0x20] ;  /* 0x000020001328783b */ /* 0x008eae0000004200 */
[-C--:B-1----:R-:W-:Y:S01]  /*aa00*/  HMMA.16816.F16 R46, R36, R66.reuse, R46 ;  /* 0x00000042242e723c */ /* 0x082fe2000000082e */
[----:B------:R-:W1:Y:S07]  /*aa10*/  LDSM.16.MT88.4 R36, [R21+0x20] ;  /* 0x000020001524783b */ /* 0x000e6e0000004200 */
[----:B--2---:R-:W-:Y:S01]  /*aa20*/  HMMA.16816.F16 R68, R40, R66, R68 ;  /* 0x000000422844723c */ /* 0x004fe20000000844 */
[----:B------:R-:W-:Y:S04]  /*aa30*/  LDSM.16.MT88.4 R40, [R23+0x20] ;  /* 0x000020001728783b */ /* 0x000fe80000004200 */
[----:B------:R-:W-:Y:S07]  /*aa40*/  LDSM.16.M88.2 R66, [R27] ;  /* 0x000000001b42783b */ /* 0x000fee0000000100 */
[-C--:B------:R-:W-:Y:S01]  /*aa50*/  HMMA.16816.F16 R46, R32, R44.reuse, R46 ;  /* 0x0000002c202e723c */ /* 0x080fe2000000082e */
[----:B------:R-:W2:Y:S07]  /*aa60*/  LDSM.16.MT88.4 R32, [R23] ;  /* 0x000000001720783b */ /* 0x000eae0000004200 */
[----:B-1----:R-:W-:Y:S01]  /*aa70*/  HMMA.16816.F16 R36, R36, R44, R68 ;  /* 0x0000002c2424723c */ /* 0x002fe20000000844 */
[----:B------:R-:W-:Y:S11]  /*aa80*/  LDSM.16.M88.2 R68, [R71] ;  /* 0x000000004744783b */ /* 0x000ff60000000100 */
[-C--:B--2---:R-:W-:Y:S01]  /*aa90*/  HMMA.16816.F16 R78, R32, R82.reuse, R46 ;  /* 0x00000052204e723c */ /* 0x084fe2000000082e */
[----:B------:R-:W-:Y:S04]  /*aaa0*/  LDSM.16.MT88.4 R44, [R61] ;  /* 0x000000003d2c783b */ /* 0x000fe80000004200 */
[----:B------:R-:W-:Y:S03]  /*aab0*/  LDSM.16.MT88.4 R32, [R61+0x20] ;  /* 0x000020003d20783b */ /* 0x000fe60000004200 */
[----:B------:R-:W-:Y:S01]  /*aac0*/  HMMA.16816.F16 R82, R40, R82, R36 ;  /* 0x000000522852723c */ /* 0x000fe20000000824 */
[----:B------:R-:W1:Y:S04]  /*aad0*/  LDSM.16.MT88.4 R36, [R15] ;  /* 0x000000000f24783b */ /* 0x000e680000004200 */
[----:B------:R-:W2:Y:S04]  /*aae0*/  LDSM.16.MT88.4 R40, [R15+0x20] ;  /* 0x000020000f28783b */ /* 0x000ea80000004200 */
[----:B------:R-:W-:Y:S01]  /*aaf0*/  @!PT LDS RZ, [RZ] ;  /* 0x00000000fffff984 */ /* 0x000fe20000000800 */
[----:B------:R-:W-:Y:S01]  /*ab00*/  @!PT LDS RZ, [RZ] ;  /* 0x00000000fffff984 */ /* 0x000fe20000000800 */
[----:B------:R-:W-:Y:S01]  /*ab10*/  @!PT LDS RZ, [RZ] ;  /* 0x00000000fffff984 */ /* 0x000fe20000000800 */
[----:B------:R-:W-:Y:S04]  /*ab20*/  LDGSTS.E.128 [R13+0x880], desc[UR10][R102.64+-0x100] ;  /* 0x00880f00660d7fae */ /* 0x000fe8000b9a180a */
[----:B------:R-:W-:Y:S04]  /*ab30*/  LDGSTS.E.128 [R11+0x9900], desc[UR10][R104.64] ;  /* 0x09900000680b7fae */ /* 0x000fe8000b9a180a */
[----:B------:R3:W-:Y:S04]  /*ab40*/  LDGSTS.E.128 [R11+0x9a10], desc[UR10][R108.64] ;  /* 0x09a100006c0b7fae */ /* 0x0007e8000b9a180a */
[----:B------:R4:W-:Y:S04]  /*ab50*/  LDGSTS.E.128 [R11+0x9b20], desc[UR10][R106.64] ;  /* 0x09b200006a0b7fae */ /* 0x0009e8000b9a180a */
[----:B------:R-:W-:Y:S01]  /*ab60*/  LDGSTS.E.128 [R11+0x9c30], desc[UR10][R116.64] ;  /* 0x09c30000740b7fae */ /* 0x000fe2000b9a180a */
[----:B---3--:R-:W-:-:S03]  /*ab70*/  IMAD.WIDE R108, R5, 0x2, R110 ;  /* 0x00000002056c7825 */ /* 0x008fc600078e026e */
[----:B------:R3:W-:Y:S04]  /*ab80*/  LDGSTS.E.128 [R11+0x9d40], desc[UR10][R114.64] ;  /* 0x09d40000720b7fae */ /* 0x0007e8000b9a180a */
[----:B------:R5:W-:Y:S01]  /*ab90*/  LDGSTS.E.128 [R11+0x9e50], desc[UR10][R112.64] ;  /* 0x09e50000700b7fae */ /* 0x000be2000b9a180a */
[----:B----4-:R-:W-:-:S03]  /*aba0*/  IMAD.WIDE R106, R5, 0x2, R108 ;  /* 0x00000002056a7825 */ /* 0x010fc600078e026c */
[----:B------:R4:W-:Y:S01]  /*abb0*/  LDGSTS.E.128 [R11+0x9f60], desc[UR10][R110.64] ;  /* 0x09f600006e0b7fae */ /* 0x0009e2000b9a180a */
[----:B------:R-:W-:-:S03]  /*abc0*/  IMAD.WIDE R104, R5, 0x2, R106 ;  /* 0x0000000205687825 */ /* 0x000fc600078e026a */
[----:B------:R4:W-:Y:S01]  /*abd0*/  LDGSTS.E.128 [R11+0xa070], desc[UR10][R108.64] ;  /* 0x0a0700006c0b7fae */ /* 0x0009e2000b9a180a */
[----:B-1----:R-:W-:Y:S03]  /*abe0*/  HMMA.16816.F16 R78, R36, R66, R78 ;  /* 0x00000042244e723c */ /* 0x002fe6000000084e */
[----:B------:R1:W-:Y:S01]  /*abf0*/  LDGSTS.E.128 [R11+0xa180], desc[UR10][R106.64] ;  /* 0x0a1800006a0b7fae */ /* 0x0003e2000b9a180a */
[----:B---3--:R-:W-:-:S03]  /*ac00*/  IMAD.WIDE R114, R5, 0x2, R104 ;  /* 0x0000000205727825 */ /* 0x008fc600078e0268 */
[----:B------:R3:W-:Y:S01]  /*ac10*/  LDGSTS.E.128 [R11+0xa290], desc[UR10][R104.64] ;  /* 0x0a290000680b7fae */ /* 0x0007e2000b9a180a */
[----:B--2---:R-:W-:Y:S01]  /*ac20*/  HMMA.16816.F16 R82, R40, R66, R82 ;  /* 0x000000422852723c */ /* 0x004fe20000000852 */
[C---:B-----5:R-:W-:Y:S02]  /*ac30*/  IMAD.WIDE R112, R5.reuse, 0x2, R114 ;  /* 0x0000000205707825 */ /* 0x060fe400078e0272 */
[----:B------:R-:W-:Y:S04]  /*ac40*/  LDGSTS.E.128 [R11+0xa3a0], desc[UR10][R114.64] ;  /* 0x0a3a0000720b7fae */ /* 0x000fe8000b9a180a */
[----:B------:R-:W-:Y:S01]  /*ac50*/  LDGSTS.E.128 [R11+0xa4b0], desc[UR10][R112.64] ;  /* 0x0a4b0000700b7fae */ /* 0x000fe2000b9a180a */
[----:B----4-:R-:W-:-:S04]  /*ac60*/  IMAD.WIDE R110, R5, 0x2, R112 ;  /* 0x00000002056e7825 */ /* 0x010fc800078e0270 */
[----:B------:R-:W-:Y:S01]  /*ac70*/  HMMA.16816.F16 R78, R44, R68, R78 ;  /* 0x000000442c4e723c */ /* 0x000fe2000000084e */
[----:B------:R-:W-:Y:S01]  /*ac80*/  LDGSTS.E.128 [R11+0xa5c0], desc[UR10][R110.64] ;  /* 0x0a5c00006e0b7fae */ /* 0x000fe2000b9a180a */
[----:B------:R-:W-:-:S05]  /*ac90*/  IMAD.WIDE R108, R5, 0x2, R110 ;  /* 0x00000002056c7825 */ /* 0x000fca00078e026e */
[----:B------:R-:W-:Y:S01]  /*aca0*/  LDGSTS.E.128 [R11+0xa6d0], desc[UR10][R108.64] ;  /* 0x0a6d00006c0b7fae */ /* 0x000fe2000b9a180a */
[C---:B-1----:R-:W-:Y:S01]  /*acb0*/  IMAD.WIDE R106, R5.reuse, 0x2, R108 ;  /* 0x00000002056a7825 */ /* 0x042fe200078e026c */
[----:B------:R-:W-:Y:S04]  /*acc0*/  HMMA.16816.F16 R82, R32, R68, R82 ;  /* 0x000000442052723c */ /* 0x000fe80000000852 */
[----:B------:R-:W-:Y:S01]  /*acd0*/  LDGSTS.E.128 [R11+0xa7e0], desc[UR10][R106.64] ;  /* 0x0a7e00006a0b7fae */ /* 0x000fe2000b9a180a */
[----:B---3--:R-:W-:-:S05]  /*ace0*/  IMAD.WIDE R104, R5, 0x2, R106 ;  /* 0x0000000205687825 */ /* 0x008fca00078e026a */
[----:B------:R1:W-:Y:S04]  /*acf0*/  LDGSTS.E.128 [R11+0xa8f0], desc[UR10][R104.64] ;  /* 0x0a8f0000680b7fae */ /* 0x0003e8000b9a180a */
[----:B------:R-:W0:Y:S01]  /*ad00*/  LDGDEPBAR ;  /* 0x00000000000079af */ /* 0x000e220000000000 */
[----:B-1----:R-:W-:Y:S01]  /*ad10*/  IMAD.WIDE R104, R92, 0x2, R98 ;  /* 0x000000025c687825 */ /* 0x002fe200078e0262 */
[----:B------:R-:W-:-:S03]  /*ad20*/  LEA R92, R5, R92, 0xc ;  /* 0x0000005c055c7211 */ /* 0x000fc600078e60ff */
[----:B------:R-:W-:Y:S01]  /*ad30*/  IMAD.WIDE R106, R5, 0x2, R104 ;  /* 0x00000002056a7825 */ /* 0x000fe200078e0268 */
[----:B------:R-:W-:-:S04]  /*ad40*/  DEPBAR.LE SB0, 0x0 ;  /* 0x000080000000791a */ /* 0x000fc80000000000 */
[----:B------:R-:W-:Y:S06]  /*ad50*/  BAR.SYNC.DEFER_BLOCKING 0x0 ;  /* 0x0000000000007b1d */ /* 0x000fec0000010000 */
[----:B------:R-:W-:Y:S04]  /*ad60*/  LDSM.16.M88.2 R70, [R70] ;  /* 0x000000004646783b */ /* 0x000fe80000000100 */
[----:B------:R-:W1:Y:S04]  /*ad70*/  LDSM.16.MT88.4 R36, [R53] ;  /* 0x000000003524783b */ /* 0x000e680000004200 */
[----:B------:R-:W2:Y:S04]  /*ad80*/  LDSM.16.MT88.4 R40, [R53+0x20] ;  /* 0x000020003528783b */ /* 0x000ea80000004200 */
[----:B------:R-:W-:Y:S04]  /*ad90*/  LDSM.16.M88.2 R66, [R73] ;  /* 0x000000004942783b */ /* 0x000fe80000000100 */
[----:B------:R-:W3:Y:S04]  /*ada0*/  LDSM.16.MT88.4 R44, [R55] ;  /* 0x00000000372c783b */ /* 0x000ee80000004200 */
[----:B------:R-:W4:Y:S04]  /*adb0*/  LDSM.16.MT88.4 R32, [R55+0x20] ;  /* 0x000020003720783b */ /* 0x000f280000004200 */
[----:B------:R-:W-:Y:S01]  /*adc0*/  LDSM.16.M88.2 R68, [R75] ;  /* 0x000000004b44783b */ /* 0x000fe20000000100 */
[-C--:B-1----:R-:W-:Y:S03]  /*add0*/  HMMA.16816.F16 R78, R36, R70.reuse, R78 ;  /* 0x00000046244e723c */ /* 0x082fe6000000084e */
[----:B------:R-:W1:Y:S05]  /*ade0*/  LDSM.16.MT88.4 R36, [R57] ;  /* 0x000000003924783b */ /* 0x000e6a0000004200 */
[----:B--2---:R-:W-:Y:S01]  /*adf0*/  HMMA.16816.F16 R82, R40, R70, R82 ;  /* 0x000000462852723c */ /* 0x004fe20000000852 */
[----:B------:R-:W2:Y:S04]  /*ae00*/  LDSM.16.MT88.4 R40, [R57+0x20] ;  /* 0x000020003928783b */ /* 0x000ea80000004200 */
[----:B------:R-:W-:Y:S07]  /*ae10*/  LDSM.16.M88.2 R70, [R81] ;  /* 0x000000005146783b */ /* 0x000fee0000000100 */
[-C--:B---3--:R-:W-:Y:S01]  /*ae20*/  HMMA.16816.F16 R78, R44, R66.reuse, R78 ;  /* 0x000000422c4e723c */ /* 0x088fe2000000084e */
[----:B------:R-:W3:Y:S07]  /*ae30*/  LDSM.16.MT88.4 R44, [R63] ;  /* 0x000000003f2c783b */ /* 0x000eee0000004200 */
[----:B----4-:R-:W-:Y:S01]  /*ae40*/  HMMA.16816.F16 R82, R32, R66, R82 ;  /* 0x000000422052723c */ /* 0x010fe20000000852 */
[----:B------:R-:W4:Y:S04]  /*ae50*/  LDSM.16.MT88.4 R32, [R63+0x20] ;  /* 0x000020003f20783b */ /* 0x000f280000004200 */
[----:B------:R-:W-:Y:S07]  /*ae60*/  LDSM.16.M88.2 R66, [R94] ;  /* 0x000000005e42783b */ /* 0x000fee0000000100 */
[-C--:B-1----:R-:W-:Y:S01]  /*ae70*/  HMMA.16816.F16 R78, R36, R68.reuse, R78 ;  /* 0x00000044244e723c */ /* 0x082fe2000000084e */
[----:B------:R-:W1:Y:S07]  /*ae80*/  LDSM.16.MT88.4 R36, [R85] ;  /* 0x000000005524783b */ /* 0x000e6e0000004200 */
[----:B--2---:R-:W-:Y:S01]  /*ae90*/  HMMA.16816.F16 R82, R40, R68, R82 ;  /* 0x000000442852723c */ /* 0x004fe20000000852 */
[----:B------:R-:W2:Y:S04]  /*aea0*/  LDSM.16.MT88.4 R40, [R85+0x20] ;  /* 0x000020005528783b */ /* 0x000ea80000004200 */
[----:B------:R5:W-:Y:S07]  /*aeb0*/  LDSM.16.M88.2 R68, [R95] ;  /* 0x000000005f44783b */ /* 0x000bee0000000100 */
[-C--:B---3--:R-:W-:Y:S01]  /*aec0*/  HMMA.16816.F16 R78, R44, R70.reuse, R78 ;  /* 0x000000462c4e723c */ /* 0x088fe2000000084e */
[----:B------:R-:W3:Y:S07]  /*aed0*/  LDSM.16.MT88.4 R44, [R87] ;  /* 0x00000000572c783b */ /* 0x000eee0000004200 */
[----:B----4-:R-:W-:Y:S01]  /*aee0*/  HMMA.16816.F16 R82, R32, R70, R82 ;  /* 0x000000462052723c */ /* 0x010fe20000000852 */
[----:B------:R-:W4:Y:S04]  /*aef0*/  LDSM.16.MT88.4 R32, [R87+0x20] ;  /* 0x000020005720783b */ /* 0x000f280000004200 */
[----:B------:R3:W-:Y:S07]  /*af00*/  LDSM.16.M88.2 R70, [R96] ;  /* 0x000000006046783b */ /* 0x0007ee0000000100 */
[-C--:B-1----:R-:W-:Y:S01]  /*af10*/  HMMA.16816.F16 R78, R36, R66.reuse, R78 ;  /* 0x00000042244e723c */ /* 0x082fe2000000084e */
[----:B------:R-:W1:Y:S07]  /*af20*/  LDSM.16.MT88.4 R36, [R89] ;  /* 0x000000005924783b */ /* 0x000e6e0000004200 */
[----:B--2---:R-:W-:Y:S01]  /*af30*/  HMMA.16816.F16 R82, R40, R66, R82 ;  /* 0x000000422852723c */ /* 0x004fe20000000852 */
[C---:B------:R-:W-:Y:S01]  /*af40*/  IMAD.WIDE R66, R5.reuse, 0x2, R106 ;  /* 0x0000000205427825 */ /* 0x040fe200078e026a */
[----:B------:R-:W2:Y:S03]  /*af50*/  LDSM.16.MT88.4 R40, [R89+0x20] ;  /* 0x000020005928783b */ /* 0x000ea60000004200 */
[----:B-----5:R-:W-:-:S07]  /*af60*/  IMAD.WIDE R94, R5, 0x2, R66 ;  /* 0x00000002055e7825 */ /* 0x020fce00078e0242 */
[----:B---3--:R-:W-:Y:S01]  /*af70*/  HMMA.16816.F16 R44, R44, R68, R78 ;  /* 0x000000442c2c723c */ /* 0x008fe2000000084e */
[C---:B------:R-:W-:Y:S01]  /*af80*/  IMAD.WIDE R46, R5.reuse, 0x2, R94 ;  /* 0x00000002052e7825 */ /* 0x040fe200078e025e */
[----:B------:R-:W-:Y:S03]  /*af90*/  LDSM.16.M88.2 R78, [R93] ;  /* 0x000000005d4e783b */ /* 0x000fe60000000100 */
[----:B------:R-:W-:-:S03]  /*afa0*/  IMAD.WIDE R96, R5, 0x2, R46 ;  /* 0x0000000205607825 */ /* 0x000fc600078e022e */
[----:B----4-:R-:W-:Y:S01]  /*afb0*/  HMMA.16816.F16 R82, R32, R68, R82 ;  /* 0x000000442052723c */ /* 0x010fe20000000852 */
[----:B------:R-:W3:Y:S01]  /*afc0*/  LDSM.16.MT88.4 R32, [R77] ;  /* 0x000000004d20783b */ /* 0x000ee20000004200 */
[----:B------:R-:W-:-:S04]  /*afd0*/  IMAD.WIDE R68, R5, 0x2, R96 ;  /* 0x0000000205447825 */ /* 0x000fc800078e0260 */
[----:B------:R-:W-:-:S06]  /*afe0*/  IMAD.WIDE R108, R5, 0x2, R68 ;  /* 0x00000002056c7825 */ /* 0x000fcc00078e0244 */
[----:B-1----:R-:W-:Y:S01]  /*aff0*/  HMMA.16816.F16 R44, R36, R70, R44 ;  /* 0x00000046242c723c */ /* 0x002fe2000000082c */
[----:B------:R-:W1:Y:S01]  /*b000*/  LDSM.16.MT88.4 R36, [R77+0x20] ;  /* 0x000020004d24783b */ /* 0x000e620000004200 */
[----:B------:R-:W-:-:S03]  /*b010*/  IMAD.WIDE R110, R5, 0x2, R108 ;  /* 0x00000002056e7825 */ /* 0x000fc600078e026c */
[----:B------:R-:W-:Y:S01]  /*b020*/  @!PT LDS RZ, [RZ] ;  /* 0x00000000fffff984 */ /* 0x000fe20000000800 */
[----:B------:R-:W-:Y:S01]  /*b030*/  @!PT LDS RZ, [RZ] ;  /* 0x00000000fffff984 */ /* 0x000fe20000000800 */
[----:B------:R-:W-:Y:S01]  /*b040*/  @!PT LDS RZ, [RZ] ;  /* 0x00000000fffff984 */ /* 0x000fe20000000800 */
[----:B------:R4:W-:Y:S03]  /*b050*/  LDGSTS.E.128 [R13], desc[UR10][R102.64] ;  /* 0x00000000660d7fae */ /* 0x0009e6000b9a180a */
[----:B--2---:R-:W-:Y:S01]  /*b060*/  HMMA.16816.F16 R40, R40, R70, R82 ;  /* 0x000000462828723c */ /* 0x004fe20000000852 */
[C---:B------:R-:W-:Y:S01]  /*b070*/  IMAD.WIDE R112, R5.reuse, 0x2, R110 ;  /* 0x0000000205707825 */ /* 0x040fe200078e026e */
[----:B------:R4:W-:Y:S04]  /*b080*/  LDGSTS.E.128 [R11+0x1100], desc[UR10][R104.64] ;  /* 0x01100000680b7fae */ /* 0x0009e8000b9a180a */
[----:B------:R4:W-:Y:S01]  /*b090*/  LDGSTS.E.128 [R11+0x1210], desc[UR10][R106.64] ;  /* 0x012100006a0b7fae */ /* 0x0009e2000b9a180a */
[----:B------:R-:W-:-:S03]  /*b0a0*/  IMAD.WIDE R70, R5, 0x2, R112 ;  /* 0x0000000205467825 */ /* 0x000fc600078e0270 */
[----:B------:R4:W-:Y:S01]  /*b0b0*/  LDGSTS.E.128 [R11+0x1320], desc[UR10][R66.64] ;  /* 0x01320000420b7fae */ /* 0x0009e2000b9a180a */
[----:B------:R-:W-:-:S03]  /*b0c0*/  IMAD.WIDE R42, R5, 0x2, R70 ;  /* 0x00000002052a7825 */ /* 0x000fc600078e0246 */
[----:B------:R4:W-:Y:S04]  /*b0d0*/  LDGSTS.E.128 [R11+0x1430], desc[UR10][R94.64] ;  /* 0x014300005e0b7fae */ /* 0x0009e8000b9a180a */
[----:B------:R4:W-:Y:S01]  /*b0e0*/  LDGSTS.E.128 [R11+0x1540], desc[UR10][R46.64] ;  /* 0x015400002e0b7fae */ /* 0x0009e2000b9a180a */
[----:B---3--:R-:W-:Y:S01]  /*b0f0*/  HMMA.16816.F16 R82, R32, R78, R44 ;  /* 0x0000004e2052723c */ /* 0x008fe2000000082c */
[C---:B------:R-:W-:Y:S02]  /*b100*/  IMAD.WIDE R32, R5.reuse, 0x2, R42 ;  /* 0x0000000205207825 */ /* 0x040fe400078e022a */
[----:B------:R4:W-:Y:S02]  /*b110*/  LDGSTS.E.128 [R11+0x1650], desc[UR10][R96.64] ;  /* 0x01650000600b7fae */ /* 0x0009e4000b9a180a */
[----:B------:R-:W-:-:S02]  /*b120*/  IMAD.WIDE R34, R5, 0x2, R32 ;  /* 0x0000000205227825 */ /* 0x000fc400078e0220 */
[----:B------:R4:W-:Y:S04]  /*b130*/  LDGSTS.E.128 [R11+0x1760], desc[UR10][R68.64] ;  /* 0x01760000440b7fae */ /* 0x0009e8000b9a180a */
[----:B------:R4:W-:Y:S01]  /*b140*/  LDGSTS.E.128 [R11+0x1870], desc[UR10][R108.64] ;  /* 0x018700006c0b7fae */ /* 0x0009e2000b9a180a */
[----:B-1----:R-:W-:Y:S01]  /*b150*/  HMMA.16816.F16 R78, R36, R78, R40 ;  /* 0x0000004e244e723c */ /* 0x002fe20000000828 */
[C---:B------:R-:W-:Y:S02]  /*b160*/  IMAD.WIDE R36, R5.reuse, 0x2, R34 ;  /* 0x0000000205247825 */ /* 0x040fe400078e0222 */
[----:B------:R4:W-:Y:S04]  /*b170*/  LDGSTS.E.128 [R11+0x1980], desc[UR10][R110.64] ;  /* 0x019800006e0b7fae */ /* 0x0009e8000b9a180a */
        /* <DEDUP_REMOVED lines=11> */
[----:B------:R-:W-:Y:S05]  /*b230*/  BRA.U UP0, `(.L_x_42) ;  /* 0xffffff5900907547 */ /* 0x000fea000b83ffff */
[----:B------:R-:W-:-:S12]  /*b240*/  UIADD3 UR7, UPT, UPT, UR4, 0x1, URZ ;  /* 0x0000000104077890 */ /* 0x000fd8000fffe0ff */
.L_x_41:
[----:B------:R-:W-:-:S04]  /*b250*/  UISETP.LT.AND UP0, UPT, UR6, 0x2, UPT ;  /* 0x000000020600788c */ /* 0x000fc8000bf01270 */
[----:B------:R-:W-:-:S04]  /*b260*/  USEL UR4, UR6, 0x2, !UP0 ;  /* 0x0000000206047887 */ /* 0x000fc8000c000000 */
[----:B------:R-:W-:-:S04]  /*b270*/  UIADD3 UR4, UPT, UPT, UR4, -0x1, URZ ;  /* 0xffffffff04047890 */ /* 0x000fc8000fffe0ff */
[----:B------:R-:W-:-:S04]  /*b280*/  ULOP3.LUT UR4, UR4, 0x1f, URZ, 0xc0, !UPT ;  /* 0x0000001f04047892 */ /* 0x000fc8000f8ec0ff */
[----:B------:R-:W-:-:S09]  /*b290*/  UISETP.NE.AND UP0, UPT, UR4, URZ, UPT ;  /* 0x000000ff0400728c */ /* 0x000fd2000bf05270 */
[----:B------:R-:W-:Y:S05]  /*b2a0*/  BRA.U !UP0, `(.L_x_40) ;  /* 0x00000009083c7547 */ /* 0x000fea000b800000 */
[----:B------:R-:W1:Y:S01]  /*b2b0*/  S2R R4, SR_LANEID ;  /* 0x0000000000047919 */ /* 0x000e620000000000 */
[----:B------:R-:W-:Y:S01]  /*b2c0*/  MOV R12, 0x2 ;  /* 0x00000002000c7802 */ /* 0x000fe20000000f00 */
[----:B------:R-:W-:Y:S01]  /*b2d0*/  UIADD3 UR4, UPT, UPT, -UR4, URZ, URZ ;  /* 0x000000ff04047290 */ /* 0x000fe2000fffe1ff */
[----:B------:R-:W-:Y:S02]  /*b2e0*/  LOP3.LUT R15, R3, 0x3f0, RZ, 0xc0, !PT ;  /* 0x000003f0030f7812 */ /* 0x000fe400078ec0ff */
[----:B------:R-:W-:Y:S02]  /*b2f0*/  LEA R7, R5, R7, 0x7 ;  /* 0x0000000705077211 */ /* 0x000fe400078e38ff */
[----:B------:R-:W-:Y:S02]  /*b300*/  LOP3.LUT R14, R3, 0x3e0, RZ, 0xc0, !PT ;  /* 0x000003e0030e7812 */ /* 0x000fe400078ec0ff */
[----:B-1----:R-:W-:Y:S02]  /*b310*/  LOP3.LUT R8, R4, 0x7, RZ, 0xc0, !PT ;  /* 0x0000000704087812 */ /* 0x002fe400078ec0ff */
[----:B----4-:R-:W-:-:S02]  /*b320*/  SHF.R.U32.HI R11, RZ, 0x4, R4 ;  /* 0x00000004ff0b7819 */ /* 0x010fc40000011604 */
[----:B------:R-:W-:Y:S02]  /*b330*/  LOP3.LUT R6, R4, 0xf, RZ, 0xc0, !PT ;  /* 0x0000000f04067812 */ /* 0x000fe400078ec0ff */
[----:B------:R-:W-:Y:S01]  /*b340*/  LEA R17, R11, R8, 0x3 ;  /* 0x000000080b117211 */ /* 0x000fe200078e18ff */
[----:B------:R-:W-:Y:S01]  /*b350*/  IMAD.WIDE.U32 R8, R9, R12, UR12 ;  /* 0x0000000c09087e25 */ /* 0x000fe2000f8e000c */
[----:B------:R-:W-:Y:S01]  /*b360*/  SHF.L.U32 R11, R3, 0x3, RZ ;  /* 0x00000003030b7819 */ /* 0x000fe200000006ff */
[----:B------:R-:W-:Y:S01]  /*b370*/  UIADD3 UR12, UPT, UPT, UR5, 0x1100, URZ ;  /* 0x00001100050c7890 */ /* 0x000fe2000fffe0ff */
[----:B------:R-:W-:Y:S02]  /*b380*/  SHF.R.U32.HI R10, RZ, 0x3, R4 ;  /* 0x00000003ff0a7819 */ /* 0x000fe40000011604 */
[----:B------:R-:W-:Y:S02]  /*b390*/  SHF.R.U32.HI R4, RZ, 0x3, R6 ;  /* 0x00000003ff047819 */ /* 0x000fe40000011606 */
[----:B------:R-:W-:-:S02]  /*b3a0*/  LOP3.LUT R12, R11, 0x78, RZ, 0xc0, !PT ;  /* 0x000000780b0c7812 */ /* 0x000fc400078ec0ff */
[----:B------:R-:W-:Y:S02]  /*b3b0*/  SHF.L.U32 R10, R10, 0x3, RZ ;  /* 0x000000030a0a7819 */ /* 0x000fe400000006ff */
[----:B------:R-:W-:Y:S01]  /*b3c0*/  SHF.L.U32 R11, R4, 0x3, RZ ;  /* 0x00000003040b7819 */ /* 0x000fe200000006ff */
[----:B------:R-:W-:Y:S01]  /*b3d0*/  IMAD R12, R15, 0x88, R12 ;  /* 0x000000880f0c7824 */ /* 0x000fe200078e020c */
[----:B------:R-:W-:Y:S02]  /*b3e0*/  IADD3 R4, P0, PT, R8, 0x100, RZ ;  /* 0x0000010008047810 */ /* 0x000fe40007f1e0ff */
[----:B------:R-:W-:Y:S02]  /*b3f0*/  LOP3.LUT R6, R6, 0x7, RZ, 0xc0, !PT ;  /* 0x0000000706067812 */ /* 0x000fe400078ec0ff */
[----:B------:R-:W-:Y:S02]  /*b400*/  LOP3.LUT R8, R10, 0x8, RZ, 0xe2, !PT ;  /* 0x000000080a087812 */ /* 0x000fe400078ee2ff */
[----:B------:R-:W-:-:S02]  /*b410*/  LOP3.LUT R11, R11, 0x8, RZ, 0xe2, !PT ;  /* 0x000000080b0b7812 */ /* 0x000fc400078ee2ff */
[----:B------:R-:W-:Y:S01]  /*b420*/  LEA R28, R12, UR12, 0x1 ;  /* 0x0000000c0c1c7c11 */ /* 0x000fe2000f8e08ff */
[----:B------:R-:W-:Y:S01]  /*b430*/  IMAD R8, R17, 0x88, R8 ;  /* 0x0000008811087824 */ /* 0x000fe200078e0208 */
[----:B------:R-:W-:Y:S01]  /*b440*/  IADD3.X R15, PT, PT, RZ, R9, RZ, P0, !PT ;  /* 0x00000009ff0f7210 */ /* 0x000fe200007fe4ff */
[----:B------:R-:W-:-:S03]  /*b450*/  IMAD R11, R6, 0x88, R11 ;  /* 0x00000088060b7824 */ /* 0x000fc600078e020b */
[----:B------:R-:W-:Y:S02]  /*b460*/  SHF.L.U32 R6, R8, 0x1, RZ ;  /* 0x0000000108067819 */ /* 0x000fe400000006ff */
[----:B------:R-:W-:-:S07]  /*b470*/  SHF.L.U32 R12, R11, 0x1, RZ ;  /* 0x000000010b0c7819 */ /* 0x000fce00000006ff */
.L_x_43:
[----:B------:R-:W-:Y:S02]  /*b480*/  ULOP3.LUT UR8, UR7, 0x1, URZ, 0xc, !UPT ;  /* 0x0000000107087892 */ /* 0x000fe4000f8e0cff */
[----:B------:R-:W-:-:S04]  /*b490*/  UIADD3 UR4, UPT, UPT, UR4, 0x1, URZ ;  /* 0x0000000104047890 */ /* 0x000fc8000fffe0ff */
[----:B------:R-:W-:Y:S01]  /*b4a0*/  MOV R29, UR8 ;  /* 0x00000008001d7c02 */ /* 0x000fe20008000f00 */
[----:B------:R-:W-:Y:S02]  /*b4b0*/  UIMAD UR8, UR8, 0x880, UR5 ;  /* 0x00000880080878a4 */ /* 0x000fe4000f8e0205 */
[----:B------:R-:W-:Y:S02]  /*b4c0*/  UISETP.NE.AND UP0, UPT, UR4, URZ, UPT ;  /* 0x000000ff0400728c */ /* 0x000fe4000bf05270 */
[----:B------:R-:W-:Y:S02]  /*b4d0*/  IMAD R29, R29, 0x4400, R14 ;  /* 0x000044001d1d7824 */ /* 0x000fe400078e020e */
[----:B----4-:R-:W-:-:S03]  /*b4e0*/  MOV R37, UR8 ;  /* 0x0000000800257c02 */ /* 0x010fc60008000f00 */
[----:B------:R-:W-:Y:S01]  /*b4f0*/  LEA R29, R29, UR12, 0x1 ;  /* 0x0000000c1d1d7c11 */ /* 0x000fe2000f8e08ff */
[----:B------:R-:W-:Y:S01]  /*b500*/  LDSM.16.M88.2 R30, [R12+UR8] ;  /* 0x000000080c1e783b */ /* 0x000fe20008000100 */
[----:B------:R-:W-:Y:S01]  /*b510*/  IADD3 R38, PT, PT, R12, 0x20, R37 ;  /* 0x000000200c267810 */ /* 0x000fe20007ffe025 */
[----:B------:R-:W-:Y:S01]  /*b520*/  ULOP3.LUT UR8, UR7, 0x1, URZ, 0xc0, !UPT ;  /* 0x0000000107087892 */ /* 0x000fe2000f8ec0ff */
[----:B------:R-:W-:Y:S01]  /*b530*/  IADD3 R32, PT, PT, R29, R6, RZ ;  /* 0x000000061d207210 */ /* 0x000fe20007ffe0ff */
[----:B------:R-:W-:Y:S01]  /*b540*/  UIADD3 UR7, UPT, UPT, UR7, 0x1, URZ ;  /* 0x0000000107077890 */ /* 0x000fe2000fffe0ff */
[----:B------:R-:W-:Y:S02]  /*b550*/  IADD3 R42, PT, PT, R6, 0x1100, R29 ;  /* 0x00001100062a7810 */ /* 0x000fe40007ffe01d */
[----:B------:R-:W-:Y:S01]  /*b560*/  LDSM.16.M88.2 R38, [R38] ;  /* 0x000000002626783b */ /* 0x000fe20000000100 */
[----:B------:R-:W-:Y:S02]  /*b570*/  IADD3 R40, PT, PT, R12, 0x40, R37 ;  /* 0x000000400c287810 */ /* 0x000fe40007ffe025 */
[C-C-:B------:R-:W-:Y:S01]  /*b580*/  IADD3 R45, PT, PT, R6.reuse, 0x2200, R29.reuse ;  /* 0x00002200062d7810 */ /* 0x140fe20007ffe01d */
[----:B------:R-:W1:Y:S01]  /*b590*/  LDSM.16.MT88.4 R20, [R32] ;  /* 0x000000002014783b */ /* 0x000e620000004200 */
[----:B------:R-:W-:-:S02]  /*b5a0*/  IADD3 R36, PT, PT, R6, 0x3300, R29 ;  /* 0x0000330006247810 */ /* 0x000fc40007ffe01d */
[----:B------:R-:W-:Y:S01]  /*b5b0*/  IADD3 R44, PT, PT, R6, 0x4400, R29 ;  /* 0x00004400062c7810 */ /* 0x000fe20007ffe01d */
[----:B------:R-:W2:Y:S01]  /*b5c0*/  LDSM.16.MT88.4 R24, [R32+0x20] ;  /* 0x000020002018783b */ /* 0x000ea20000004200 */
[----:B------:R-:W-:-:S03]  /*b5d0*/  MOV R47, UR8 ;  /* 0x00000008002f7c02 */ /* 0x000fc60008000f00 */
[----:B------:R-:W3:Y:S02]  /*b5e0*/  LDSM.16.MT88.4 R16, [R42] ;  /* 0x000000002a10783b */ /* 0x000ee40000004200 */
[----:B------:R-:W-:Y:S02]  /*b5f0*/  IMAD R47, R47, 0x8800, R28 ;  /* 0x000088002f2f7824 */ /* 0x000fe400078e021c */
[----:B------:R-:W4:Y:S04]  /*b600*/  LDSM.16.MT88.4 R8, [R42+0x20] ;  /* 0x000020002a08783b */ /* 0x000f280000004200 */
[----:B------:R-:W-:Y:S04]  /*b610*/  LDSM.16.M88.2 R40, [R40] ;  /* 0x000000002828783b */ /* 0x000fe80000000100 */
[----:B------:R-:W-:Y:S01]  /*b620*/  LDSM.16.MT88.4 R32, [R45+0x20] ;  /* 0x000020002d20783b */ /* 0x000fe20000004200 */
[-C--:B-1----:R-:W-:Y:S03]  /*b630*/  HMMA.16816.F16 R82, R20, R30.reuse, R82 ;  /* 0x0000001e1452723c */ /* 0x082fe60000000852 */
[----:B------:R-:W1:Y:S05]  /*b640*/  LDSM.16.MT88.4 R20, [R45] ;  /* 0x000000002d14783b */ /* 0x000e6a0000004200 */
[----:B--2---:R-:W-:Y:S01]  /*b650*/  HMMA.16816.F16 R78, R24, R30, R78 ;  /* 0x0000001e184e723c */ /* 0x004fe2000000084e */
[C-C-:B------:R-:W-:Y:S01]  /*b660*/  IADD3 R30, PT, PT, R12.reuse, 0x60, R37.reuse ;  /* 0x000000600c1e7810 */ /* 0x140fe20007ffe025 */
[----:B------:R-:W-:Y:S05]  /*b670*/  LDSM.16.MT88.4 R24, [R36] ;  /* 0x000000002418783b */ /* 0x000fea0000004200 */
[----:B------:R-:W2:Y:S05]  /*b680*/  LDSM.16.M88.2 R30, [R30] ;  /* 0x000000001e1e783b */ /* 0x000eaa0000000100 */
[-C--:B---3--:R-:W-:Y:S08]  /*b690*/  HMMA.16816.F16 R16, R16, R38.reuse, R82 ;  /* 0x000000261010723c */ /* 0x088ff00000000852 */
[----:B----4-:R-:W-:Y:S01]  /*b6a0*/  HMMA.16816.F16 R78, R8, R38, R78 ;  /* 0x00000026084e723c */ /* 0x010fe2000000084e */
[----:B------:R-:W-:Y:S01]  /*b6b0*/  IADD3 R38, PT, PT, R12, 0x80, R37 ;  /* 0x000000800c267810 */ /* 0x000fe20007ffe025 */
[----:B------:R3:W4:Y:S05]  /*b6c0*/  LDSM.16.MT88.4 R8, [R36+0x20] ;  /* 0x000020002408783b */ /* 0x00072a0000004200 */
[----:B------:R-:W-:Y:S01]  /*b6d0*/  LDSM.16.M88.2 R38, [R38] ;  /* 0x000000002626783b */ /* 0x000fe20000000100 */
[----:B---3--:R-:W-:-:S04]  /*b6e0*/  IADD3 R36, PT, PT, R6, 0x6600, R29 ;  /* 0x0000660006247810 */ /* 0x008fc80007ffe01d */
[-C--:B-1----:R-:W-:Y:S01]  /*b6f0*/  HMMA.16816.F16 R42, R20, R40.reuse, R16 ;  /* 0x00000028142a723c */ /* 0x082fe20000000810 */
[----:B------:R-:W1:Y:S04]  /*b700*/  LDSM.16.MT88.4 R20, [R44] ;  /* 0x000000002c14783b */ /* 0x000e680000004200 */
[----:B------:R-:W3:Y:S03]  /*b710*/  LDSM.16.MT88.4 R16, [R44+0x20] ;  /* 0x000020002c10783b */ /* 0x000ee60000004200 */
[----:B------:R-:W-:Y:S01]  /*b720*/  HMMA.16816.F16 R34, R32, R40, R78 ;  /* 0x000000282022723c */ /* 0x000fe2000000084e */
[----:B------:R-:W-:Y:S02]  /*b730*/  IADD3 R32, PT, PT, R12, 0xa0, R37 ;  /* 0x000000a00c207810 */ /* 0x000fe40007ffe025 */
[----:B------:R-:W-:-:S04]  /*b740*/  IADD3 R40, PT, PT, R6, 0x5500, R29 ;  /* 0x0000550006287810 */ /* 0x000fc80007ffe01d */
[----:B------:R-:W-:Y:S05]  /*b750*/  LDSM.16.M88.2 R32, [R32] ;  /* 0x000000002020783b */ /* 0x000fea0000000100 */
[-C--:B--2---:R-:W-:Y:S01]  /*b760*/  HMMA.16816.F16 R42, R24, R30.reuse, R42 ;  /* 0x0000001e182a723c */ /* 0x084fe2000000082a */
[----:B------:R-:W2:Y:S07]  /*b770*/  LDSM.16.MT88.4 R24, [R40] ;  /* 0x000000002818783b */ /* 0x000eae0000004200 */
[----:B----4-:R-:W-:Y:S01]  /*b780*/  HMMA.16816.F16 R34, R8, R30, R34 ;  /* 0x0000001e0822723c */ /* 0x010fe20000000822 */
[----:B------:R-:W-:Y:S01]  /*b790*/  IADD3 R30, PT, PT, R12, 0xc0, R37 ;  /* 0x000000c00c1e7810 */ /* 0x000fe20007ffe025 */
[----:B------:R4:W5:Y:S05]  /*b7a0*/  LDSM.16.MT88.4 R8, [R40+0x20] ;  /* 0x000020002808783b */ /* 0x00096a0000004200 */
[----:B------:R-:W-:Y:S01]  /*b7b0*/  LDSM.16.M88.2 R30, [R30] ;  /* 0x000000001e1e783b */ /* 0x000fe20000000100 */
[----:B----4-:R-:W-:-:S04]  /*b7c0*/  IADD3 R40, PT, PT, R6, 0x7700, R29 ;  /* 0x0000770006287810 */ /* 0x010fc80007ffe01d */
[-C--:B-1----:R-:W-:Y:S01]  /*b7d0*/  HMMA.16816.F16 R42, R20, R38.reuse, R42 ;  /* 0x00000026142a723c */ /* 0x082fe2000000082a */
[----:B------:R-:W1:Y:S04]  /*b7e0*/  LDSM.16.MT88.4 R20, [R36] ;  /* 0x000000002414783b */ /* 0x000e680000004200 */
[----:B------:R-:W-:Y:S03]  /*b7f0*/  LDSM.16.MT88.4 R80, [R40] ;  /* 0x000000002850783b */ /* 0x000fe60000004200 */
[----:B---3--:R-:W-:Y:S01]  /*b800*/  HMMA.16816.F16 R34, R16, R38, R34 ;  /* 0x000000261022723c */ /* 0x008fe20000000822 */
[----:B------:R-:W-:Y:S01]  /*b810*/  MOV R16, UR8 ;  /* 0x0000000800107c02 */ /* 0x000fe20008000f00 */
[----:B------:R-:W-:Y:S01]  /*b820*/  LDSM.16.MT88.4 R76, [R40+0x20] ;  /* 0x00002000284c783b */ /* 0x000fe20000004200 */
[----:B------:R-:W-:-:S02]  /*b830*/  MOV R38, R4 ;  /* 0x0000000400267202 */ /* 0x000fc40000000f00 */
[-C--:B------:R-:W-:Y:S01]  /*b840*/  MOV R39, R15.reuse ;  /* 0x0000000f00277202 */ /* 0x080fe20000000f00 */
[----:B------:R-:W-:Y:S01]  /*b850*/  IMAD R29, R16, 0x880, R13 ;  /* 0x00000880101d7824 */ /* 0x000fe200078e020d */
[----:B------:R-:W-:Y:S01]  /*b860*/  IADD3 R4, P0, PT, R4, 0x100, RZ ;  /* 0x0000010004047810 */ /* 0x000fe20007f1e0ff */
[----:B------:R3:W4:Y:S03]  /*b870*/  LDSM.16.MT88.4 R16, [R36+0x20] ;  /* 0x000020002410783b */ /* 0x0007260000004200 */
[----:B------:R-:W-:Y:S01]  /*b880*/  IADD3.X R15, PT, PT, RZ, R15, RZ, P0, !PT ;  /* 0x0000000fff0f7210 */ /* 0x000fe200007fe4ff */
[----:B--2---:R-:W-:Y:S01]  /*b890*/  HMMA.16816.F16 R42, R24, R32, R42 ;  /* 0x00000020182a723c */ /* 0x004fe2000000082a */
[----:B------:R-:W-:Y:S01]  /*b8a0*/  IMAD.WIDE R26, R7, 0x2, R98 ;  /* 0x00000002071a7825 */ /* 0x000fe200078e0262 */
[----:B------:R-:W-:Y:S02]  /*b8b0*/  IADD3 R24, PT, PT, R12, 0xe0, R37 ;  /* 0x000000e00c187810 */ /* 0x000fe40007ffe025 */
[C---:B------:R-:W-:Y:S01]  /*b8c0*/  LEA R7, R5.reuse, R7, 0x7 ;  /* 0x0000000705077211 */ /* 0x040fe200078e38ff */
[----:B---3--:R-:W-:-:S03]  /*b8d0*/  IMAD.WIDE R36, R5, 0xa, R26 ;  /* 0x0000000a05247825 */ /* 0x008fc600078e021a */
[----:B------:R-:W2:Y:S01]  /*b8e0*/  LDSM.16.M88.2 R24, [R24] ;  /* 0x000000001818783b */ /* 0x000ea20000000100 */
[----:B-----5:R-:W-:Y:S01]  /*b8f0*/  HMMA.16816.F16 R44, R8, R32, R34 ;  /* 0x00000020082c723c */ /* 0x020fe20000000822 */
[C-C-:B------:R-:W-:Y:S02]  /*b900*/  IMAD.WIDE R8, R5.reuse, 0x2, R26.reuse ;  /* 0x0000000205087825 */ /* 0x140fe400078e021a */
[----:B------:R-:W-:Y:S01]  /*b910*/  @!PT LDS RZ, [RZ] ;  /* 0x00000000fffff984 */ /* 0x000fe20000000800 */
[----:B------:R-:W-:Y:S01]  /*b920*/  @!PT LDS RZ, [RZ] ;  /* 0x00000000fffff984 */ /* 0x000fe20000000800 */
[----:B------:R-:W-:Y:S01]  /*b930*/  @!PT LDS RZ, [RZ] ;  /* 0x00000000fffff984 */ /* 0x000fe20000000800 */
[----:B------:R3:W-:Y:S02]  /*b940*/  LDGSTS.E.128 [R29], desc[UR10][R38.64] ;  /* 0x00000000261d7fae */ /* 0x0007e4000b9a180a */
[C-C-:B------:R-:W-:Y:S02]  /*b950*/  IMAD.WIDE R10, R5.reuse, 0x4, R26.reuse ;  /* 0x00000004050a7825 */ /* 0x140fe400078e021a */
[----:B------:R-:W-:Y:S02]  /*b960*/  LDGSTS.E.128 [R47], desc[UR10][R26.64] ;  /* 0x000000001a2f7fae */ /* 0x000fe4000b9a180a */
[----:B------:R-:W-:-:S02]  /*b970*/  IMAD.WIDE R32, R5, 0x6, R26 ;  /* 0x0000000605207825 */ /* 0x000fc400078e021a */
[----:B------:R5:W-:Y:S01]  /*b980*/  LDGSTS.E.128 [R47+0x110], desc[UR10][R8.64] ;  /* 0x00110000082f7fae */ /* 0x000be2000b9a180a */
[----:B-1----:R-:W-:Y:S01]  /*b990*/  HMMA.16816.F16 R42, R20, R30, R42 ;  /* 0x0000001e142a723c */ /* 0x002fe2000000082a */
[C-C-:B------:R-:W-:Y:S02]  /*b9a0*/  IMAD.WIDE R34, R5.reuse, 0x8, R26.reuse ;  /* 0x0000000805227825 */ /* 0x140fe400078e021a */
[----:B------:R1:W-:Y:S02]  /*b9b0*/  LDGSTS.E.128 [R47+0x220], desc[UR10][R10.64] ;  /* 0x002200000a2f7fae */ /* 0x0003e4000b9a180a */
[C-C-:B------:R-:W-:Y:S02]  /*b9c0*/  IMAD.WIDE R20, R5.reuse, 0xc, R26.reuse ;  /* 0x0000000c05147825 */ /* 0x140fe400078e021a */
[----:B------:R2:W-:Y:S02]  /*b9d0*/  LDGSTS.E.128 [R47+0x330], desc[UR10][R32.64] ;  /* 0x00330000202f7fae */ /* 0x0005e4000b9a180a */
[----:B------:R-:W-:-:S02]  /*b9e0*/  IMAD.WIDE R22, R5, 0xe, R26 ;  /* 0x0000000e05167825 */ /* 0x000fc400078e021a */
[----:B------:R2:W-:Y:S02]  /*b9f0*/  LDGSTS.E.128 [R47+0x440], desc[UR10][R34.64] ;  /* 0x00440000222f7fae */ /* 0x0005e4000b9a180a */
[C-C-:B---3--:R-:W-:Y:S02]  /*ba00*/  IMAD.WIDE R38, R5.reuse, 0x10, R26.reuse ;  /* 0x0000001005267825 */ /* 0x148fe400078e021a */
[----:B------:R3:W-:Y:S01]  /*ba10*/  LDGSTS.E.128 [R47+0x550], desc[UR10][R36.64] ;  /* 0x00550000242f7fae */ /* 0x0007e2000b9a180a */
[----:B----4-:R-:W-:Y:S01]  /*ba20*/  HMMA.16816.F16 R16, R16, R30, R44 ;  /* 0x0000001e1010723c */ /* 0x010fe2000000082c */
[C-C-:B------:R-:W-:Y:S02]  /*ba30*/  IMAD.WIDE R40, R5.reuse, 0x12, R26.reuse ;  /* 0x0000001205287825 */ /* 0x140fe400078e021a */
[----:B------:R4:W-:Y:S02]  /*ba40*/  LDGSTS.E.128 [R47+0x660], desc[UR10][R20.64] ;  /* 0x00660000142f7fae */ /* 0x0009e4000b9a180a */
[----:B-----5:R-:W-:-:S02]  /*ba50*/  IMAD.WIDE R8, R5, 0x14, R26 ;  /* 0x0000001405087825 */ /* 0x020fc400078e021a */
[----:B------:R4:W-:Y:S02]  /*ba60*/  LDGSTS.E.128 [R47+0x770], desc[UR10][R22.64] ;  /* 0x00770000162f7fae */ /* 0x0009e4000b9a180a */
[C-C-:B-1----:R-:W-:Y:S02]  /*ba70*/  IMAD.WIDE R10, R5.reuse, 0x16, R26.reuse ;  /* 0x00000016050a7825 */ /* 0x142fe400078e021a */
[----:B------:R4:W-:Y:S01]  /*ba80*/  LDGSTS.E.128 [R47+0x880], desc[UR10][R38.64] ;  /* 0x00880000262f7fae */ /* 0x0009e2000b9a180a */
[----:B--2---:R-:W-:Y:S01]  /*ba90*/  HMMA.16816.F16 R82, R80, R24, R42 ;  /* 0x000000185052723c */ /* 0x004fe2000000082a */
[C-C-:B------:R-:W-:Y:S02]  /*baa0*/  IMAD.WIDE R32, R5.reuse, 0x18, R26.reuse ;  /* 0x0000001805207825 */ /* 0x140fe400078e021a */
[----:B------:R4:W-:Y:S02]  /*bab0*/  LDGSTS.E.128 [R47+0x990], desc[UR10][R40.64] ;  /* 0x00990000282f7fae */ /* 0x0009e4000b9a180a */
[----:B------:R-:W-:-:S02]  /*bac0*/  IMAD.WIDE R34, R5, 0x1a, R26 ;  /* 0x0000001a05227825 */ /* 0x000fc400078e021a */
[----:B------:R4:W-:Y:S01]  /*bad0*/  LDGSTS.E.128 [R47+0xaa0], desc[UR10][R8.64] ;  /* 0x00aa0000082f7fae */ /* 0x0009e2000b9a180a */
[----:B------:R-:W-:Y:S01]  /*bae0*/  HMMA.16816.F16 R78, R76, R24, R16 ;  /* 0x000000184c4e723c */ /* 0x000fe20000000810 */
[C-C-:B---3--:R-:W-:Y:S02]  /*baf0*/  IMAD.WIDE R36, R5.reuse, 0x1c, R26.reuse ;  /* 0x0000001c05247825 */ /* 0x148fe400078e021a */
[----:B------:R4:W-:Y:S02]  /*bb00*/  LDGSTS.E.128 [R47+0xbb0], desc[UR10][R10.64] ;  /* 0x00bb00000a2f7fae */ /* 0x0009e4000b9a180a */
[----:B------:R-:W-:Y:S02]  /*bb10*/  IMAD.WIDE R26, R5, 0x1e, R26 ;  /* 0x0000001e051a7825 */ /* 0x000fe400078e021a */
        /* <DEDUP_REMOVED lines=8> */
.L_x_40:
[----:B------:R-:W1:Y:S01]  /*bba0*/  S2R R4, SR_LANEID ;  /* 0x0000000000047919 */ /* 0x000e620000000000 */
[----:B------:R-:W-:Y:S01]  /*bbb0*/  ULOP3.LUT UR6, UR6, 0x1, URZ, 0xc, !UPT ;  /* 0x0000000106067892 */ /* 0x000fe2000f8e0cff */
[----:B------:R-:W-:-:S05]  /*bbc0*/  LOP3.LUT R3, R3, 0x3e0, RZ, 0xc0, !PT ;  /* 0x000003e003037812 */ /* 0x000fca00078ec0ff */
[----:B--2---:R-:W-:-:S05]  /*bbd0*/  MOV R24, UR6 ;  /* 0x0000000600187c02 */ /* 0x004fca0008000f00 */
[----:B------:R-:W-:-:S05]  /*bbe0*/  IMAD R24, R24, 0x4400, R3 ;  /* 0x0000440018187824 */ /* 0x000fca00078e0203 */
[----:B------:R-:W-:Y:S01]  /*bbf0*/  LEA R24, R24, UR5, 0x1 ;  /* 0x0000000518187c11 */ /* 0x000fe2000f8e08ff */
[----:B------:R-:W-:-:S03]  /*bc00*/  UIMAD UR5, UR6, 0x880, UR5 ;  /* 0x00000880060578a4 */ /* 0x000fc6000f8e0205 */
[----:B------:R-:W-:Y:S01]  /*bc10*/  IADD3 R30, PT, PT, R24, 0x3300, RZ ;  /* 0x00003300181e7810 */ /* 0x000fe20007ffe0ff */
[----:B------:R-:W-:Y:S01]  /*bc20*/  UIADD3 UR4, UPT, UPT, UR5, 0x20, URZ ;  /* 0x0000002005047890 */ /* 0x000fe2000fffe0ff */
[C---:B-1----:R-:W-:Y:S02]  /*bc30*/  LOP3.LUT R6, R4.reuse, 0xf, RZ, 0xc0, !PT ;  /* 0x0000000f04067812 */ /* 0x042fe400078ec0ff */
[----:B----4-:R-:W-:Y:S02]  /*bc40*/  LOP3.LUT R9, R4, 0x7, RZ, 0xc0, !PT ;  /* 0x0000000704097812 */ /* 0x010fe400078ec0ff */
[----:B------:R-:W-:Y:S02]  /*bc50*/  SHF.R.U32.HI R10, RZ, 0x4, R4 ;  /* 0x00000004ff0a7819 */ /* 0x000fe40000011604 */
[----:B------:R-:W-:Y:S02]  /*bc60*/  SHF.R.U32.HI R7, RZ, 0x3, R6 ;  /* 0x00000003ff077819 */ /* 0x000fe40000011606 */
[----:B------:R-:W-:-:S02]  /*bc70*/  SHF.R.U32.HI R8, RZ, 0x3, R4 ;  /* 0x00000003ff087819 */ /* 0x000fc40000011604 */
[----:B------:R-:W-:Y:S02]  /*bc80*/  LEA R10, R10, R9, 0x3 ;  /* 0x000000090a0a7211 */ /* 0x000fe400078e18ff */
[----:B------:R-:W-:Y:S02]  /*bc90*/  SHF.L.U32 R9, R7, 0x3, RZ ;  /* 0x0000000307097819 */ /* 0x000fe400000006ff */
[----:B------:R-:W-:Y:S02]  /*bca0*/  SHF.L.U32 R8, R8, 0x3, RZ ;  /* 0x0000000308087819 */ /* 0x000fe400000006ff */
[----:B------:R-:W-:Y:S02]  /*bcb0*/  LOP3.LUT R6, R6, 0x7, RZ, 0xc0, !PT ;  /* 0x0000000706067812 */ /* 0x000fe400078ec0ff */
[----:B------:R-:W-:Y:S02]  /*bcc0*/  LOP3.LUT R9, R9, 0x8, RZ, 0xe2, !PT ;  /* 0x0000000809097812 */ /* 0x000fe400078ee2ff */
[----:B------:R-:W-:-:S02]  /*bcd0*/  LOP3.LUT R7, R8, 0x8, RZ, 0xe2, !PT ;  /* 0x0000000808077812 */ /* 0x000fc400078ee2ff */
[----:B------:R-:W-:Y:S01]  /*bce0*/  IADD3 R8, PT, PT, R24, 0x1100, RZ ;  /* 0x0000110018087810 */ /* 0x000fe20007ffe0ff */
[----:B------:R-:W-:Y:S02]  /*bcf0*/  IMAD R6, R6, 0x88, R9 ;  /* 0x0000008806067824 */ /* 0x000fe400078e0209 */
[----:B------:R-:W-:-:S03]  /*bd00*/  IMAD R7, R10, 0x88, R7 ;  /* 0x000000880a077824 */ /* 0x000fc600078e0207 */
[----:B------:R-:W-:Y:S02]  /*bd10*/  LEA R26, R6, UR5, 0x1 ;  /* 0x00000005061a7c11 */ /* 0x000fe4000f8e08ff */
[C---:B------:R-:W-:Y:S02]  /*bd20*/  LEA R31, R7.reuse, R8, 0x1 ;  /* 0x00000008071f7211 */ /* 0x040fe400078e08ff */
[----:B------:R-:W-:Y:S02]  /*bd30*/  IADD3 R8, PT, PT, R24, 0x2200, RZ ;  /* 0x0000220018087810 */ /* 0x000fe40007ffe0ff */
[----:B------:R-:W-:Y:S01]  /*bd40*/  LDSM.16.M88.2 R26, [R26] ;  /* 0x000000001a1a783b */ /* 0x000fe20000000100 */
[----:B------:R-:W-:Y:S01]  /*bd50*/  LEA R28, R6, UR4, 0x1 ;  /* 0x00000004061c7c11 */ /* 0x000fe2000f8e08ff */
[----:B------:R-:W-:Y:S01]  /*bd60*/  UIADD3 UR4, UPT, UPT, UR5, 0x40, URZ ;  /* 0x0000004005047890 */ /* 0x000fe2000fffe0ff */
[C---:B------:R-:W-:Y:S01]  /*bd70*/  LEA R32, R7.reuse, R8, 0x1 ;  /* 0x0000000807207211 */ /* 0x040fe200078e08ff */
[----:B------:R-:W1:Y:S01]  /*bd80*/  LDSM.16.MT88.4 R12, [R31] ;  /* 0x000000001f0c783b */ /* 0x000e620000004200 */
[----:B------:R-:W-:-:S03]  /*bd90*/  LEA R25, R7, R30, 0x1 ;  /* 0x0000001e07197211 */ /* 0x000fc600078e08ff */
[----:B------:R-:W2:Y:S01]  /*bda0*/  LDSM.16.MT88.4 R20, [R31+0x20] ;  /* 0x000020001f14783b */ /* 0x000ea20000004200 */
[----:B------:R-:W-:Y:S01]  /*bdb0*/  LEA R30, R6, UR4, 0x1 ;  /* 0x00000004061e7c11 */ /* 0x000fe2000f8e08ff */
[----:B------:R-:W-:Y:S02]  /*bdc0*/  UIADD3 UR4, UPT, UPT, UR5, 0x60, URZ ;  /* 0x0000006005047890 */ /* 0x000fe4000fffe0ff */
[----:B------:R-:W-:Y:S04]  /*bdd0*/  LDSM.16.MT88.4 R16, [R32] ;  /* 0x000000002010783b */ /* 0x000fe80000004200 */
[----:B------:R-:W3:Y:S04]  /*bde0*/  LDSM.16.M88.2 R28, [R28] ;  /* 0x000000001c1c783b */ /* 0x000ee80000000100 */
[----:B------:R4:W5:Y:S04]  /*bdf0*/  LDSM.16.MT88.4 R8, [R32+0x20] ;  /* 0x000020002008783b */ /* 0x0009680000004200 */
[----:B------:R-:W-:Y:S01]  /*be00*/  LDSM.16.M88.2 R30, [R30] ;  /* 0x000000001e1e783b */ /* 0x000fe20000000100 */
[-C--:B-1----:R-:W-:Y:S03]  /*be10*/  HMMA.16816.F16 R82, R12, R26.reuse, R82 ;  /* 0x0000001a0c52723c */ /* 0x082fe60000000852 */
[----:B------:R-:W1:Y:S05]  /*be20*/  LDSM.16.MT88.4 R12, [R25] ;  /* 0x00000000190c783b */ /* 0x000e6a0000004200 */
[----:B--2---:R-:W-:Y:S01]  /*be30*/  HMMA.16816.F16 R78, R20, R26, R78 ;  /* 0x0000001a144e723c */ /* 0x004fe2000000084e */
[----:B------:R2:W1:Y:S01]  /*be40*/  LDSM.16.MT88.4 R20, [R25+0x20] ;  /* 0x000020001914783b */ /* 0x0004620000004200 */
[----:B------:R-:W-:-:S04]  /*be50*/  IADD3 R26, PT, PT, R24, 0x4400, RZ ;  /* 0x00004400181a7810 */ /* 0x000fc80007ffe0ff */
[----:B----4-:R-:W-:Y:S02]  /*be60*/  LEA R32, R7, R26, 0x1 ;  /* 0x0000001a07207211 */ /* 0x010fe400078e08ff */
[----:B------:R-:W-:Y:S01]  /*be70*/  LEA R26, R6, UR4, 0x1 ;  /* 0x00000004061a7c11 */ /* 0x000fe2000f8e08ff */
[----:B------:R-:W-:-:S03]  /*be80*/  UIADD3 UR4, UPT, UPT, UR5, 0x80, URZ ;  /* 0x0000008005047890 */ /* 0x000fc6000fffe0ff */
[-C--:B---3--:R-:W-:Y:S01]  /*be90*/  HMMA.16816.F16 R82, R16, R28.reuse, R82 ;  /* 0x0000001c1052723c */ /* 0x088fe20000000852 */
[----:B------:R-:W-:Y:S04]  /*bea0*/  LDSM.16.MT88.4 R16, [R32] ;  /* 0x000000002010783b */ /* 0x000fe80000004200 */
[----:B------:R-:W3:Y:S03]  /*beb0*/  LDSM.16.M88.2 R26, [R26] ;  /* 0x000000001a1a783b */ /* 0x000ee60000000100 */
[----:B-----5:R-:W-:Y:S01]  /*bec0*/  HMMA.16816.F16 R78, R8, R28, R78 ;  /* 0x0000001c084e723c */ /* 0x020fe2000000084e */
[----:B------:R4:W5:Y:S01]  /*bed0*/  LDSM.16.MT88.4 R8, [R32+0x20] ;  /* 0x000020002008783b */ /* 0x0009620000004200 */
[----:B------:R-:W-:-:S04]  /*bee0*/  IADD3 R28, PT, PT, R24, 0x5500, RZ ;  /* 0x00005500181c7810 */ /* 0x000fc80007ffe0ff */
[----:B--2---:R-:W-:Y:S02]  /*bef0*/  LEA R25, R7, R28, 0x1 ;  /* 0x0000001c07197211 */ /* 0x004fe400078e08ff */
[----:B------:R-:W-:Y:S01]  /*bf00*/  LEA R28, R6, UR4, 0x1 ;  /* 0x00000004061c7c11 */ /* 0x000fe2000f8e08ff */
[----:B------:R-:W-:-:S03]  /*bf10*/  UIADD3 UR4, UPT, UPT, UR5, 0xa0, URZ ;  /* 0x000000a005047890 */ /* 0x000fc6000fffe0ff */
[-C--:B-1----:R-:W-:Y:S01]  /*bf20*/  HMMA.16816.F16 R82, R12, R30.reuse, R82 ;  /* 0x0000001e0c52723c */ /* 0x082fe20000000852 */
[----:B------:R-:W-:Y:S04]  /*bf30*/  LDSM.16.MT88.4 R12, [R25] ;  /* 0x00000000190c783b */ /* 0x000fe80000004200 */
[----:B------:R-:W1:Y:S03]  /*bf40*/  LDSM.16.M88.2 R28, [R28] ;  /* 0x000000001c1c783b */ /* 0x000e660000000100 */
[----:B------:R-:W-:Y:S01]  /*bf50*/  HMMA.16816.F16 R78, R20, R30, R78 ;  /* 0x0000001e144e723c */ /* 0x000fe2000000084e */
[----:B------:R2:W1:Y:S01]  /*bf60*/  LDSM.16.MT88.4 R20, [R25+0x20] ;  /* 0x000020001914783b */ /* 0x0004620000004200 */
[----:B------:R-:W-:-:S04]  /*bf70*/  IADD3 R30, PT, PT, R24, 0x6600, RZ ;  /* 0x00006600181e7810 */ /* 0x000fc80007ffe0ff */
[----:B----4-:R-:W-:Y:S02]  /*bf80*/  LEA R32, R7, R30, 0x1 ;  /* 0x0000001e07207211 */ /* 0x010fe400078e08ff */
[----:B------:R-:W-:Y:S01]  /*bf90*/  LEA R30, R6, UR4, 0x1 ;  /* 0x00000004061e7c11 */ /* 0x000fe2000f8e08ff */
[----:B------:R-:W-:Y:S02]  /*bfa0*/  UIADD3 UR4, UPT, UPT, UR5, 0xc0, URZ ;  /* 0x000000c005047890 */ /* 0x000fe4000fffe0ff */
[----:B------:R-:W-:-:S03]  /*bfb0*/  UIADD3 UR5, UPT, UPT, UR5, 0xe0, URZ ;  /* 0x000000e005057890 */ /* 0x000fc6000fffe0ff */
[----:B------:R-:W-:Y:S01]  /*bfc0*/  LDSM.16.M88.2 R30, [R30] ;  /* 0x000000001e1e783b */ /* 0x000fe20000000100 */
[-C--:B---3--:R-:W-:Y:S03]  /*bfd0*/  HMMA.16816.F16 R82, R16, R26.reuse, R82 ;  /* 0x0000001a1052723c */ /* 0x088fe60000000852 */
[----:B------:R-:W3:Y:S05]  /*bfe0*/  LDSM.16.MT88.4 R16, [R32] ;  /* 0x000000002010783b */ /* 0x000eea0000004200 */
[----:B-----5:R-:W-:Y:S01]  /*bff0*/  HMMA.16816.F16 R78, R8, R26, R78 ;  /* 0x0000001a084e723c */ /* 0x020fe2000000084e */
[----:B------:R-:W4:Y:S01]  /*c000*/  LDSM.16.MT88.4 R8, [R32+0x20] ;  /* 0x000020002008783b */ /* 0x000f220000004200 */
[----:B------:R-:W-:-:S02]  /*c010*/  IADD3 R26, PT, PT, R24, 0x7700, RZ ;  /* 0x00007700181a7810 */ /* 0x000fc40007ffe0ff */
[----:B------:R-:W-:Y:S02]  /*c020*/  IADD3 R24, PT, PT, R24, 0x8800, RZ ;  /* 0x0000880018187810 */ /* 0x000fe40007ffe0ff */
[C---:B--2---:R-:W-:Y:S02]  /*c030*/  LEA R25, R7.reuse, R26, 0x1 ;  /* 0x0000001a07197211 */ /* 0x044fe400078e08ff */
[C---:B------:R-:W-:Y:S02]  /*c040*/  LEA R26, R6.reuse, UR4, 0x1 ;  /* 0x00000004061a7c11 */ /* 0x040fe4000f8e08ff */
[----:B------:R-:W-:Y:S02]  /*c050*/  LEA R24, R7, R24, 0x1 ;  /* 0x0000001807187211 */ /* 0x000fe400078e08ff */
[-C--:B-1----:R-:W-:Y:S01]  /*c060*/  HMMA.16816.F16 R82, R12, R28.reuse, R82 ;  /* 0x0000001c0c52723c */ /* 0x082fe20000000852 */
[----:B------:R-:W-:Y:S04]  /*c070*/  LDSM.16.MT88.4 R12, [R25] ;  /* 0x00000000190c783b */ /* 0x000fe80000004200 */
[----:B------:R-:W1:Y:S03]  /*c080*/  LDSM.16.M88.2 R26, [R26] ;  /* 0x000000001a1a783b */ /* 0x000e660000000100 */
[----:B------:R-:W-:Y:S01]  /*c090*/  HMMA.16816.F16 R78, R20, R28, R78 ;  /* 0x0000001c144e723c */ /* 0x000fe2000000084e */
[----:B------:R-:W2:Y:S01]  /*c0a0*/  LDSM.16.MT88.4 R20, [R25+0x20] ;  /* 0x000020001914783b */ /* 0x000ea20000004200 */
[----:B------:R-:W-:-:S05]  /*c0b0*/  LEA R28, R6, UR5, 0x1 ;  /* 0x00000005061c7c11 */ /* 0x000fca000f8e08ff */
[----:B------:R-:W-:Y:S05]  /*c0c0*/  LDSM.16.M88.2 R6, [R28] ;  /* 0x000000001c06783b */ /* 0x000fea0000000100 */
[-C--:B---3--:R-:W-:Y:S01]  /*c0d0*/  HMMA.16816.F16 R82, R16, R30.reuse, R82 ;  /* 0x0000001e1052723c */ /* 0x088fe20000000852 */
[----:B------:R-:W3:Y:S07]  /*c0e0*/  LDSM.16.MT88.4 R16, [R24] ;  /* 0x000000001810783b */ /* 0x000eee0000004200 */
[----:B----4-:R-:W-:Y:S01]  /*c0f0*/  HMMA.16816.F16 R78, R8, R30, R78 ;  /* 0x0000001e084e723c */ /* 0x010fe2000000084e */
[----:B------:R-:W4:Y:S11]  /*c100*/  LDSM.16.MT88.4 R8, [R24+0x20] ;  /* 0x000020001808783b */ /* 0x000f360000004200 */
[-C--:B-1----:R-:W-:Y:S01]  /*c110*/  HMMA.16816.F16 R12, R12, R26.reuse, R82 ;  /* 0x0000001a0c0c723c */ /* 0x082fe20000000852 */
[----:B------:R-:W1:Y:S07]  /*c120*/  LDC R15, c[0x0][0x370] ;  /* 0x0000dc00ff0f7b82 */ /* 0x000e6e0000000800 */
[----:B--2---:R-:W-:-:S12]  /*c130*/  HMMA.16816.F16 R20, R20, R26, R78 ;  /* 0x0000001a1414723c */ /* 0x004fd8000000084e */
[----:B---3--:R-:W-:Y:S01]  /*c140*/  HMMA.16816.F16 R12, R16, R6, R12 ;  /* 0x00000006100c723c */ /* 0x008fe2000000080c */
[----:B-1----:R-:W-:-:S07]  /*c150*/  IMAD R0, R15, UR9, R0 ;  /* 0x000000090f007c24 */ /* 0x002fce000f8e0200 */
[----:B----4-:R-:W-:Y:S01]  /*c160*/  HMMA.16816.F16 R8, R8, R6, R20 ;  /* 0x000000060808723c */ /* 0x010fe20000000814 */
[----:B------:R-:W1:Y:S01]  /*c170*/  LDC.64 R6, c[0x0][0x390] ;  /* 0x0000e400ff067b82 */ /* 0x000e620000000a00 */
[----:B------:R-:W-:Y:S01]  /*c180*/  LEA R0, R0, R3, 0x7 ;  /* 0x0000000300007211 */ /* 0x000fe200078e38ff */
[----:B------:R-:W-:Y:S01]  /*c190*/  IMAD R3, R2, R5, RZ ;  /* 0x0000000502037224 */ /* 0x000fe200078e02ff */
[----:B------:R-:W-:Y:S02]  /*c1a0*/  SHF.R.U32.HI R10, RZ, 0x1, R5 ;  /* 0x00000001ff0a7819 */ /* 0x000fe40000011605 */
[----:B------:R-:W-:Y:S02]  /*c1b0*/  LOP3.LUT R2, R4, 0x3, RZ, 0xc0, !PT ;  /* 0x0000000304027812 */ /* 0x000fe400078ec0ff */
[----:B------:R-:W-:Y:S02]  /*c1c0*/  LEA R11, R3, R0, 0x3 ;  /* 0x00000000030b7211 */ /* 0x000fe400078e18ff */
[----:B------:R-:W-:Y:S01]  /*c1d0*/  SHF.R.U32.HI R5, RZ, 0x2, R4 ;  /* 0x00000002ff057819 */ /* 0x000fe20000011604 */
[----:B------:R-:W2:Y:S01]  /*c1e0*/  MOVM.16.MT88 R15, R12 ;  /* 0x000000000c0f723a */ /* 0x000ea20000000000 */
[----:B------:R-:W-:-:S03]  /*c1f0*/  MOV R3, RZ ;  /* 0x000000ff00037202 */ /* 0x000fc60000000f00 */
[----:B------:R-:W3:Y:S01]  /*c200*/  MOVM.16.MT88 R13, R13 ;  /* 0x000000000d0d723a */ /* 0x000ee20000000000 */
[----:B------:R-:W-:-:S03]  /*c210*/  IMAD.WIDE.U32 R4, R5, R10, R2 ;  /* 0x0000000a05047225 */ /* 0x000fc600078e0002 */
[----:B------:R-:W4:Y:S04]  /*c220*/  MOVM.16.MT88 R17, R8 ;  /* 0x000000000811723a */ /* 0x000f280000000000 */
[----:B------:R-:W5:Y:S01]  /*c230*/  MOVM.16.MT88 R9, R9 ;  /* 0x000000000909723a */ /* 0x000f620000000000 */
[----:B-1----:R-:W-:-:S03]  /*c240*/  IMAD.WIDE R2, R11, 0x2, R6 ;  /* 0x000000020b027825 */ /* 0x002fc600078e0206 */
[----:B------:R-:W-:-:S04]  /*c250*/  LEA R2, P0, R4, R2, 0x2 ;  /* 0x0000000204027211 */ /* 0x000fc800078010ff */
[----:B------:R-:W-:-:S05]  /*c260*/  LEA.HI.X R3, R4, R3, R5, 0x2, P0 ;  /* 0x0000000304037211 */ /* 0x000fca00000f1405 */
[----:B--2---:R-:W-:Y:S04]  /*c270*/  STG.E desc[UR10][R2.64], R15 ;  /* 0x0000000f02007986 */ /* 0x004fe8000c10190a */
[----:B---3--:R-:W-:Y:S04]  /*c280*/  STG.E desc[UR10][R2.64+0x10], R13 ;  /* 0x0000100d02007986 */ /* 0x008fe8000c10190a */
[----:B----4-:R-:W-:Y:S04]  /*c290*/  STG.E desc[UR10][R2.64+0x20], R17 ;  /* 0x0000201102007986 */ /* 0x010fe8000c10190a */
[----:B-----5:R-:W-:Y:S01]  /*c2a0*/  STG.E desc[UR10][R2.64+0x30], R9 ;  /* 0x0000300902007986 */ /* 0x020fe2000c10190a */
[----:B------:R-:W-:Y:S05]  /*c2b0*/  EXIT ;  /* 0x000000000000794d */ /* 0x000fea0003800000 */
.L_x_44:
        /* <DEDUP_REMOVED lines=12> */
.L_x_72:


//--------------------- .text._Z22eed_hgemm_m8n128k64_v4P6__halfS0_S0_iii --------------------------
	.section	.text._Z22eed_hgemm_m8n128k64_v4P6__halfS0_S0_iii,"ax",@progbits
	.align	128
        .global         _Z22eed_hgemm_m8n128k64_v4P6__halfS0_S0_iii
        .type           _Z22eed_hgemm_m8n128k64_v4P6__halfS0_S0_iii,@function
        .size           _Z22eed_hgemm_m8n128k64_v4P6__halfS0_S0_iii,(.L_x_73 - _Z22eed_hgemm_m8n128k64_v4P6__halfS0_S0_iii)
        .other          _Z22eed_hgemm_m8n128k64_v4P6__halfS0_S0_iii,@"STO_CUDA_ENTRY STV_DEFAULT"
_Z22eed_hgemm_m8n128k64_v4P6__halfS0_S0_iii:
.text._Z22eed_hgemm_m8n128k64_v4P6__halfS0_S0_iii:
[----:B------:R-:W-:Y:S08]  /*0000*/  LDC R1, c[0x0][0x37c] ;  /* 0x0000df00ff017b82 */ /* 0x000ff00000000800 */
[----:B------:R-:W1:Y:S01]  /*0010*/  LDC.64 R28, c[0x0][0x398] ;  /* 0x0000e600ff1c7b82 */ /* 0x000e620000000a00 */
[----:B------:R-:W2:Y:S07]  /*0020*/  LDCU UR5, c[0x0][0x370] ;  /* 0x00006e00ff0577ac */ /* 0x000eae0008000800 */
[----:B------:R-:W-:Y:S08]  /*0030*/  S2UR UR4, SR_CTAID.Z ;  /* 0x00000000000479c3 */ /* 0x000ff00000002700 */
[----:B------:R-:W2:Y:S08]  /*0040*/  S2UR UR6, SR_CTAID.X ;  /* 0x00000000000679c3 */ /* 0x000eb00000002500 */
[----:B------:R-:W3:Y:S01]  /*0050*/  S2UR UR7, SR_CTAID.Y ;  /* 0x00000000000779c3 */ /* 0x000ee20000002600 */
[----:B-1----:R-:W-:-:S02]  /*0060*/  SHF.R.S32.HI R0, RZ, 0x1f, R29 ;  /* 0x0000001fff007819 */ /* 0x002fc4000001141d */
[----:B------:R-:W-:Y:S02]  /*0070*/  SHF.R.S32.HI R3, RZ, 0x1f, R28 ;  /* 0x0000001fff037819 */ /* 0x000fe4000001141c */
[----:B------:R-:W-:Y:S02]  /*0080*/  LEA.HI R0, R0, R29, RZ, 0x7 ;  /* 0x0000001d00007211 */ /* 0x000fe400078f38ff */
[----:B------:R-:W-:Y:S02]  /*0090*/  LEA.HI R3, R3, R28, RZ, 0x3 ;  /* 0x0000001c03037211 */ /* 0x000fe400078f18ff */
[----:B------:R-:W-:Y:S02]  /*00a0*/  SHF.R.S32.HI R0, RZ, 0x7, R0 ;  /* 0x00000007ff007819 */ /* 0x000fe40000011400 */
[----:B------:R-:W-:Y:S01]  /*00b0*/  SHF.R.S32.HI R3, RZ, 0x3, R3 ;  /* 0x00000003ff037819 */ /* 0x000fe20000011403 */
[----:B--2---:R-:W-:-:S06]  /*00c0*/  UIMAD UR4, UR4, UR5, UR6 ;  /* 0x00000005040472a4 */ /* 0x004fcc000f8e0206 */
[----:B------:R-:W-:-:S04]  /*00d0*/  ISETP.LE.AND P0, PT, R0, UR4, PT ;  /* 0x0000000400007c0c */ /* 0x000fc8000bf03270 */
[----:B---3--:R-:W-:-:S13]  /*00e0*/  ISETP.LE.OR P0, PT, R3, UR7, P0 ;  /* 0x0000000703007c0c */ /* 0x008fda0008703670 */
[----:B------:R-:W-:Y:S05]  /*00f0*/  @P0 EXIT ;  /* 0x000000000000094d */ /* 0x000fea0003800000 */
[----:B------:R-:W1:Y:S01]  /*0100*/  S2R R65, SR_TID.X ;  /* 0x0000000000417919 */ /* 0x000e620000002100 */
[----:B------:R-:W2:Y:S01]  /*0110*/  LDC.64 R72, c[0x0][0x388] ;  /* 0x0000e200ff487b82 */ /* 0x000ea20000000a00 */
[----:B------:R-:W-:Y:S01]  /*0120*/  USHF.L.U32 UR5, UR4, 0x7, URZ ;  /* 0x0000000704057899 */ /* 0x000fe200080006ff */
[----:B------:R-:W-:Y:S01]  /*0130*/  MOV R64, 0x400 ;  /* 0x0000040000407802 */ /* 0x000fe20000000f00 */
[----:B------:R-:W3:Y:S01]  /*0140*/  S2R R3, SR_CgaCtaId ;  /* 0x0000000000037919 */ /* 0x000ee20000008800 */
[----:B------:R-:W-:Y:S01]  /*0150*/  USHF.L.U32 UR4, UR7, 0x3, URZ ;  /* 0x0000000307047899 */ /* 0x000fe200080006ff */
[----:B------:R-:W-:Y:S01]  /*0160*/  CS2R R40, SRZ ;  /* 0x0000000000287805 */ /* 0x000fe2000001ff00 */
[----:B------:R-:W4:Y:S01]  /*0170*/  LDCU.64 UR8, c[0x0][0x358] ;  /* 0x00006b00ff0877ac */ /* 0x000f220008000a00 */
[----:B------:R-:W-:Y:S01]  /*0180*/  CS2R R24, SRZ ;  /* 0x0000000000187805 */ /* 0x000fe2000001ff00 */
[----:B------:R-:W5:Y:S08]  /*0190*/  LDC R23, c[0x0][0x3a0] ;  /* 0x0000e800ff177b82 */ /* 0x000f700000000800 */
[----:B------:R-:W4:Y:S01]  /*01a0*/  LDC.64 R74, c[0x0][0x380] ;  /* 0x0000e000ff4a7b82 */ /* 0x000f220000000a00 */
[----:B-1----:R-:W-:-:S02]  /*01b0*/  SHF.L.U32 R15, R65, 0x3, RZ ;  /* 0x00000003410f7819 */ /* 0x002fc400000006ff */
[----:B------:R-:W-:Y:S02]  /*01c0*/  SHF.R.U32.HI R0, RZ, 0x1, R65 ;  /* 0x00000001ff007819 */ /* 0x000fe40000011641 */
[----:B------:R-:W-:Y:S02]  /*01d0*/  LOP3.LUT R15, R15, 0x78, RZ, 0xc0, !PT ;  /* 0x000000780f0f7812 */ /* 0x000fe400078ec0ff */
[----:B------:R-:W-:Y:S02]  /*01e0*/  LOP3.LUT R0, R0, 0x1f8, RZ, 0xc0, !PT ;  /* 0x000001f800007812 */ /* 0x000fe400078ec0ff */
[----:B------:R-:W-:Y:S02]  /*01f0*/  LOP3.LUT R2, R15, UR5, RZ, 0xfc, !PT ;  /* 0x000000050f027c12 */ /* 0x000fe4000f8efcff */
[----:B---3--:R-:W-:Y:S01]  /*0200*/  LEA R64, R3, R64, 0x18 ;  /* 0x0000004003407211 */ /* 0x008fe200078ec0ff */
[C---:B------:R-:W-:Y:S01]  /*0210*/  IMAD R19, R0.reuse, 0x88, R15 ;  /* 0x0000008800137824 */ /* 0x040fe200078e020f */
[----:B-----5:R-:W-:Y:S01]  /*0220*/  ISETP.GE.AND P0, PT, R23, 0x80, PT ;  /* 0x000000801700780c */ /* 0x020fe20003f06270 */
[----:B------:R-:W-:Y:S01]  /*0230*/  IMAD R59, R0, R29, R2 ;  /* 0x0000001d003b7224 */ /* 0x000fe200078e0202 */
[----:B------:R-:W-:-:S02]  /*0240*/  SHF.R.U32.HI R2, RZ, 0x4, R65 ;  /* 0x00000004ff027819 */ /* 0x000fc40000011641 */
[----:B------:R-:W-:Y:S01]  /*0250*/  LEA R62, R19, R64, 0x1 ;  /* 0x00000040133e7211 */ /* 0x000fe200078e08ff */
[----:B--2---:R-:W-:Y:S01]  /*0260*/  IMAD.WIDE R4, R59, 0x2, R72 ;  /* 0x000000023b047825 */ /* 0x004fe200078e0248 */
[C---:B------:R-:W-:Y:S02]  /*0270*/  IADD3 R14, PT, PT, R2.reuse, UR4, RZ ;  /* 0x00000004020e7c10 */ /* 0x040fe4000fffe0ff */
[----:B------:R-:W-:Y:S01]  /*0280*/  LOP3.LUT R65, R65, 0x3e0, RZ, 0xc0, !PT ;  /* 0x000003e041417812 */ /* 0x000fe200078ec0ff */
[----:B------:R-:W-:Y:S02]  /*0290*/  IMAD R63, R2, 0x88, R15 ;  /* 0x00000088023f7824 */ /* 0x000fe400078e020f */
[----:B------:R-:W-:-:S03]  /*02a0*/  IMAD.WIDE R6, R29, 0x2, R4 ;  /* 0x000000021d067825 */ /* 0x000fc600078e0204 */
[----:B------:R-:W-:Y:S01]  /*02b0*/  LEA R63, R63, R64, 0x1 ;  /* 0x000000403f3f7211 */ /* 0x000fe200078e08ff */
[----:B------:R-:W-:Y:S02]  /*02c0*/  IMAD R60, R14, R23, R15 ;  /* 0x000000170e3c7224 */ /* 0x000fe400078e020f */
[----:B------:R-:W-:-:S04]  /*02d0*/  IMAD.WIDE R8, R29, 0x2, R6 ;  /* 0x000000021d087825 */ /* 0x000fc800078e0206 */
[----:B----4-:R-:W-:-:S04]  /*02e0*/  IMAD.WIDE R2, R60, 0x2, R74 ;  /* 0x000000023c027825 */ /* 0x010fc800078e024a */
[C---:B------:R-:W-:Y:S01]  /*02f0*/  IMAD.WIDE R10, R29.reuse, 0x2, R8 ;  /* 0x000000021d0a7825 */ /* 0x040fe200078e0208 */
[----:B------:R-:W-:Y:S01]  /*0300*/  @!PT LDS RZ, [RZ] ;  /* 0x00000000fffff984 */ /* 0x000fe20000000800 */
[----:B------:R-:W-:Y:S01]  /*0310*/  @!PT LDS RZ, [RZ] ;  /* 0x00000000fffff984 */ /* 0x000fe20000000800 */
[----:B------:R-:W-:Y:S01]  /*0320*/  @!PT LDS RZ, [RZ] ;  /* 0x00000000fffff984 */ /* 0x000fe20000000800 */
[----:B------:R-:W-:Y:S04]  /*0330*/  LDGSTS.E.128 [R63], desc[UR8][R2.64] ;  /* 0x00000000023f7fae */ /* 0x000fe8000b9a1808 */
[----:B------:R1:W-:Y:S01]  /*0340*/  LDGSTS.E.128 [R63+0x880], desc[UR8][R2.64] ;  /* 0x00880000023f7fae */ /* 0x0003e2000b9a1808 */
[----:B------:R-:W-:-:S03]  /*0350*/  IMAD.WIDE R12, R29, 0x2, R10 ;  /* 0x000000021d0c7825 */ /* 0x000fc600078e020a */
[----:B------:R2:W-:Y:S01]  /*0360*/  LDGSTS.E.128 [R62+0x1100], desc[UR8][R4.64] ;  /* 0x01100000043e7fae */ /* 0x0005e2000b9a1808 */
[----:B------:R-:W-:-:S03]  /*0370*/  IMAD.WIDE R16, R29, 0x2, R12 ;  /* 0x000000021d107825 */ /* 0x000fc600078e020c */
[----:B------:R2:W-:Y:S04]  /*0380*/  LDGSTS.E.128 [R62+0x1210], desc[UR8][R6.64] ;  /* 0x01210000063e7fae */ /* 0x0005e8000b9a1808 */
[----:B------:R2:W-:Y:S01]  /*0390*/  LDGSTS.E.128 [R62+0x1320], desc[UR8][R8.64] ;  /* 0x01320000083e7fae */ /* 0x0005e2000b9a1808 */
[C---:B------:R-:W-:Y:S01]  /*03a0*/  IMAD.WIDE R18, R29.reuse, 0x2, R16 ;  /* 0x000000021d127825 */ /* 0x040fe200078e0210 */
[----:B-1----:R-:W-:Y:S02]  /*03b0*/  SHF.R.S32.HI R2, RZ, 0x1f, R23 ;  /* 0x0000001fff027819 */ /* 0x002fe40000011417 */
[----:B------:R2:W-:Y:S02]  /*03c0*/  LDGSTS.E.128 [R62+0x1430], desc[UR8][R10.64] ;  /* 0x014300000a3e7fae */ /* 0x0005e4000b9a1808 */
[----:B------:R-:W-:Y:S01]  /*03d0*/  LEA.HI R2, R2, R23, RZ, 0x6 ;  /* 0x0000001702027211 */ /* 0x000fe200078f30ff */
[----:B------:R-:W-:Y:S01]  /*03e0*/  IMAD.WIDE R20, R29, 0x2, R18 ;  /* 0x000000021d147825 */ /* 0x000fe200078e0212 */
[----:B------:R2:W-:Y:S02]  /*03f0*/  LDGSTS.E.128 [R62+0x1540], desc[UR8][R12.64] ;  /* 0x015400000c3e7fae */ /* 0x0005e4000b9a1808 */
[----:B------:R-:W-:-:S02]  /*0400*/  SHF.R.S32.HI R58, RZ, 0x6, R2 ;  /* 0x00000006ff3a7819 */ /* 0x000fc40000011402 */
[----:B------:R2:W-:Y:S04]  /*0410*/  LDGSTS.E.128 [R62+0x1650], desc[UR8][R16.64] ;  /* 0x01650000103e7fae */ /* 0x0005e8000b9a1808 */
[----:B------:R2:W-:Y:S04]  /*0420*/  LDGSTS.E.128 [R62+0x1760], desc[UR8][R18.64] ;  /* 0x01760000123e7fae */ /* 0x0005e8000b9a1808 */
[----:B------:R2:W-:Y:S04]  /*0430*/  LDGSTS.E.128 [R62+0x1870], desc[UR8][R20.64] ;  /* 0x01870000143e7fae */ /* 0x0005e8000b9a1808 */
[----:B------:R-:W0:Y:S01]  /*0440*/  LDGDEPBAR ;  /* 0x00000000000079af */ /* 0x000e220000000000 */
[----:B------:R-:W-:-:S04]  /*0450*/  DEPBAR.LE SB0, 0x0 ;  /* 0x000080000000791a */ /* 0x000fc80000000000 */
[----:B------:R-:W-:Y:S06]  /*0460*/  BAR.SYNC.DEFER_BLOCKING 0x0 ;  /* 0x0000000000007b1d */ /* 0x000fec0000010000 */
[----:B------:R-:W-:Y:S05]  /*0470*/  @!P0 BRA `(.L_x_45) ;  /* 0x00000068004c8947 */ /* 0x000fea0003800000 */
[----:B------:R-:W-:Y:S02]  /*0480*/  ISETP.GE.U32.AND P0, PT, R23, 0x840, PT ;  /* 0x000008401700780c */ /* 0x000fe40003f06070 */
[----:B------:R-:W-:Y:S02]  /*0490*/  CS2R R24, SRZ ;  /* 0x0000000000187805 */ /* 0x000fe4000001ff00 */
[----:B--2---:R-:W-:Y:S02]  /*04a0*/  VIMNMX R18, PT, PT, R58, 0x2, !PT ;  /* 0x000000023a127848 */ /* 0x004fe40007fe0100 */
[----:B------:R-:W-:Y:S02]  /*04b0*/  IADD3 R61, PT, PT, R62, 0x1100, RZ ;  /* 0x000011003e3d7810 */ /* 0x000fe40007ffe0ff */
[----:B------:R-:W-:Y:S02]  /*04c0*/  MOV R28, 0x1 ;  /* 0x00000001001c7802 */ /* 0x000fe40000000f00 */
[----:B------:R-:W-:-:S02]  /*04d0*/  MOV R40, RZ ;  /* 0x000000ff00287202 */ /* 0x000fc40000000f00 */
[----:B------:R-:W-:Y:S01]  /*04e0*/  IADD3 R18, PT, PT, R18, -0x1, RZ ;  /* 0xffffffff12127810 */ /* 0x000fe20007ffe0ff */
[----:B------:R-:W-:Y:S06]  /*04f0*/  @!P0 BRA `(.L_x_46) ;  /* 0x0000006000848947 */ /* 0x000fec0003800000 */
[----:B------:R-:W-:Y:S01]  /*0500*/  IADD3 R2, PT, PT, R0, 0x7c0, RZ ;  /* 0x000007c000027810 */ /* 0x000fe20007ffe0ff */
[----:B------:R-:W-:Y:S01]  /*0510*/  IMAD.WIDE.U32 R16, R60, 0x2, R74 ;  /* 0x000000023c107825 */ /* 0x000fe200078e004a */
[C---:B------:R-:W-:Y:S02]  /*0520*/  IADD3 R4, PT, PT, R0.reuse, 0x740, RZ ;  /* 0x0000074000047810 */ /* 0x040fe40007ffe0ff */
[C---:B------:R-:W-:Y:S02]  /*0530*/  IADD3 R6, PT, PT, R0.reuse, 0x6c0, RZ ;  /* 0x000006c000067810 */ /* 0x040fe40007ffe0ff */
[C---:B------:R-:W-:Y:S02]  /*0540*/  IADD3 R8, PT, PT, R0.reuse, 0x300, RZ ;  /* 0x0000030000087810 */ /* 0x040fe40007ffe0ff */
[C---:B------:R-:W-:Y:S02]  /*0550*/  LOP3.LUT R54, R0.reuse, 0x800, RZ, 0xfc, !PT ;  /* 0x0000080000367812 */ /* 0x040fe400078efcff */
        /* <DEDUP_REMOVED lines=8> */
[----:B------:R-:W-:Y:S01]  /*05e0*/  LOP3.LUT R38, R0, 0x600, RZ, 0xfc, !PT ;  /* 0x0000060000267812 */ /* 0x000fe200078efcff */
        /* <DEDUP_REMOVED lines=28> */
[----:B------:R-:W-:Y:S01]  /*07b0*/  IMAD R7, R10, R29, UR5 ;  /* 0x000000050a077e24 */ /* 0x000fe2000f8e021d */
[----:B------:R-:W-:-:S02]  /*07c0*/  LOP3.LUT R76, R0, 0x200, RZ, 0xfc, !PT ;  /* 0x00000200004c7812 */ /* 0x000fc400078efcff */
[----:B------:R-:W-:Y:S01]  /*07d0*/  IADD3 R3, PT, PT, R0, 0x1c0, RZ ;  /* 0x000001c000037810 */ /* 0x000fe20007ffe0ff */
[-C--:B------:R-:W-:Y:S01]  /*07e0*/  IMAD R28, R28, R29.reuse, UR5 ;  /* 0x000000051c1c7e24 */ /* 0x080fe2000f8e021d */
[----:B------:R-:W-:Y:S01]  /*07f0*/  IADD3 R9, PT, PT, R0, 0x180, RZ ;  /* 0x0000018000097810 */ /* 0x000fe20007ffe0ff */
[-C--:B------:R-:W-:Y:S01]  /*0800*/  IMAD R8, R76, R29.reuse, UR5 ;  /* 0x000000054c087e24 */ /* 0x080fe2000f8e021d */
[C---:B------:R-:W-:Y:S02]  /*0810*/  IADD3 R24, PT, PT, R0.reuse, 0x140, RZ ;  /* 0x0000014000187810 */ /* 0x040fe40007ffe0ff */
[C---:B------:R-:W-:Y:S01]  /*0820*/  IADD3 R12, PT, PT, R0.reuse, 0x100, RZ ;  /* 0x00000100000c7810 */ /* 0x040fe20007ffe0ff */
[-C--:B------:R-:W-:Y:S01]  /*0830*/  IMAD R10, R9, R29.reuse, UR5 ;  /* 0x00000005090a7e24 */ /* 0x080fe2000f8e021d */
[----:B------:R-:W-:Y:S01]  /*0840*/  IADD3 R22, PT, PT, R0, 0xc0, RZ ;  /* 0x000000c000167810 */ /* 0x000fe20007ffe0ff */
[-C--:B------:R-:W-:Y:S01]  /*0850*/  IMAD R24, R24, R29.reuse, UR5 ;  /* 0x0000000518187e24 */ /* 0x080fe2000f8e021d */
[----:B------:R-:W-:Y:S01]  /*0860*/  IADD3 R14, PT, PT, R0, 0x80, RZ ;  /* 0x00000080000e7810 */ /* 0x000fe20007ffe0ff */
[-C--:B------:R-:W-:Y:S01]  /*0870*/  IMAD R12, R12, R29.reuse, UR5 ;  /* 0x000000050c0c7e24 */ /* 0x080fe2000f8e021d */
[----:B------:R-:W-:Y:S01]  /*0880*/  IADD3 R20, PT, PT, R0, 0x40, RZ ;  /* 0x0000004000147810 */ /* 0x000fe20007ffe0ff */
[-C--:B------:R-:W-:Y:S01]  /*0890*/  IMAD R0, R2, R29.reuse, UR5 ;  /* 0x0000000502007e24 */ /* 0x080fe2000f8e021d */
[----:B------:R-:W-:Y:S01]  /*08a0*/  IADD3 R76, P0, PT, R16, 0x800, RZ ;  /* 0x00000800104c7810 */ /* 0x000fe20007f1e0ff */
[-C--:B------:R-:W-:Y:S01]  /*08b0*/  IMAD R2, R4, R29.reuse, UR5 ;  /* 0x0000000504027e24 */ /* 0x080fe2000f8e021d */
[----:B------:R-:W-:Y:S01]  /*08c0*/  LOP3.LUT R18, R18, 0xffffffe0, RZ, 0xc0, !PT ;  /* 0xffffffe012127812 */ /* 0x000fe200078ec0ff */
[-C--:B------:R-:W-:Y:S01]  /*08d0*/  IMAD R4, R6, R29.reuse, UR5 ;  /* 0x0000000506047e24 */ /* 0x080fe2000f8e021d */
[----:B------:R-:W-:Y:S01]  /*08e0*/  LEA R57, R65, R64, 0x1 ;  /* 0x0000004041397211 */ /* 0x000fe200078e08ff */
[-C--:B------:R-:W-:Y:S01]  /*08f0*/  IMAD R6, R26, R29.reuse, UR5 ;  /* 0x000000051a067e24 */ /* 0x080fe2000f8e021d */
[----:B------:R-:W-:Y:S01]  /*0900*/  IADD3 R53, PT, PT, R15, R0, RZ ;  /* 0x000000000f357210 */ /* 0x000fe20007ffe0ff */
[-C--:B------:R-:W-:Y:S01]  /*0910*/  IMAD R26, R3, R29.reuse, UR5 ;  /* 0x00000005031a7e24 */ /* 0x080fe2000f8e021d */
[C---:B------:R-:W-:Y:S01]  /*0920*/  IADD3 R49, PT, PT, R15.reuse, R4, RZ ;  /* 0x000000040f317210 */ /* 0x040fe20007ffe0ff */
[----:B------:R-:W-:Y:S01]  /*0930*/  IMAD R22, R22, R29, UR5 ;  /* 0x0000000516167e24 */ /* 0x000fe2000f8e021d */
[C---:B------:R-:W-:Y:S01]  /*0940*/  IADD3 R4, PT, PT, R15.reuse, R5, RZ ;  /* 0x000000050f047210 */ /* 0x040fe20007ffe0ff */
[-C--:B------:R-:W-:Y:S01]  /*0950*/  IMAD R14, R14, R29.reuse, UR5 ;  /* 0x000000050e0e7e24 */ /* 0x080fe2000f8e021d */
[C---:B------:R-:W-:Y:S01]  /*0960*/  IADD3 R51, PT, PT, R15.reuse, R2, RZ ;  /* 0x000000020f337210 */ /* 0x040fe20007ffe0ff */
[----:B------:R-:W-:Y:S01]  /*0970*/  IMAD R20, R20, R29, UR5 ;  /* 0x0000000514147e24 */ /* 0x000fe2000f8e021d */
        /* <DEDUP_REMOVED lines=23> */
[----:B------:R-:W-:Y:S02]  /*0af0*/  IADD3 R11, PT, PT, R15, R24, RZ ;  /* 0x000000180f0b7210 */ /* 0x000fe40007ffe0ff */
[----:B------:R-:W-:-:S02]  /*0b00*/  CS2R R24, SRZ ;  /* 0x0000000000187805 */ /* 0x000fc4000001ff00 */
[C---:B------:R-:W-:Y:S02]  /*0b10*/  IADD3 R12, PT, PT, R15.reuse, R12, RZ ;  /* 0x0000000c0f0c7210 */ /* 0x040fe40007ffe0ff */
[C---:B------:R-:W-:Y:S02]  /*0b20*/  IADD3 R13, PT, PT, R15.reuse, R22, RZ ;  /* 0x000000160f0d7210 */ /* 0x040fe40007ffe0ff */
[C---:B------:R-:W-:Y:S02]  /*0b30*/  IADD3 R14, PT, PT, R15.reuse, R14, RZ ;  /* 0x0000000e0f0e7210 */ /* 0x040fe40007ffe0ff */
[----:B------:R-:W-:Y:S02]  /*0b40*/  IADD3 R15, PT, PT, R15, R20, RZ ;  /* 0x000000140f0f7210 */ /* 0x000fe40007ffe0ff */
[----:B------:R-:W-:Y:S02]  /*0b50*/  IADD3.X R77, PT, PT, RZ, R17, RZ, P0, !PT ;  /* 0x00000011ff4d7210 */ /* 0x000fe400007fe4ff */
[----:B------:R-:W-:-:S02]  /*0b60*/  MOV R28, RZ ;  /* 0x000000ff001c7202 */ /* 0x000fc40000000f00 */
[----:B------:R-:W-:Y:S02]  /*0b70*/  MOV R40, RZ ;  /* 0x000000ff00287202 */ /* 0x000fe40000000f00 */
[----:B------:R-:W-:Y:S02]  /*0b80*/  IADD3 R55, PT, PT, -R18, RZ, RZ ;  /* 0x000000ff12377210 */ /* 0x000fe40007ffe1ff */
[----:B------:R-:W-:-:S07]  /*0b90*/  IADD3 R56, PT, PT, R57, 0x1100, RZ ;  /* 0x0000110039387810 */ /* 0x000fce0007ffe0ff */
.L_x_47:
[----:B-1----:R-:W1:Y:S01]  /*0ba0*/  S2R R20, SR_LANEID ;  /* 0x0000000000147919 */ /* 0x002e620000000000 */
[C---:B------:R-:W-:Y:S01]  /*0bb0*/  IADD3 R44, PT, PT, R64.reuse, 0x20, RZ ;  /* 0x00000020402c7810 */ /* 0x040fe20007ffe0ff */
[----:B------:R-:W-:Y:S01]  /*0bc0*/  IMAD.WIDE R66, R15, 0x2, R72 ;  /* 0x000000020f427825 */ /* 0x000fe200078e0248 */
[----:B------:R-:W-:Y:S02]  /*0bd0*/  IADD3 R43, PT, PT, R57, 0x3300, RZ ;  /* 0x00003300392b7810 */ /* 0x000fe40007ffe0ff */
[----:B------:R-:W-:Y:S02]  /*0be0*/  IADD3 R70, PT, PT, R64, 0x940, RZ ;  /* 0x0000094040467810 */ /* 0x000fe40007ffe0ff */
[----:B------:R-:W-:Y:S02]  /*0bf0*/  IADD3 R55, PT, PT, R55, 0x20, RZ ;  /* 0x0000002037377810 */ /* 0x000fe40007ffe0ff */
[----:B------:R-:W-:Y:S02]  /*0c00*/  IADD3 R60, PT, PT, R60, 0x800, RZ ;  /* 0x000008003c3c7810 */ /* 0x000fe40007ffe0ff */
[----:B------:R-:W-:-:S02]  /*0c10*/  IADD3 R28, PT, PT, R28, 0x20, RZ ;  /* 0x000000201c1c7810 */ /* 0x000fc40007ffe0ff */
[C---:B------:R-:W-:Y:S02]  /*0c20*/  LEA R59, R29.reuse, R59, 0xb ;  /* 0x0000003b1d3b7211 */ /* 0x040fe400078e58ff */
[----:B------:R-:W-:Y:S02]  /*0c30*/  LEA R15, R29, R15, 0xb ;  /* 0x0000000f1d0f7211 */ /* 0x000fe400078e58ff */
[C---:B-1----:R-:W-:Y:S02]  /*0c40*/  LOP3.LUT R16, R20.reuse, 0xf, RZ, 0xc0, !PT ;  /* 0x0000000f14107812 */ /* 0x042fe400078ec0ff */
[----:B------:R-:W-:Y:S02]  /*0c50*/  SHF.R.U32.HI R18, RZ, 0x3, R20 ;  /* 0x00000003ff127819 */ /* 0x000fe40000011614 */
[----:B------:R-:W-:Y:S02]  /*0c60*/  SHF.R.U32.HI R17, RZ, 0x3, R16 ;  /* 0x00000003ff117819 */ /* 0x000fe40000011610 */
[----:B------:R-:W-:-:S02]  /*0c70*/  LOP3.LUT R19, R20, 0x7, RZ, 0xc0, !PT ;  /* 0x0000000714137812 */ /* 0x000fc400078ec0ff */
[----:B------:R-:W-:Y:S02]  /*0c80*/  SHF.R.U32.HI R20, RZ, 0x4, R20 ;  /* 0x00000004ff147819 */ /* 0x000fe40000011614 */
[----:B------:R-:W-:Y:S02]  /*0c90*/  SHF.L.U32 R18, R18, 0x3, RZ ;  /* 0x0000000312127819 */ /* 0x000fe400000006ff */
[----:B------:R-:W-:Y:S02]  /*0ca0*/  SHF.L.U32 R17, R17, 0x3, RZ ;  /* 0x0000000311117819 */ /* 0x000fe400000006ff */
[----:B------:R-:W-:Y:S02]  /*0cb0*/  LOP3.LUT R71, R16, 0x7, RZ, 0xc0, !PT ;  /* 0x0000000710477812 */ /* 0x000fe400078ec0ff */
[----:B------:R-:W-:Y:S02]  /*0cc0*/  LEA R19, R20, R19, 0x3 ;  /* 0x0000001314137211 */ /* 0x000fe400078e18ff */
[----:B------:R-:W-:-:S02]  /*0cd0*/  LOP3.LUT R68, R18, 0x8, RZ, 0xe2, !PT ;  /* 0x0000000812447812 */ /* 0x000fc400078ee2ff */
[----:B------:R-:W-:-:S03]  /*0ce0*/  LOP3.LUT R16, R17, 0x8, RZ, 0xe2, !PT ;  /* 0x0000000811107812 */ /* 0x000fc600078ee2ff */
[----:B------:R-:W-:Y:S02]  /*0cf0*/  IMAD R68, R19, 0x88, R68 ;  /* 0x0000008813447824 */ /* 0x000fe400078e0244 */
[----:B------:R-:W-:-:S03]  /*0d00*/  IMAD R71, R71, 0x88, R16 ;  /* 0x0000008847477824 */ /* 0x000fc600078e0210 */
[C---:B------:R-:W-:Y:S02]  /*0d10*/  LEA R46, R68.reuse, R56, 0x1 ;  /* 0x00000038442e7211 */ /* 0x040fe400078e08ff */
[C---:B------:R-:W-:Y:S02]  /*0d20*/  LEA R47, R71.reuse, R64, 0x1 ;  /* 0x00000040472f7211 */ /* 0x040fe400078e08ff */
[C---:B------:R-:W-:Y:S01]  /*0d30*/  LEA R44, R71.reuse, R44, 0x1 ;  /* 0x0000002c472c7211 */ /* 0x040fe200078e08ff */
[----:B------:R-:W-:Y:S01]  /*0d40*/  LDSM.16.MT88.4 R16, [R46] ;  /* 0x000000002e10783b */ /* 0x000fe20000004200 */
[----:B------:R-:W-:Y:S02]  /*0d50*/  LEA R43, R68, R43, 0x1 ;  /* 0x0000002b442b7211 */ /* 0x000fe400078e08ff */
[----:B------:R-:W-:Y:S01]  /*0d60*/  LEA R70, R71, R70, 0x1 ;  /* 0x0000004647467211 */ /* 0x000fe200078e08ff */
[----:B------:R-:W1:Y:S04]  /*0d70*/  LDSM.16.M88.2 R26, [R47] ;  /* 0x000000002f1a783b */ /* 0x000e680000000100 */
[----:B------:R-:W2:Y:S01]  /*0d80*/  LDSM.16.MT88.4 R20, [R46+0x20] ;  /* 0x000020002e14783b */ /* 0x000ea20000004200 */
[----:B-1----:R-:W-:Y:S01]  /*0d90*/  HMMA.16816.F16 R24, R16, R26, R24 ;  /* 0x0000001a1018723c */ /* 0x002fe20000000818 */
[----:B------:R-:W-:-:S04]  /*0da0*/  IADD3 R17, PT, PT, R57, 0x2200, RZ ;  /* 0x0000220039117810 */ /* 0x000fc80007ffe0ff */
[----:B------:R-:W-:-:S03]  /*0db0*/  LEA R42, R68, R17, 0x1 ;  /* 0x00000011442a7211 */ /* 0x000fc600078e08ff */
[----:B--2---:R-:W-:Y:S01]  /*0dc0*/  HMMA.16816.F16 R26, R20, R26, R40 ;  /* 0x0000001a141a723c */ /* 0x004fe20000000828 */
[----:B------:R-:W-:Y:S04]  /*0dd0*/  LDSM.16.M88.2 R40, [R44] ;  /* 0x000000002c28783b */ /* 0x000fe80000000100 */
[----:B------:R-:W1:Y:S04]  /*0de0*/  LDSM.16.MT88.4 R16, [R42] ;  /* 0x000000002a10783b */ /* 0x000e680000004200 */
[----:B------:R-:W2:Y:S03]  /*0df0*/  LDSM.16.MT88.4 R20, [R42+0x20] ;  /* 0x000020002a14783b */ /* 0x000ea60000004200 */
[----:B-1----:R-:W-:Y:S01]  /*0e00*/  HMMA.16816.F16 R24, R16, R40, R24 ;  /* 0x000000281018723c */ /* 0x002fe20000000818 */
[----:B------:R-:W-:-:S04]  /*0e10*/  IADD3 R16, PT, PT, R64, 0x40, RZ ;  /* 0x0000004040107810 */ /* 0x000fc80007ffe0ff */
[----:B------:R-:W-:Y:S02]  /*0e20*/  LEA R45, R71, R16, 0x1 ;  /* 0x00000010472d7211 */ /* 0x000fe400078e08ff */
[----:B------:R-:W-:Y:S01]  /*0e30*/  LDSM.16.MT88.4 R16, [R43] ;  /* 0x000000002b10783b */ /* 0x000fe20000004200 */
[----:B--2---:R-:W-:Y:S03]  /*0e40*/  HMMA.16816.F16 R26, R20, R40, R26 ;  /* 0x00000028141a723c */ /* 0x004fe6000000081a */
[----:B------:R-:W1:Y:S04]  /*0e50*/  LDSM.16.M88.2 R40, [R45] ;  /* 0x000000002d28783b */ /* 0x000e680000000100 */
[----:B------:R-:W2:Y:S05]  /*0e60*/  LDSM.16.MT88.4 R20, [R43+0x20] ;  /* 0x000020002b14783b */ /* 0x000eaa0000004200 */
[----:B-1----:R-:W-:Y:S01]  /*0e70*/  HMMA.16816.F16 R24, R16, R40, R24 ;  /* 0x000000281018723c */ /* 0x002fe20000000818 */
[----:B------:R-:W-:-:S07]  /*0e80*/  IADD3 R17, PT, PT, R57, 0x4400, RZ ;  /* 0x0000440039117810 */ /* 0x000fce0007ffe0ff */
[----:B--2---:R-:W-:Y:S01]  /*0e90*/  HMMA.16816.F16 R20, R20, R40, R26 ;  /* 0x000000281414723c */ /* 0x004fe2000000081a */
[----:B------:R-:W-:Y:S02]  /*0ea0*/  IADD3 R40, PT, PT, R64, 0x60, RZ ;  /* 0x0000006040287810 */ /* 0x000fe40007ffe0ff */
[C---:B------:R-:W-:Y:S02]  /*0eb0*/  LEA R26, R68.reuse, R17, 0x1 ;  /* 0x00000011441a7211 */ /* 0x040fe400078e08ff */
[----:B------:R-:W-:Y:S02]  /*0ec0*/  LEA R40, R71, R40, 0x1 ;  /* 0x0000002847287211 */ /* 0x000fe400078e08ff */
[----:B------:R-:W-:Y:S01]  /*0ed0*/  IADD3 R27, PT, PT, R57, 0x5500, RZ ;  /* 0x00005500391b7810 */ /* 0x000fe20007ffe0ff */
[----:B------:R-:W-:Y:S03]  /*0ee0*/  LDSM.16.MT88.4 R16, [R26] ;  /* 0x000000001a10783b */ /* 0x000fe60000004200 */
[----:B------:R-:W-:Y:S01]  /*0ef0*/  LEA R27, R68, R27, 0x1 ;  /* 0x0000001b441b7211 */ /* 0x000fe200078e08ff */
[----:B------:R-:W1:Y:S02]  /*0f00*/  LDSM.16.M88.2 R22, [R40] ;  /* 0x000000002816783b */ /* 0x000e640000000100 */
[----:B-1----:R-:W-:Y:S02]  /*0f10*/  HMMA.16816.F16 R24, R16, R22, R24 ;  /* 0x000000161018723c */ /* 0x002fe40000000818 */
[----:B------:R-:W1:Y:S04]  /*0f20*/  LDSM.16.MT88.4 R16, [R26+0x20] ;  /* 0x000020001a10783b */ /* 0x000e680000004200 */
[----:B------:R-:W-:Y:S01]  /*0f30*/  @!PT LDS RZ, [RZ] ;  /* 0x00000000fffff984 */ /* 0x000fe20000000800 */
[----:B------:R-:W-:Y:S01]  /*0f40*/  @!PT LDS RZ, [RZ] ;  /* 0x00000000fffff984 */ /* 0x000fe20000000800 */
[----:B------:R-:W-:Y:S01]  /*0f50*/  @!PT LDS RZ, [RZ] ;  /* 0x00000000fffff984 */ /* 0x000fe20000000800 */
[----:B------:R2:W-:Y:S02]  /*0f60*/  LDGSTS.E.128 [R62+0x5500], desc[UR8][R66.64] ;  /* 0x05500000423e7fae */ /* 0x0005e4000b9a1808 */
[----:B--2---:R-:W-:-:S05]  /*0f70*/  IMAD.WIDE R66, R29, 0x2, R66 ;  /* 0x000000021d427825 */ /* 0x004fca00078e0242 */
[----:B------:R2:W-:Y:S02]  /*0f80*/  LDGSTS.E.128 [R62+0x5610], desc[UR8][R66.64] ;  /* 0x05610000423e7fae */ /* 0x0005e4000b9a1808 */
[----:B--2---:R-:W-:-:S05]  /*0f90*/  IMAD.WIDE R66, R29, 0x2, R66 ;  /* 0x000000021d427825 */ /* 0x004fca00078e0242 */
[----:B------:R2:W-:Y:S01]  /*0fa0*/  LDGSTS.E.128 [R62+0x5720], desc[UR8][R66.64] ;  /* 0x05720000423e7fae */ /* 0x0005e2000b9a1808 */
[----:B-1----:R-:W-:Y:S01]  /*0fb0*/  HMMA.16816.F16 R20, R16, R22, R20 ;  /* 0x000000161014723c */ /* 0x002fe20000000814 */
[----:B------:R-:W-:-:S04]  /*0fc0*/  IADD3 R16, PT, PT, R64, 0x900, RZ ;  /* 0x0000090040107810 */ /* 0x000fc80007ffe0ff */
[----:B------:R-:W-:Y:S01]  /*0fd0*/  LEA R41, R71, R16, 0x1 ;  /* 0x0000001047297211 */ /* 0x000fe200078e08ff */
[----:B--2---:R-:W-:-:S05]  /*0fe0*/  IMAD.WIDE R66, R29, 0x2, R66 ;  /* 0x000000021d427825 */ /* 0x004fca00078e0242 */
[----:B------:R1:W-:Y:S02]  /*0ff0*/  LDGSTS.E.128 [R62+0x5830], desc[UR8][R66.64] ;  /* 0x05830000423e7fae */ /* 0x0003e4000b9a1808 */
[----:B-1----:R-:W-:-:S05]  /*1000*/  IMAD.WIDE R66, R29, 0x2, R66 ;  /* 0x000000021d427825 */ /* 0x002fca00078e0242 */
[----:B------:R1:W-:Y:S02]  /*1010*/  LDGSTS.E.128 [R62+0x5940], desc[UR8][R66.64] ;  /* 0x05940000423e7fae */ /* 0x0003e4000b9a1808 */
[----:B-1----:R-:W-:-:S05]  /*1020*/  IMAD.WIDE R66, R29, 0x2, R66 ;  /* 0x000000021d427825 */ /* 0x002fca00078e0242 */
[----:B------:R1:W-:Y:S02]  /*1030*/  LDGSTS.E.128 [R62+0x5a50], desc[UR8][R66.64] ;  /* 0x05a50000423e7fae */ /* 0x0003e4000b9a1808 */
[----:B-1----:R-:W-:-:S05]  /*1040*/  IMAD.WIDE R66, R29, 0x2, R66 ;  /* 0x000000021d427825 */ /* 0x002fca00078e0242 */
[----:B------:R1:W-:Y:S02]  /*1050*/  LDGSTS.E.128 [R62+0x5b60], desc[UR8][R66.64] ;  /* 0x05b60000423e7fae */ /* 0x0003e4000b9a1808 */
[----:B-1----:R-:W-:-:S05]  /*1060*/  IMAD.WIDE R66, R29, 0x2, R66 ;  /* 0x000000021d427825 */ /* 0x002fca00078e0242 */
[----:B------:R1:W-:Y:S04]  /*1070*/  LDGSTS.E.128 [R62+0x5c70], desc[UR8][R66.64] ;  /* 0x05c70000423e7fae */ /* 0x0003e8000b9a1808 */
[----:B------:R-:W0:Y:S01]  /*1080*/  LDGDEPBAR ;  /* 0x00000000000079af */ /* 0x000e220000000000 */
[----:B-1----:R-:W-:-:S04]  /*1090*/  IADD3 R67, PT, PT, R57, 0x7700, RZ ;  /* 0x0000770039437810 */ /* 0x002fc80007ffe0ff */
[----:B------:R-:W-:Y:S01]  /*10a0*/  LEA R67, R68, R67, 0x1 ;  /* 0x0000004344437211 */ /* 0x000fe200078e08ff */
[----:B------:R-:W-:-:S04]  /*10b0*/  DEPBAR.LE SB0, 0x0 ;  /* 0x000080000000791a */ /* 0x000fc80000000000 */
[----:B------:R-:W-:Y:S06]  /*10c0*/  BAR.SYNC.DEFER_BLOCKING 0x0 ;  /* 0x0000000000007b1d */ /* 0x000fec0000010000 */
[----:B------:R-:W-:Y:S04]  /*10d0*/  LDSM.16.M88.2 R22, [R41] ;  /* 0x000000002916783b */ /* 0x000fe80000000100 */
[----:B------:R-:W1:Y:S02]  /*10e0*/  LDSM.16.MT88.4 R16, [R27] ;  /* 0x000000001b10783b */ /* 0x000e640000004200 */
[-C--:B-1----:R-:W-:Y:S02]  /*10f0*/  HMMA.16816.F16 R24, R16, R22.reuse, R24 ;  /* 0x000000161018723c */ /* 0x082fe40000000818 */
[----:B------:R-:W1:Y:S06]  /*1100*/  LDSM.16.MT88.4 R16, [R27+0x20] ;  /* 0x000020001b10783b */ /* 0x000e6c0000004200 */
[----:B-1----:R-:W-:Y:S01]  /*1110*/  HMMA.16816.F16 R20, R16, R22, R20 ;  /* 0x000000161014723c */ /* 0x002fe20000000814 */
[----:B------:R-:W-:-:S02]  /*1120*/  IADD3 R16, PT, PT, R64, 0x920, RZ ;  /* 0x0000092040107810 */ /* 0x000fc40007ffe0ff */
[----:B------:R-:W-:Y:S02]  /*1130*/  IADD3 R17, PT, PT, R57, 0x6600, RZ ;  /* 0x0000660039117810 */ /* 0x000fe40007ffe0ff */
[----:B------:R-:W-:Y:S02]  /*1140*/  LEA R69, R71, R16, 0x1 ;  /* 0x0000001047457211 */ /* 0x000fe400078e08ff */
[----:B------:R-:W-:-:S03]  /*1150*/  LEA R66, R68, R17, 0x1 ;  /* 0x0000001144427211 */ /* 0x000fc600078e08ff */
        /* <DEDUP_REMOVED lines=17> */
[----:B------:R-:W1:Y:S04]  /*1270*/  LDSM.16.MT88.4 R16, [R68+0x20] ;  /* 0x000020004410783b */ /* 0x000e680000004200 */
[----:B------:R-:W-:Y:S01]  /*1280*/  @!PT LDS RZ, [RZ] ;  /* 0x00000000fffff984 */ /* 0x000fe20000000800 */
[----:B------:R-:W-:Y:S01]  /*1290*/  @!PT LDS RZ, [RZ] ;  /* 0x00000000fffff984 */ /* 0x000fe20000000800 */
[----:B------:R-:W-:Y:S01]  /*12a0*/  @!PT LDS RZ, [RZ] ;  /* 0x00000000fffff984 */ /* 0x000fe20000000800 */
[----:B------:R-:W-:Y:S04]  /*12b0*/  LDGSTS.E.128 [R63], desc[UR8][R76.64+-0x700] ;  /* 0x000009004c3f7fae */ /* 0x000fe8000b9a1808 */
[----:B------:R-:W-:Y:S01]  /*12c0*/  LDGSTS.E.128 [R63+0x880], desc[UR8][R76.64+-0x700] ;  /* 0x008809004c3f7fae */ /* 0x000fe2000b9a1808 */
[----:B-1----:R-:W-:Y:S01]  /*12d0*/  HMMA.16816.F16 R20, R16, R22, R20 ;  /* 0x000000161014723c */ /* 0x002fe20000000814 */
[----:B------:R-:W-:Y:S01]  /*12e0*/  IMAD.WIDE R16, R14, 0x2, R72 ;  /* 0x000000020e107825 */ /* 0x000fe200078e0248 */
[----:B------:R-:W-:-:S04]  /*12f0*/  LEA R14, R29, R14, 0xb ;  /* 0x0000000e1d0e7211 */ /* 0x000fc800078e58ff */
        /* <DEDUP_REMOVED lines=16> */
[----:B------:R-:W-:-:S04]  /*1400*/  DEPBAR.LE SB0, 0x0 ;  /* 0x000080000000791a */ /* 0x000fc80000000000 */
[----:B------:R-:W-:Y:S06]  /*1410*/  BAR.SYNC.DEFER_BLOCKING 0x0 ;  /* 0x0000000000007b1d */ /* 0x000fec0000010000 */
[----:B------:R-:W-:Y:S04]  /*1420*/  LDSM.16.M88.2 R22, [R47] ;  /* 0x000000002f16783b */ /* 0x000fe80000000100 */
        /* <DEDUP_REMOVED lines=19> */
[----:B------:R-:W-:Y:S01]  /*1560*/  IMAD.WIDE R16, R13, 0x2, R72 ;  /* 0x000000020d107825 */ /* 0x000fe200078e0248 */
[----:B------:R-:W-:-:S04]  /*1570*/  LEA R13, R29, R13, 0xb ;  /* 0x0000000d1d0d7211 */ /* 0x000fc800078e58ff */
[----:B------:R-:W-:Y:S01]  /*1580*/  @!PT LDS RZ, [RZ] ;  /* 0x00000000fffff984 */ /* 0x000fe20000000800 */
[----:B------:R-:W-:Y:S01]  /*1590*/  @!PT LDS RZ, [RZ] ;  /* 0x00000000fffff984 */ /* 0x000fe20000000800 */
[----:B------:R-:W-:Y:S01]  /*15a0*/  @!PT LDS RZ, [RZ] ;  /* 0x00000000fffff984 */ /* 0x000fe20000000800 */
        /* <DEDUP_REMOVED lines=1210> */
[----:B------:R-:W1:Y:S04]  /*6150*/  LDSM.16.MT88.4 R16, [R46+0x20] ;  /* 0x000020002e10783b */ /* 0x000e680000004200 */
[----:B------:R-:W-:Y:S02]  /*6160*/  LDSM.16.M88.2 R46, [R40] ;  /* 0x00000000282e783b */ /* 0x000fe40000000100 */
[----:B-1----:R-:W-:Y:S02]  /*6170*/  HMMA.16816.F16 R20, R16, R22, R20 ;  /* 0x000000161014723c */ /* 0x002fe40000000814 */
[----:B------:R-:W-:Y:S04]  /*6180*/  LDSM.16.M88.2 R22, [R44] ;  /* 0x000000002c16783b */ /* 0x000fe80000000100 */
[----:B------:R-:W1:Y:S06]  /*6190*/  LDSM.16.MT88.4 R16, [R42] ;  /* 0x000000002a10783b */ /* 0x000e6c0000004200 */
        /* <DEDUP_REMOVED lines=8> */
[----:B------:R-:W1:Y:S01]  /*6220*/  LDSM.16.MT88.4 R16, [R26] ;  /* 0x000000001a10783b */ /* 0x000e620000004200 */
[----:B------:R-:W-:Y:S01]  /*6230*/  IMAD.WIDE R22, R53, 0x2, R72 ;  /* 0x0000000235167825 */ /* 0x000fe200078e0248 */
[----:B------:R-:W-:-:S09]  /*6240*/  LEA R53, R29, R53, 0xb ;  /* 0x000000351d357211 */ /* 0x000fd200078e58ff */
[----:B-1----:R-:W-:Y:S01]  /*6250*/  HMMA.16816.F16 R44, R16, R46, R24 ;  /* 0x0000002e102c723c */ /* 0x002fe20000000818 */
        /* <DEDUP_REMOVED lines=24> */
[----:B------:R-:W2:Y:S04]  /*63e0*/  LDSM.16.MT88.4 R16, [R27] ;  /* 0x000000001b10783b */ /* 0x000ea80000004200 */
[----:B-1----:R-:W1:Y:S04]  /*63f0*/  LDSM.16.MT88.4 R20, [R27+0x20] ;  /* 0x000020001b14783b */ /* 0x002e680000004200 */
[----:B------:R-:W-:Y:S04]  /*6400*/  LDSM.16.M88.2 R40, [R69] ;  /* 0x000000004528783b */ /* 0x000fe80000000100 */
[----:B------:R-:W-:Y:S01]  /*6410*/  LDSM.16.M88.2 R42, [R70] ;  /* 0x00000000462a783b */ /* 0x000fe20000000100 */
[-C--:B--2---:R-:W-:Y:S03]  /*6420*/  HMMA.16816.F16 R44, R16, R24.reuse, R44 ;  /* 0x00000018102c723c */ /* 0x084fe6000000082c */
[----:B------:R-:W2:Y:S05]  /*6430*/  LDSM.16.MT88.4 R16, [R66] ;  /* 0x000000004210783b */ /* 0x000eaa0000004200 */
[----:B-1----:R-:W-:Y:S01]  /*6440*/  HMMA.16816.F16 R46, R20, R24, R46 ;  /* 0x00000018142e723c */ /* 0x002fe2000000082e */
[----:B------:R-:W1:Y:S04]  /*6450*/  LDSM.16.MT88.4 R24, [R66+0x20] ;  /* 0x000020004218783b */ /* 0x000e680000004200 */
[----:B------:R-:W3:Y:S07]  /*6460*/  LDSM.16.MT88.4 R20, [R67+0x20] ;  /* 0x000020004314783b */ /* 0x000eee0000004200 */
[-C--:B--2---:R-:W-:Y:S01]  /*6470*/  HMMA.16816.F16 R44, R16, R40.reuse, R44 ;  /* 0x00000028102c723c */ /* 0x084fe2000000082c */
[----:B------:R-:W2:Y:S07]  /*6480*/  LDSM.16.MT88.4 R16, [R67] ;  /* 0x000000004310783b */ /* 0x000eae0000004200 */
[----:B-1----:R-:W-:Y:S01]  /*6490*/  HMMA.16816.F16 R46, R24, R40, R46 ;  /* 0x00000028182e723c */ /* 0x002fe2000000082e */
[----:B------:R-:W-:Y:S04]  /*64a0*/  LDSM.16.M88.2 R40, [R71] ;  /* 0x000000004728783b */ /* 0x000fe80000000100 */
[----:B------:R-:W1:-:S15]  /*64b0*/  LDSM.16.MT88.4 R24, [R68] ;  /* 0x000000004418783b */ /* 0x000e5e0000004200 */
[-C--:B---3--:R-:W-:Y:S08]  /*64c0*/  HMMA.16816.F16 R20, R20, R42.reuse, R46 ;  /* 0x0000002a1414723c */ /* 0x088ff0000000082e */
[----:B--2---:R-:W-:Y:S01]  /*64d0*/  HMMA.16816.F16 R44, R16, R42, R44 ;  /* 0x0000002a102c723c */ /* 0x004fe2000000082c */
[----:B------:R-:W2:Y:S01]  /*64e0*/  LDSM.16.MT88.4 R16, [R68+0x20] ;  /* 0x000020004410783b */ /* 0x000ea20000004200 */
[----:B------:R-:W-:Y:S01]  /*64f0*/  IMAD.WIDE R42, R54, 0x2, R72 ;  /* 0x00000002362a7825 */ /* 0x000fe200078e0248 */
[----:B------:R-:W-:-:S03]  /*6500*/  LEA R54, R29, R54, 0xb ;  /* 0x000000361d367211 */ /* 0x000fc600078e58ff */
[----:B------:R-:W-:-:S14]  /*6510*/  IMAD.WIDE R22, R29, 0x2, R42 ;  /* 0x000000021d167825 */ /* 0x000fdc00078e022a */
[----:B-1----:R-:W-:Y:S01]  /*6520*/  HMMA.16816.F16 R24, R24, R40, R44 ;  /* 0x000000281818723c */ /* 0x002fe2000000082c */
[----:B------:R-:W-:-:S04]  /*6530*/  IMAD.WIDE R44, R29, 0x2, R22 ;  /* 0x000000021d2c7825 */ /* 0x000fc800078e0216 */
[----:B------:R-:W-:-:S03]  /*6540*/  IMAD.WIDE R26, R29, 0x2, R44 ;  /* 0x000000021d1a7825 */ /* 0x000fc600078e022c */
[----:B--2---:R-:W-:Y:S01]  /*6550*/  HMMA.16816.F16 R40, R16, R40, R20 ;  /* 0x000000281028723c */ /* 0x004fe20000000814 */
[----:B------:R-:W-:Y:S01]  /*6560*/  IMAD.WIDE R18, R29, 0x2, R26 ;  /* 0x000000021d127825 */ /* 0x000fe200078e021a */
[----:B------:R-:W-:-:S04]  /*6570*/  IADD3 R20, P0, PT, R76, 0x1000, RZ ;  /* 0x000010004c147810 */ /* 0x000fc80007f1e0ff */
[----:B------:R-:W-:Y:S01]  /*6580*/  IADD3.X R21, PT, PT, RZ, R77, RZ, P0, !PT ;  /* 0x0000004dff157210 */ /* 0x000fe200007fe4ff */
[----:B------:R-:W-:Y:S01]  /*6590*/  IMAD.WIDE R16, R29, 0x2, R18 ;  /* 0x000000021d107825 */ /* 0x000fe200078e0212 */
[----:B------:R-:W-:-:S03]  /*65a0*/  IADD3 R76, P0, PT, R76, 0x1000, RZ ;  /* 0x000010004c4c7810 */ /* 0x000fc60007f1e0ff */
[----:B------:R-:W-:Y:S01]  /*65b0*/  @!PT LDS RZ, [RZ] ;  /* 0x00000000fffff984 */ /* 0x000fe20000000800 */
[----:B------:R-:W-:Y:S01]  /*65c0*/  @!PT LDS RZ, [RZ] ;  /* 0x00000000fffff984 */ /* 0x000fe20000000800 */
[----:B------:R-:W-:Y:S01]  /*65d0*/  @!PT LDS RZ, [RZ] ;  /* 0x00000000fffff984 */ /* 0x000fe20000000800 */
[----:B------:R-:W-:Y:S01]  /*65e0*/  LDGSTS.E.128 [R63], desc[UR8][R20.64+-0x800] ;  /* 0x00000800143f7fae */ /* 0x000fe2000b9a1808 */
[----:B------:R-:W-:Y:S02]  /*65f0*/  IADD3.X R77, PT, PT, RZ, R77, RZ, P0, !PT ;  /* 0x0000004dff4d7210 */ /* 0x000fe400007fe4ff */
[----:B------:R-:W-:Y:S01]  /*6600*/  ISETP.NE.AND P0, PT, R55, RZ, PT ;  /* 0x000000ff3700720c */ /* 0x000fe20003f05270 */
[----:B------:R1:W-:Y:S04]  /*6610*/  LDGSTS.E.128 [R63+0x880], desc[UR8][R20.64+-0x800] ;  /* 0x00880800143f7fae */ /* 0x0003e8000b9a1808 */
[----:B------:R-:W-:Y:S04]  /*6620*/  LDGSTS.E.128 [R62+0x1100], desc[UR8][R42.64] ;  /* 0x011000002a3e7fae */ /* 0x000fe8000b9a1808 */
[----:B------:R2:W-:Y:S01]  /*6630*/  LDGSTS.E.128 [R62+0x1210], desc[UR8][R22.64] ;  /* 0x01210000163e7fae */ /* 0x0005e2000b9a1808 */
[----:B-1----:R-:W-:-:S03]  /*6640*/  IMAD.WIDE R20, R29, 0x2, R16 ;  /* 0x000000021d147825 */ /* 0x002fc600078e0210 */
[----:B------:R1:W-:Y:S04]  /*6650*/  LDGSTS.E.128 [R62+0x1320], desc[UR8][R44.64] ;  /* 0x013200002c3e7fae */ /* 0x0003e8000b9a1808 */
[----:B------:R1:W-:Y:S01]  /*6660*/  LDGSTS.E.128 [R62+0x1430], desc[UR8][R26.64] ;  /* 0x014300001a3e7fae */ /* 0x0003e2000b9a1808 */
[----:B--2---:R-:W-:-:S03]  /*6670*/  IMAD.WIDE R22, R29, 0x2, R20 ;  /* 0x000000021d167825 */ /* 0x004fc600078e0214 */
[----:B------:R1:W-:Y:S04]  /*6680*/  LDGSTS.E.128 [R62+0x1540], desc[UR8][R18.64] ;  /* 0x01540000123e7fae */ /* 0x0003e8000b9a1808 */
[----:B------:R1:W-:Y:S04]  /*6690*/  LDGSTS.E.128 [R62+0x1650], desc[UR8][R16.64] ;  /* 0x01650000103e7fae */ /* 0x0003e8000b9a1808 */
[----:B------:R1:W-:Y:S04]  /*66a0*/  LDGSTS.E.128 [R62+0x1760], desc[UR8][R20.64] ;  /* 0x01760000143e7fae */ /* 0x0003e8000b9a1808 */
[----:B------:R1:W-:Y:S04]  /*66b0*/  LDGSTS.E.128 [R62+0x1870], desc[UR8][R22.64] ;  /* 0x01870000163e7fae */ /* 0x0003e8000b9a1808 */
[----:B------:R-:W0:Y:S01]  /*66c0*/  LDGDEPBAR ;  /* 0x00000000000079af */ /* 0x000e220000000000 */
[----:B------:R-:W-:-:S04]  /*66d0*/  DEPBAR.LE SB0, 0x0 ;  /* 0x000080000000791a */ /* 0x000fc80000000000 */
[----:B------:R-:W-:Y:S06]  /*66e0*/  BAR.SYNC.DEFER_BLOCKING 0x0 ;  /* 0x0000000000007b1d */ /* 0x000fec0000010000 */
[----:B------:R-:W-:Y:S05]  /*66f0*/  @P0 BRA `(.L_x_47) ;  /* 0xffffffa400280947 */ /* 0x000fea000383ffff */
[----:B------:R-:W-:-:S07]  /*6700*/  IADD3 R28, PT, PT, R28, 0x1, RZ ;  /* 0x000000011c1c7810 */ /* 0x000fce0007ffe0ff */
.L_x_46:
[----:B------:R-:W-:-:S04]  /*6710*/  VIMNMX R0, PT, PT, R58, 0x2, !PT ;  /* 0x000000023a007848 */ /* 0x000fc80007fe0100 */
[----:B------:R-:W-:-:S04]  /*6720*/  IADD3 R0, PT, PT, R0, -0x1, RZ ;  /* 0xffffffff00007810 */ /* 0x000fc80007ffe0ff */
[----:B------:R-:W-:-:S04]  /*6730*/  LOP3.LUT R38, R0, 0x1f, RZ, 0xc0, !PT ;  /* 0x0000001f00267812 */ /* 0x000fc800078ec0ff */
[----:B------:R-:W-:-:S13]  /*6740*/  ISETP.NE.AND P0, PT, R38, RZ, PT ;  /* 0x000000ff2600720c */ /* 0x000fda0003f05270 */
[----:B------:R-:W-:Y:S05]  /*6750*/  @!P0 BRA `(.L_x_45) ;  /* 0x0000000400948947 */ /* 0x000fea0003800000 */
[----:B------:R-:W2:Y:S01]  /*6760*/  S2R R0, SR_LANEID ;  /* 0x0000000000007919 */ /* 0x000ea20000000000 */
[----:B------:R-:W-:Y:S01]  /*6770*/  IMAD.WIDE.U32 R74, R60, 0x2, R74 ;  /* 0x000000023c4a7825 */ /* 0x000fe200078e004a */
[C---:B------:R-:W-:Y:S02]  /*6780*/  LEA R59, R29.reuse, R59, 0x6 ;  /* 0x0000003b1d3b7211 */ /* 0x040fe400078e30ff */
[----:B------:R-:W-:Y:S01]  /*6790*/  IADD3 R38, PT, PT, -R38, RZ, RZ ;  /* 0x000000ff26267210 */ /* 0x000fe20007ffe1ff */
[----:B-1----:R-:W-:Y:S01]  /*67a0*/  IMAD.WIDE R20, R29, 0x4, R72 ;  /* 0x000000041d147825 */ /* 0x002fe200078e0248 */
[----:B------:R-:W-:-:S03]  /*67b0*/  IADD3 R26, P0, PT, R74, 0x80, RZ ;  /* 0x000000804a1a7810 */ /* 0x000fc60007f1e0ff */
[----:B------:R-:W-:Y:S01]  /*67c0*/  IMAD.WIDE R22, R29, 0x6, R72 ;  /* 0x000000061d167825 */ /* 0x000fe200078e0248 */
[----:B------:R-:W-:-:S03]  /*67d0*/  IADD3.X R27, PT, PT, RZ, R75, RZ, P0, !PT ;  /* 0x0000004bff1b7210 */ /* 0x000fc600007fe4ff */
[----:B------:R-:W-:-:S04]  /*67e0*/  IMAD.WIDE R30, R29, 0x8, R72 ;  /* 0x000000081d1e7825 */ /* 0x000fc800078e0248 */
[----:B------:R-:W-:-:S04]  /*67f0*/  IMAD.WIDE R32, R29, 0xa, R72 ;  /* 0x0000000a1d207825 */ /* 0x000fc800078e0248 */
[----:B------:R-:W-:Y:S01]  /*6800*/  IMAD.WIDE R34, R29, 0xc, R72 ;  /* 0x0000000c1d227825 */ /* 0x000fe200078e0248 */
[C---:B--2---:R-:W-:Y:S02]  /*6810*/  LOP3.LUT R2, R0.reuse, 0xf, RZ, 0xc0, !PT ;  /* 0x0000000f00027812 */ /* 0x044fe400078ec0ff */
[----:B------:R-:W-:Y:S02]  /*6820*/  SHF.R.U32.HI R4, RZ, 0x3, R0 ;  /* 0x00000003ff047819 */ /* 0x000fe40000011600 */
[----:B------:R-:W-:Y:S02]  /*6830*/  SHF.R.U32.HI R3, RZ, 0x3, R2 ;  /* 0x00000003ff037819 */ /* 0x000fe40000011602 */
[----:B------:R-:W-:Y:S02]  /*6840*/  LOP3.LUT R5, R0, 0x7, RZ, 0xc0, !PT ;  /* 0x0000000700057812 */ /* 0x000fe400078ec0ff */
[----:B------:R-:W-:Y:S02]  /*6850*/  SHF.R.U32.HI R0, RZ, 0x4, R0 ;  /* 0x00000004ff007819 */ /* 0x000fe40000011600 */
[----:B------:R-:W-:-:S02]  /*6860*/  SHF.L.U32 R4, R4, 0x3, RZ ;  /* 0x0000000304047819 */ /* 0x000fc400000006ff */
[----:B------:R-:W-:Y:S02]  /*6870*/  SHF.L.U32 R3, R3, 0x3, RZ ;  /* 0x0000000303037819 */ /* 0x000fe400000006ff */
[----:B------:R-:W-:Y:S02]  /*6880*/  LEA R5, R0, R5, 0x3 ;  /* 0x0000000500057211 */ /* 0x000fe400078e18ff */
[----:B------:R-:W-:Y:S02]  /*6890*/  LOP3.LUT R2, R2, 0x7, RZ, 0xc0, !PT ;  /* 0x0000000702027812 */ /* 0x000fe400078ec0ff */
[----:B------:R-:W-:Y:S02]  /*68a0*/  LOP3.LUT R0, R4, 0x8, RZ, 0xe2, !PT ;  /* 0x0000000804007812 */ /* 0x000fe400078ee2ff */
[----:B------:R-:W-:-:S03]  /*68b0*/  LOP3.LUT R3, R3, 0x8, RZ, 0xe2, !PT ;  /* 0x0000000803037812 */ /* 0x000fc600078ee2ff */
[----:B------:R-:W-:Y:S02]  /*68c0*/  IMAD R0, R5, 0x88, R0 ;  /* 0x0000008805007824 */ /* 0x000fe400078e0200 */
[----:B------:R-:W-:Y:S02]  /*68d0*/  IMAD R39, R2, 0x88, R3 ;  /* 0x0000008802277824 */ /* 0x000fe400078e0203 */
[--C-:B------:R-:W-:Y:S01]  /*68e0*/  IMAD.WIDE R2, R29, 0x2, R72.reuse ;  /* 0x000000021d027825 */ /* 0x100fe200078e0248 */
[----:B------:R-:W-:Y:S02]  /*68f0*/  SHF.L.U32 R0, R0, 0x1, RZ ;  /* 0x0000000100007819 */ /* 0x000fe400000006ff */
[----:B------:R-:W-:Y:S01]  /*6900*/  SHF.L.U32 R39, R39, 0x1, RZ ;  /* 0x0000000127277819 */ /* 0x000fe200000006ff */
[----:B------:R-:W-:-:S07]  /*6910*/  IMAD.WIDE R72, R29, 0xe, R72 ;  /* 0x0000000e1d487825 */ /* 0x000fce00078e0248 */
.L_x_48:
[C---:B------:R-:W-:Y:S01]  /*6920*/  SHF.L.U32 R4, R28.reuse, 0x6, RZ ;  /* 0x000000061c047819 */ /* 0x040fe200000006ff */
[C---:B------:R-:W-:Y:S01]  /*6930*/  IMAD.WIDE R52, R59.reuse, 0x2, R34 ;  /* 0x000000023b347825 */ /* 0x040fe200078e0222 */
[----:B------:R-:W-:Y:S02]  /*6940*/  LOP3.LUT R42, R28, 0x1, RZ, 0xc0, !PT ;  /* 0x000000011c2a7812 */ /* 0x000fe400078ec0ff */
[----:B------:R-:W-:Y:S01]  /*6950*/  LOP3.LUT R5, R4, 0x40, RZ, 0xc, !PT ;  /* 0x0000004004057812 */ /* 0x000fe200078e0cff */
[----:B------:R-:W-:Y:S01]  /*6960*/  IMAD.WIDE R54, R59, 0x2, R72 ;  /* 0x000000023b367825 */ /* 0x000fe200078e0248 */
[C---:B------:R-:W-:Y:S02]  /*6970*/  LOP3.LUT R4, R42.reuse, 0x1, RZ, 0x3c, !PT ;  /* 0x000000012a047812 */ /* 0x040fe400078e3cff */
[C---:B------:R-:W-:Y:S01]  /*6980*/  ISETP.NE.U32.AND P0, PT, R42.reuse, 0x1, PT ;  /* 0x000000012a00780c */ /* 0x040fe20003f05070 */
[----:B------:R-:W-:Y:S01]  /*6990*/  IMAD R57, R42, 0x4400, R61 ;  /* 0x000044002a397824 */ /* 0x000fe200078e023d */
[----:B------:R-:W-:Y:S01]  /*69a0*/  IADD3 R38, PT, PT, R38, 0x1, RZ ;  /* 0x0000000126267810 */ /* 0x000fe20007ffe0ff */
[----:B------:R-:W-:Y:S01]  /*69b0*/  IMAD R5, R4, 0x440, R5 ;  /* 0x0000044004057824 */ /* 0x000fe200078e0205 */
[----:B------:R-:W-:Y:S01]  /*69c0*/  IADD3 R28, PT, PT, R28, 0x1, RZ ;  /* 0x000000011c1c7810 */ /* 0x000fe20007ffe0ff */
[----:B------:R-:W-:-:S03]  /*69d0*/  IMAD R29, R4, 0x2200, R65 ;  /* 0x00002200041d7824 */ /* 0x000fc600078e0241 */
[-C--:B------:R-:W-:Y:S02]  /*69e0*/  LEA R48, R5, R64.reuse, 0x1 ;  /* 0x0000004005307211 */ /* 0x080fe400078e08ff */
[----:B------:R-:W-:Y:S02]  /*69f0*/  LEA R29, R29, R64, 0x1 ;  /* 0x000000401d1d7211 */ /* 0x000fe400078e08ff */
[----:B------:R-:W-:Y:S02]  /*6a00*/  IADD3 R46, PT, PT, R48, R39, RZ ;  /* 0x00000027302e7210 */ /* 0x000fe40007ffe0ff */
[C-C-:B------:R-:W-:Y:S02]  /*6a10*/  IADD3 R50, PT, PT, R0.reuse, 0x1100, R29.reuse ;  /* 0x0000110000327810 */ /* 0x140fe40007ffe01d */
[----:B------:R-:W-:Y:S02]  /*6a20*/  IADD3 R44, PT, PT, R39, 0x20, R48 ;  /* 0x00000020272c7810 */ /* 0x000fe40007ffe030 */
[----:B------:R-:W-:Y:S01]  /*6a30*/  LDSM.16.M88.2 R46, [R46] ;  /* 0x000000002e2e783b */ /* 0x000fe20000000100 */
[----:B------:R-:W-:-:S02]  /*6a40*/  IADD3 R49, PT, PT, R0, 0x2200, R29 ;  /* 0x0000220000317810 */ /* 0x000fc40007ffe01d */
[----:B------:R-:W-:Y:S01]  /*6a50*/  IADD3 R36, PT, PT, R39, 0x40, R48 ;  /* 0x0000004027247810 */ /* 0x000fe20007ffe030 */
[----:B------:R-:W1:Y:S01]  /*6a60*/  LDSM.16.MT88.4 R16, [R50] ;  /* 0x000000003210783b */ /* 0x000e620000004200 */
[C-C-:B------:R-:W-:Y:S02]  /*6a70*/  IADD3 R43, PT, PT, R0.reuse, 0x3300, R29.reuse ;  /* 0x00003300002b7810 */ /* 0x140fe40007ffe01d */
[----:B------:R-:W-:Y:S01]  /*6a80*/  IADD3 R29, PT, PT, R0, 0x4400, R29 ;  /* 0x00004400001d7810 */ /* 0x000fe20007ffe01d */
[----:B------:R2:W3:Y:S04]  /*6a90*/  LDSM.16.MT88.4 R4, [R50+0x20] ;  /* 0x000020003204783b */ /* 0x0004e80000004200 */
[----:B------:R-:W-:Y:S04]  /*6aa0*/  LDSM.16.M88.2 R44, [R44] ;  /* 0x000000002c2c783b */ /* 0x000fe80000000100 */
[----:B------:R-:W4:Y:S01]  /*6ab0*/  LDSM.16.MT88.4 R8, [R49] ;  /* 0x000000003108783b */ /* 0x000f220000004200 */
[----:B--2---:R-:W-:-:S03]  /*6ac0*/  IMAD.WIDE R50, R59, 0x2, R32 ;  /* 0x000000023b327825 */ /* 0x004fc600078e0220 */
[----:B------:R2:W5:Y:S04]  /*6ad0*/  LDSM.16.MT88.4 R12, [R49+0x20] ;  /* 0x00002000310c783b */ /* 0x0005680000004200 */
[----:B------:R-:W-:Y:S01]  /*6ae0*/  LDSM.16.M88.2 R36, [R36] ;  /* 0x000000002424783b */ /* 0x000fe20000000100 */
[-C--:B-1----:R-:W-:Y:S03]  /*6af0*/  HMMA.16816.F16 R24, R16, R46.reuse, R24 ;  /* 0x0000002e1018723c */ /* 0x082fe60000000818 */
[----:B------:R-:W1:Y:S05]  /*6b00*/  LDSM.16.MT88.4 R16, [R43] ;  /* 0x000000002b10783b */ /* 0x000e6a0000004200 */
[----:B---3--:R-:W-:Y:S01]  /*6b10*/  HMMA.16816.F16 R4, R4, R46, R40 ;  /* 0x0000002e0404723c */ /* 0x008fe20000000828 */
[----:B------:R-:W3:Y:S01]  /*6b20*/  LDC.64 R40, c[0x0][0x388] ;  /* 0x0000e200ff287b82 */ /* 0x000ee20000000a00 */
[----:B------:R-:W-:-:S10]  /*6b30*/  IMAD.WIDE R46, R59, 0x2, R22 ;  /* 0x000000023b2e7825 */ /* 0x000fd400078e0216 */
[----:B----4-:R-:W-:Y:S01]  /*6b40*/  HMMA.16816.F16 R8, R8, R44, R24 ;  /* 0x0000002c0808723c */ /* 0x010fe20000000818 */
[----:B------:R-:W-:Y:S01]  /*6b50*/  IADD3 R10, PT, PT, R39, 0x60, R48 ;  /* 0x00000060270a7810 */ /* 0x000fe20007ffe030 */
[----:B--2---:R-:W-:-:S05]  /*6b60*/  IMAD.WIDE R48, R59, 0x2, R30 ;  /* 0x000000023b307825 */ /* 0x004fca00078e021e */
[----:B------:R-:W-:Y:S01]  /*6b70*/  LDSM.16.M88.2 R10, [R10] ;  /* 0x000000000a0a783b */ /* 0x000fe20000000100 */
[----:B-----5:R-:W-:Y:S01]  /*6b80*/  HMMA.16816.F16 R12, R12, R44, R4 ;  /* 0x0000002c0c0c723c */ /* 0x020fe20000000804 */
[C---:B------:R-:W-:Y:S02]  /*6b90*/  IMAD.WIDE R44, R59.reuse, 0x2, R20 ;  /* 0x000000023b2c7825 */ /* 0x040fe400078e0214 */
[----:B------:R-:W2:Y:S02]  /*6ba0*/  LDSM.16.MT88.4 R4, [R43+0x20] ;  /* 0x000020002b04783b */ /* 0x000ea40000004200 */
[C---:B---3--:R-:W-:Y:S02]  /*6bb0*/  IMAD.WIDE R14, R59.reuse, 0x2, R40 ;  /* 0x000000023b0e7825 */ /* 0x048fe400078e0228 */
[----:B------:R-:W-:Y:S05]  /*6bc0*/  LDSM.16.MT88.4 R40, [R29+0x20] ;  /* 0x000020001d28783b */ /* 0x000fea0000004200 */
[----:B-1----:R-:W-:Y:S01]  /*6bd0*/  HMMA.16816.F16 R16, R16, R36, R8 ;  /* 0x000000241010723c */ /* 0x002fe20000000808 */
[----:B------:R-:W-:Y:S01]  /*6be0*/  MOV R8, R26 ;  /* 0x0000001a00087202 */ /* 0x000fe20000000f00 */
[----:B------:R-:W-:Y:S01]  /*6bf0*/  IMAD.WIDE R18, R59, 0x2, R2 ;  /* 0x000000023b127825 */ /* 0x000fe200078e0202 */
[----:B------:R-:W-:-:S02]  /*6c00*/  MOV R9, R27 ;  /* 0x0000001b00097202 */ /* 0x000fc40000000f00 */
[----:B------:R1:W3:Y:S04]  /*6c10*/  LDSM.16.MT88.4 R24, [R29] ;  /* 0x000000001d18783b */ /* 0x0002e80000004200 */
[----:B------:R-:W-:Y:S01]  /*6c20*/  @!PT LDS RZ, [RZ] ;  /* 0x00000000fffff984 */ /* 0x000fe20000000800 */
[----:B------:R-:W-:Y:S01]  /*6c30*/  @!PT LDS RZ, [RZ] ;  /* 0x00000000fffff984 */ /* 0x000fe20000000800 */
[----:B------:R-:W-:Y:S01]  /*6c40*/  @!PT LDS RZ, [RZ] ;  /* 0x00000000fffff984 */ /* 0x000fe20000000800 */
[----:B------:R4:W-:Y:S04]  /*6c50*/  @P0 LDGSTS.E.128 [R63], desc[UR8][R8.64] ;  /* 0x00000000083f0fae */ /* 0x0009e8000b9a1808 */
[----:B------:R4:W-:Y:S01]  /*6c60*/  @P0 LDGSTS.E.128 [R63+0x880], desc[UR8][R8.64] ;  /* 0x00880000083f0fae */ /* 0x0009e2000b9a1808 */
[----:B-1----:R-:W1:Y:S01]  /*6c70*/  LDC R29, c[0x0][0x39c] ;  /* 0x0000e700ff1d7b82 */ /* 0x002e620000000800 */
[----:B------:R-:W-:-:S02]  /*6c80*/  ISETP.NE.AND P0, PT, R38, RZ, PT ;  /* 0x000000ff2600720c */ /* 0x000fc40003f05270 */
[----:B------:R4:W-:Y:S04]  /*6c90*/  LDGSTS.E.128 [R57], desc[UR8][R14.64] ;  /* 0x000000000e397fae */ /* 0x0009e8000b9a1808 */
[----:B------:R4:W-:Y:S04]  /*6ca0*/  LDGSTS.E.128 [R57+0x110], desc[UR8][R18.64] ;  /* 0x0011000012397fae */ /* 0x0009e8000b9a1808 */
[----:B------:R4:W-:Y:S04]  /*6cb0*/  LDGSTS.E.128 [R57+0x220], desc[UR8][R44.64] ;  /* 0x002200002c397fae */ /* 0x0009e8000b9a1808 */
[----:B------:R4:W-:Y:S01]  /*6cc0*/  LDGSTS.E.128 [R57+0x330], desc[UR8][R46.64] ;  /* 0x003300002e397fae */ /* 0x0009e2000b9a1808 */
[----:B--2---:R-:W-:Y:S03]  /*6cd0*/  HMMA.16816.F16 R4, R4, R36, R12 ;  /* 0x000000240404723c */ /* 0x004fe6000000080c */
[----:B------:R4:W-:Y:S04]  /*6ce0*/  LDGSTS.E.128 [R57+0x440], desc[UR8][R48.64] ;  /* 0x0044000030397fae */ /* 0x0009e8000b9a1808 */
[----:B------:R4:W-:Y:S01]  /*6cf0*/  LDGSTS.E.128 [R57+0x550], desc[UR8][R50.64] ;  /* 0x0055000032397fae */ /* 0x0009e2000b9a1808 */
[----:B-1----:R-:W-:-:S03]  /*6d00*/  LEA R59, R29, R59, 0x6 ;  /* 0x0000003b1d3b7211 */ /* 0x002fc600078e30ff */
[----:B------:R4:W-:Y:S04]  /*6d10*/  LDGSTS.E.128 [R57+0x660], desc[UR8][R52.64] ;  /* 0x0066000034397fae */ /* 0x0009e8000b9a1808 */
[----:B------:R4:W-:Y:S01]  /*6d20*/  LDGSTS.E.128 [R57+0x770], desc[UR8][R54.64] ;  /* 0x0077000036397fae */ /* 0x0009e2000b9a1808 */
[----:B---3--:R-:W-:Y:S01]  /*6d30*/  HMMA.16816.F16 R24, R24, R10, R16 ;  /* 0x0000000a1818723c */ /* 0x008fe20000000810 */
[----:B------:R-:W-:Y:S02]  /*6d40*/  IADD3 R26, P1, PT, R8, 0x80, RZ ;  /* 0x00000080081a7810 */ /* 0x000fe40007f3e0ff */
[----:B------:R-:W0:Y:S02]  /*6d50*/  LDGDEPBAR ;  /* 0x00000000000079af */ /* 0x000e240000000000 */
[----:B------:R-:W-:-:S03]  /*6d60*/  IADD3.X R27, PT, PT, RZ, R9, RZ, P1, !PT ;  /* 0x00000009ff1b7210 */ /* 0x000fc60000ffe4ff */
[----:B------:R-:W-:Y:S01]  /*6d70*/  HMMA.16816.F16 R40, R40, R10, R4 ;  /* 0x0000000a2828723c */ /* 0x000fe20000000804 */
[----:B------:R-:W-:-:S04]  /*6d80*/  DEPBAR.LE SB0, 0x0 ;  /* 0x000080000000791a */ /* 0x000fc80000000000 */
[----:B------:R-:W-:Y:S06]  /*6d90*/  BAR.SYNC.DEFER_BLOCKING 0x0 ;  /* 0x0000000000007b1d */ /* 0x000fec0000010000 */
[----:B----4-:R-:W-:Y:S09]  /*6da0*/  @P0 BRA `(.L_x_48) ;  /* 0xfffffff800dc0947 */ /* 0x010ff2000383ffff */
.L_x_45:
[----:B------:R-:W2:Y:S01]  /*6db0*/  S2R R0, SR_LANEID ;  /* 0x0000000000007919 */ /* 0x000ea20000000000 */
[----:B------:R-:W-:Y:S02]  /*6dc0*/  MOV R2, 0x400 ;  /* 0x0000040000027802 */ /* 0x000fe40000000f00 */
[----:B------:R-:W-:Y:S01]  /*6dd0*/  LOP3.LUT R58, R58, 0x1, RZ, 0xc, !PT ;  /* 0x000000013a3a7812 */ /* 0x000fe200078e0cff */
[----:B------:R-:W3:Y:S01]  /*6de0*/  S2R R3, SR_CgaCtaId ;  /* 0x0000000000037919 */ /* 0x000ee20000008800 */
[----:B--2---:R-:W-:Y:S02]  /*6df0*/  LOP3.LUT R4, R0, 0xf, RZ, 0xc0, !PT ;  /* 0x0000000f00047812 */ /* 0x004fe400078ec0ff */
[----:B------:R-:W-:Y:S02]  /*6e00*/  SHF.R.U32.HI R6, RZ, 0x3, R0 ;  /* 0x00000003ff067819 */ /* 0x000fe40000011600 */
[----:B------:R-:W-:Y:S02]  /*6e10*/  SHF.R.U32.HI R5, RZ, 0x3, R4 ;  /* 0x00000003ff057819 */ /* 0x000fe40000011604 */
[----:B---3--:R-:W-:Y:S01]  /*6e20*/  LEA R3, R3, R2, 0x18 ;  /* 0x0000000203037211 */ /* 0x008fe200078ec0ff */
[----:B------:R-:W-:Y:S01]  /*6e30*/  IMAD R2, R58, 0x2200, R65 ;  /* 0x000022003a027824 */ /* 0x000fe200078e0241 */
[----:B------:R-:W-:-:S02]  /*6e40*/  SHF.L.U32 R5, R5, 0x3, RZ ;  /* 0x0000000305057819 */ /* 0x000fc400000006ff */
[----:B------:R-:W-:Y:S01]  /*6e50*/  LOP3.LUT R7, R0, 0x7, RZ, 0xc0, !PT ;  /* 0x0000000700077812 */ /* 0x000fe200078ec0ff */
[----:B------:R-:W-:Y:S01]  /*6e60*/  IMAD R58, R58, 0x880, R3 ;  /* 0x000008803a3a7824 */ /* 0x000fe200078e0203 */
[----:B------:R-:W-:Y:S02]  /*6e70*/  SHF.R.U32.HI R8, RZ, 0x4, R0 ;  /* 0x00000004ff087819 */ /* 0x000fe40000011600 */
[----:B------:R-:W-:Y:S02]  /*6e80*/  SHF.L.U32 R6, R6, 0x3, RZ ;  /* 0x0000000306067819 */ /* 0x000fe400000006ff */
[----:B------:R-:W-:Y:S02]  /*6e90*/  LOP3.LUT R4, R4, 0x7, RZ, 0xc0, !PT ;  /* 0x0000000704047812 */ /* 0x000fe400078ec0ff */
[----:B------:R-:W-:Y:S02]  /*6ea0*/  LOP3.LUT R5, R5, 0x8, RZ, 0xe2, !PT ;  /* 0x0000000805057812 */ /* 0x000fe400078ee2ff */
[----:B------:R-:W-:-:S02]  /*6eb0*/  LEA R7, R8, R7, 0x3 ;  /* 0x0000000708077211 */ /* 0x000fc400078e18ff */
[----:B------:R-:W-:Y:S01]  /*6ec0*/  LOP3.LUT R6, R6, 0x8, RZ, 0xe2, !PT ;  /* 0x0000000806067812 */ /* 0x000fe200078ee2ff */
[----:B------:R-:W-:Y:S01]  /*6ed0*/  IMAD R31, R4, 0x88, R5 ;  /* 0x00000088041f7824 */ /* 0x000fe200078e0205 */
[----:B-1----:R-:W-:Y:S02]  /*6ee0*/  LEA R26, R2, R3, 0x1 ;  /* 0x00000003021a7211 */ /* 0x002fe400078e08ff */
[----:B------:R-:W-:Y:S01]  /*6ef0*/  IADD3 R2, PT, PT, R58, 0x80, RZ ;  /* 0x000000803a027810 */ /* 0x000fe20007ffe0ff */
[----:B------:R-:W-:Y:S01]  /*6f00*/  IMAD R32, R7, 0x88, R6 ;  /* 0x0000008807207824 */ /* 0x000fe200078e0206 */
[----:B------:R-:W-:Y:S02]  /*6f10*/  IADD3 R3, PT, PT, R26, 0x1100, RZ ;  /* 0x000011001a037810 */ /* 0x000fe40007ffe0ff */
[----:B------:R-:W-:Y:S02]  /*6f20*/  LEA R20, R31, R2, 0x1 ;  /* 0x000000021f147211 */ /* 0x000fe400078e08ff */
[----:B------:R-:W-:-:S02]  /*6f30*/  LEA R28, R32, R3, 0x1 ;  /* 0x00000003201c7211 */ /* 0x000fc400078e08ff */
[----:B------:R-:W-:Y:S02]  /*6f40*/  IADD3 R2, PT, PT, R58, 0xa0, RZ ;  /* 0x000000a03a027810 */ /* 0x000fe40007ffe0ff */
[----:B------:R-:W-:Y:S01]  /*6f50*/  LDSM.16.M88.2 R20, [R20] ;  /* 0x000000001414783b */ /* 0x000fe20000000100 */
[----:B------:R-:W-:Y:S02]  /*6f60*/  IADD3 R3, PT, PT, R26, 0x2200, RZ ;  /* 0x000022001a037810 */ /* 0x000fe40007ffe0ff */
[----:B------:R-:W-:Y:S01]  /*6f70*/  LEA R2, R31, R2, 0x1 ;  /* 0x000000021f027211 */ /* 0x000fe200078e08ff */
[----:B------:R-:W1:Y:S01]  /*6f80*/  LDSM.16.MT88.4 R16, [R28] ;  /* 0x000000001c10783b */ /* 0x000e620000004200 */
[----:B------:R-:W-:Y:S02]  /*6f90*/  LEA R27, R32, R3, 0x1 ;  /* 0x00000003201b7211 */ /* 0x000fe400078e08ff */
[----:B------:R-:W-:Y:S01]  /*6fa0*/  IADD3 R22, PT, PT, R58, 0xc0, RZ ;  /* 0x000000c03a167810 */ /* 0x000fe20007ffe0ff */
[----:B------:R2:W3:Y:S01]  /*6fb0*/  LDSM.16.MT88.4 R12, [R28+0x20] ;  /* 0x000020001c0c783b */ /* 0x0004e20000004200 */
[----:B------:R-:W-:-:S02]  /*6fc0*/  IADD3 R23, PT, PT, R26, 0x3300, RZ ;  /* 0x000033001a177810 */ /* 0x000fc40007ffe0ff */
[----:B------:R-:W-:Y:S01]  /*6fd0*/  LEA R22, R31, R22, 0x1 ;  /* 0x000000161f167211 */ /* 0x000fe200078e08ff */
[----:B------:R-:W-:Y:S01]  /*6fe0*/  LDSM.16.MT88.4 R8, [R27] ;  /* 0x000000001b08783b */ /* 0x000fe20000004200 */
[----:B------:R-:W-:Y:S02]  /*6ff0*/  LEA R30, R32, R23, 0x1 ;  /* 0x00000017201e7211 */ /* 0x000fe400078e08ff */
[----:B------:R-:W-:Y:S01]  /*7000*/  IADD3 R58, PT, PT, R58, 0xe0, RZ ;  /* 0x000000e03a3a7810 */ /* 0x000fe20007ffe0ff */
[----:B------:R-:W4:Y:S01]  /*7010*/  LDSM.16.M88.2 R2, [R2] ;  /* 0x000000000202783b */ /* 0x000f220000000100 */
[----:B------:R-:W-:-:S03]  /*7020*/  IADD3 R26, PT, PT, R26, 0x4400, RZ ;  /* 0x000044001a1a7810 */ /* 0x000fc60007ffe0ff */
[----:B------:R-:W5:Y:S01]  /*7030*/  LDSM.16.MT88.4 R4, [R27+0x20] ;  /* 0x000020001b04783b */ /* 0x000f620000004200 */
[----:B--2---:R-:W-:-:S03]  /*7040*/  LEA R28, R32, R26, 0x1 ;  /* 0x0000001a201c7211 */ /* 0x004fc600078e08ff */
[----:B------:R-:W-:Y:S01]  /*7050*/  LDSM.16.M88.2 R22, [R22] ;  /* 0x000000001616783b */ /* 0x000fe20000000100 */
[-C--:B-1----:R-:W-:Y:S03]  /*7060*/  HMMA.16816.F16 R24, R16, R20.reuse, R24 ;  /* 0x000000141018723c */ /* 0x082fe60000000818 */
[----:B------:R-:W1:Y:S05]  /*7070*/  LDSM.16.MT88.4 R16, [R30] ;  /* 0x000000001e10783b */ /* 0x000e6a0000004200 */
[----:B---3--:R-:W-:Y:S01]  /*7080*/  HMMA.16816.F16 R20, R12, R20, R40 ;  /* 0x000000140c14723c */ /* 0x008fe20000000828 */
[----:B------:R-:W2:Y:S11]  /*7090*/  LDSM.16.MT88.4 R12, [R30+0x20] ;  /* 0x000020001e0c783b */ /* 0x000eb60000004200 */
[-C--:B----4-:R-:W-:Y:S01]  /*70a0*/  HMMA.16816.F16 R10, R8, R2.reuse, R24 ;  /* 0x00000002080a723c */ /* 0x090fe20000000818 */
[----:B------:R-:W-:Y:S01]  /*70b0*/  LEA R8, R31, R58, 0x1 ;  /* 0x0000003a1f087211 */ /* 0x000fe200078e08ff */
[----:B------:R-:W-:Y:S05]  /*70c0*/  LDSM.16.MT88.4 R24, [R28] ;  /* 0x000000001c18783b */ /* 0x000fea0000004200 */
[----:B------:R-:W3:Y:S01]  /*70d0*/  LDSM.16.M88.2 R8, [R8] ;  /* 0x000000000808783b */ /* 0x000ee20000000100 */
[----:B-----5:R-:W-:Y:S01]  /*70e0*/  HMMA.16816.F16 R20, R4, R2, R20 ;  /* 0x000000020414723c */ /* 0x020fe20000000814 */
[----:B------:R-:W-:-:S02]  /*70f0*/  LOP3.LUT R2, R0, 0x3, RZ, 0xc0, !PT ;  /* 0x0000000300027812 */ /* 0x000fc400078ec0ff */
[----:B------:R-:W4:Y:S01]  /*7100*/  LDSM.16.MT88.4 R4, [R28+0x20] ;  /* 0x000020001c04783b */ /* 0x000f220000004200 */
[----:B------:R-:W-:-:S08]  /*7110*/  MOV R3, RZ ;  /* 0x000000ff00037202 */ /* 0x000fd00000000f00 */
[-C--:B-1----:R-:W-:Y:S08]  /*7120*/  HMMA.16816.F16 R10, R16, R22.reuse, R10 ;  /* 0x00000016100a723c */ /* 0x082ff0000000080a */
[----:B--2---:R-:W-:-:S12]  /*7130*/  HMMA.16816.F16 R12, R12, R22, R20 ;  /* 0x000000160c0c723c */ /* 0x004fd80000000814 */
[-C--:B---3--:R-:W-:Y:S08]  /*7140*/  HMMA.16816.F16 R10, R24, R8.reuse, R10 ;  /* 0x00000008180a723c */ /* 0x088ff0000000080a */
[----:B----4-:R-:W-:Y:S01]  /*7150*/  HMMA.16816.F16 R12, R4, R8, R12 ;  /* 0x00000008040c723c */ /* 0x010fe2000000080c */
[----:B------:R-:W1:Y:S01]  /*7160*/  LDC.64 R6, c[0x0][0x390] ;  /* 0x0000e400ff067b82 */ /* 0x000e620000000a00 */
[----:B------:R-:W-:-:S02]  /*7170*/  IADD3 R4, PT, PT, R65, UR5, RZ ;  /* 0x0000000541047c10 */ /* 0x000fc4000fffe0ff */
[----:B------:R-:W-:Y:S02]  /*7180*/  SHF.R.U32.HI R8, RZ, 0x1, R29 ;  /* 0x00000001ff087819 */ /* 0x000fe4000001161d */
[----:B------:R-:W-:Y:S01]  /*7190*/  SHF.R.U32.HI R5, RZ, 0x2, R0 ;  /* 0x00000002ff057819 */ /* 0x000fe20000011600 */
[----:B------:R-:W-:-:S04]  /*71a0*/  IMAD R29, R29, UR4, R4 ;  /* 0x000000041d1d7c24 */ /* 0x000fc8000f8e0204 */
[----:B------:R-:W2:Y:S01]  /*71b0*/  MOVM.16.MT88 R9, R10 ;  /* 0x000000000a09723a */ /* 0x000ea20000000000 */
[----:B------:R-:W-:-:S03]  /*71c0*/  IMAD.WIDE.U32 R4, R5, R8, R2 ;  /* 0x0000000805047225 */ /* 0x000fc600078e0002 */
[----:B------:R-:W3:Y:S04]  /*71d0*/  MOVM.16.MT88 R11, R11 ;  /* 0x000000000b0b723a */ /* 0x000ee80000000000 */
        /* <DEDUP_REMOVED lines=10> */
.L_x_49:
        /* <DEDUP_REMOVED lines=16> */
.L_x_73:


//--------------------- .text._Z22eed_hgemm_m8n256k64_v3P6__halfS0_S0_iii --------------------------
	.section	.text._Z22eed_hgemm_m8n256k64_v3P6__halfS0_S0_iii,"ax",@progbits
	.align	128
        .global         _Z22eed_hgemm_m8n256k64_v3P6__halfS0_S0_iii
        .type           _Z22eed_hgemm_m8n256k64_v3P6__halfS0_S0_iii,@function
        .size           _Z22eed_hgemm_m8n256k64_v3P6__halfS0_S0_iii,(.L_x_74 - _Z22eed_hgemm_m8n256k64_v3P6__halfS0_S0_iii)
        .other          _Z22eed_hgemm_m8n256k64_v3P6__halfS0_S0_iii,@"STO_CUDA_ENTRY STV_DEFAULT"
_Z22eed_hgemm_m8n256k64_v3P6__halfS0_S0_iii:
.text._Z22eed_hgemm_m8n256k64_v3P6__halfS0_S0_iii:
[----:B------:R-:W-:Y:S01]  /*0000*/  LDC R1, c[0x0][0x37c] ;  /* 0x0000df00ff017b82 */ /* 0x000fe20000000800 */
[----:B------:R-:W1:Y:S07]  /*0010*/  S2R R4, SR_CTAID.X ;  /* 0x0000000000047919 */ /* 0x000e6e0000002500 */
[----:B------:R-:W2:Y:S08]  /*0020*/  LDC.64 R2, c[0x0][0x398] ;  /* 0x0000e600ff027b82 */ /* 0x000eb00000000a00 */
[----:B------:R-:W1:Y:S08]  /*0030*/  S2UR UR4, SR_CTAID.Z ;  /* 0x00000000000479c3 */ /* 0x000e700000002700 */
[----:B------:R-:W1:Y:S08]  /*0040*/  LDC R31, c[0x0][0x370] ;  /* 0x0000dc00ff1f7b82 */ /* 0x000e700000000800 */
[----:B------:R-:W3:Y:S01]  /*0050*/  S2UR UR5, SR_CTAID.Y ;  /* 0x00000000000579c3 */ /* 0x000ee20000002600 */
        /* <DEDUP_REMOVED lines=8> */
[----:B---3--:R-:W-:-:S13]  /*00e0*/  ISETP.LE.OR P0, PT, R5, UR5, P0 ;  /* 0x0000000505007c0c */ /* 0x008fda0008703670 */
[----:B------:R-:W-:Y:S05]  /*00f0*/  @P0 EXIT ;  /* 0x000000000000094d */ /* 0x000fea0003800000 */
[----:B------:R-:W1:Y:S01]  /*0100*/  S2R R20, SR_TID.X ;  /* 0x0000000000147919 */ /* 0x000e620000002100 */
[----:B------:R-:W2:Y:S01]  /*0110*/  LDC.64 R96, c[0x0][0x388] ;  /* 0x0000e200ff607b82 */ /* 0x000ea20000000a00 */
[----:B------:R-:W-:Y:S01]  /*0120*/  USHF.L.U32 UR5, UR5, 0x3, URZ ;  /* 0x0000000305057899 */ /* 0x000fe200080006ff */
[----:B------:R-:W-:Y:S01]  /*0130*/  MOV R25, 0x400 ;  /* 0x0000040000197802 */ /* 0x000fe20000000f00 */
[----:B------:R-:W3:Y:S01]  /*0140*/  S2R R4, SR_CgaCtaId ;  /* 0x0000000000047919 */ /* 0x000ee20000008800 */
[----:B------:R-:W4:Y:S01]  /*0150*/  LDCU.64 UR6, c[0x0][0x358] ;  /* 0x00006b00ff0677ac */ /* 0x000f220008000a00 */
[----:B------:R-:W-:Y:S02]  /*0160*/  SHF.L.U32 R92, R31, 0x8, RZ ;  /* 0x000000081f5c7819 */ /* 0x000fe400000006ff */
[----:B------:R-:W-:Y:S02]  /*0170*/  CS2R R74, SRZ ;  /* 0x00000000004a7805 */ /* 0x000fe4000001ff00 */
[----:B------:R-:W-:Y:S01]  /*0180*/  CS2R R70, SRZ ;  /* 0x0000000000467805 */ /* 0x000fe2000001ff00 */
[----:B------:R-:W5:Y:S08]  /*0190*/  LDC R35, c[0x0][0x3a0] ;  /* 0x0000e800ff237b82 */ /* 0x000f700000000800 */
[----:B------:R-:W4:Y:S01]  /*01a0*/  LDC.64 R28, c[0x0][0x380] ;  /* 0x0000e000ff1c7b82 */ /* 0x000f220000000a00 */
[----:B-1----:R-:W-:-:S02]  /*01b0*/  SHF.L.U32 R30, R20, 0x3, RZ ;  /* 0x00000003141e7819 */ /* 0x002fc400000006ff */
[--C-:B------:R-:W-:Y:S02]  /*01c0*/  SHF.R.U32.HI R0, RZ, 0x2, R20.reuse ;  /* 0x00000002ff007819 */ /* 0x100fe40000011614 */
[----:B------:R-:W-:Y:S02]  /*01d0*/  LOP3.LUT R30, R30, 0xf8, RZ, 0xc0, !PT ;  /* 0x000000f81e1e7812 */ /* 0x000fe400078ec0ff */
[----:B------:R-:W-:Y:S02]  /*01e0*/  LOP3.LUT R2, R0, 0xf8, RZ, 0xc0, !PT ;  /* 0x000000f800027812 */ /* 0x000fe400078ec0ff */
[----:B------:R-:W-:Y:S02]  /*01f0*/  PRMT R0, R30, 0x6540, R31 ;  /* 0x000065401e007816 */ /* 0x000fe4000000001f */
[----:B------:R-:W-:Y:S01]  /*0200*/  SHF.R.U32.HI R5, RZ, 0x5, R20 ;  /* 0x00000005ff057819 */ /* 0x000fe20000011614 */
[----:B------:R-:W-:Y:S01]  /*0210*/  IMAD R18, R2, 0x108, R30 ;  /* 0x0000010802127824 */ /* 0x000fe200078e021e */
[----:B---3--:R-:W-:Y:S01]  /*0220*/  LEA R25, R4, R25, 0x18 ;  /* 0x0000001904197211 */ /* 0x008fe200078ec0ff */
[----:B------:R-:W-:Y:S01]  /*0230*/  IMAD R90, R2, R3, R0 ;  /* 0x00000003025a7224 */ /* 0x000fe200078e0200 */
[C---:B------:R-:W-:Y:S01]  /*0240*/  IADD3 R17, PT, PT, R5.reuse, UR5, RZ ;  /* 0x0000000505117c10 */ /* 0x040fe2000fffe0ff */
[----:B------:R-:W-:Y:S01]  /*0250*/  IMAD R0, R5, 0x108, R30 ;  /* 0x0000010805007824 */ /* 0x000fe200078e021e */
[----:B------:R-:W-:Y:S01]  /*0260*/  LEA R21, R18, R25, 0x1 ;  /* 0x0000001912157211 */ /* 0x000fe200078e08ff */
[----:B--2---:R-:W-:Y:S01]  /*0270*/  IMAD.WIDE R6, R90, 0x2, R96 ;  /* 0x000000025a067825 */ /* 0x004fe200078e0260 */
[----:B-----5:R-:W-:-:S02]  /*0280*/  ISETP.GE.AND P0, PT, R35, 0x80, PT ;  /* 0x000000802300780c */ /* 0x020fc40003f06270 */
[----:B------:R-:W-:Y:S01]  /*0290*/  LEA R23, R0, R25, 0x1 ;  /* 0x0000001900177211 */ /* 0x000fe200078e08ff */
[----:B------:R-:W-:Y:S01]  /*02a0*/  IMAD R33, R17, R35, R30 ;  /* 0x0000002311217224 */ /* 0x000fe200078e021e */
[----:B------:R-:W-:Y:S01]  /*02b0*/  SHF.R.S32.HI R0, RZ, 0x1f, R35 ;  /* 0x0000001fff007819 */ /* 0x000fe20000011423 */
[----:B------:R-:W-:-:S03]  /*02c0*/  IMAD.WIDE R8, R3, 0x2, R6 ;  /* 0x0000000203087825 */ /* 0x000fc600078e0206 */
[----:B------:R-:W-:Y:S01]  /*02d0*/  LEA.HI R0, R0, R35, RZ, 0x6 ;  /* 0x0000002300007211 */ /* 0x000fe200078f30ff */
[----:B----4-:R-:W-:-:S04]  /*02e0*/  IMAD.WIDE R4, R33, 0x2, R28 ;  /* 0x0000000221047825 */ /* 0x010fc800078e021c */
[C---:B------:R-:W-:Y:S01]  /*02f0*/  IMAD.WIDE R10, R3.reuse, 0x2, R8 ;  /* 0x00000002030a7825 */ /* 0x040fe200078e0208 */
[----:B------:R-:W-:Y:S01]  /*0300*/  @!PT LDS RZ, [RZ] ;  /* 0x00000000fffff984 */ /* 0x000fe20000000800 */
[----:B------:R-:W-:Y:S01]  /*0310*/  @!PT LDS RZ, [RZ] ;  /* 0x00000000fffff984 */ /* 0x000fe20000000800 */
[----:B------:R-:W-:Y:S01]  /*0320*/  @!PT LDS RZ, [RZ] ;  /* 0x00000000fffff984 */ /* 0x000fe20000000800 */
[----:B------:R-:W-:Y:S04]  /*0330*/  LDGSTS.E.128 [R23], desc[UR6][R4.64] ;  /* 0x0000000004177fae */ /* 0x000fe8000b9a1806 */
[----:B------:R-:W-:Y:S01]  /*0340*/  LDGSTS.E.128 [R23+0x1080], desc[UR6][R4.64] ;  /* 0x0108000004177fae */ /* 0x000fe2000b9a1806 */
[----:B------:R-:W-:-:S03]  /*0350*/  IMAD.WIDE R12, R3, 0x2, R10 ;  /* 0x00000002030c7825 */ /* 0x000fc600078e020a */
[----:B------:R-:W-:Y:S01]  /*0360*/  LDGSTS.E.128 [R21+0x2100], desc[UR6][R6.64] ;  /* 0x0210000006157fae */ /* 0x000fe2000b9a1806 */
[----:B------:R-:W-:-:S03]  /*0370*/  IMAD.WIDE R14, R3, 0x2, R12 ;  /* 0x00000002030e7825 */ /* 0x000fc600078e020c */
[----:B------:R-:W-:Y:S04]  /*0380*/  LDGSTS.E.128 [R21+0x2310], desc[UR6][R8.64] ;  /* 0x0231000008157fae */ /* 0x000fe8000b9a1806 */
[----:B------:R-:W-:Y:S01]  /*0390*/  LDGSTS.E.128 [R21+0x2520], desc[UR6][R10.64] ;  /* 0x025200000a157fae */ /* 0x000fe2000b9a1806 */
[----:B------:R-:W-:-:S03]  /*03a0*/  IMAD.WIDE R16, R3, 0x2, R14 ;  /* 0x0000000203107825 */ /* 0x000fc600078e020e */
[----:B------:R-:W-:Y:S01]  /*03b0*/  LDGSTS.E.128 [R21+0x2730], desc[UR6][R12.64] ;  /* 0x027300000c157fae */ /* 0x000fe2000b9a1806 */
[----:B------:R-:W-:-:S03]  /*03c0*/  IMAD.WIDE R18, R3, 0x2, R16 ;  /* 0x0000000203127825 */ /* 0x000fc600078e0210 */
[----:B------:R1:W-:Y:S04]  /*03d0*/  LDGSTS.E.128 [R21+0x2940], desc[UR6][R14.64] ;  /* 0x029400000e157fae */ /* 0x0003e8000b9a1806 */
[----:B------:R-:W-:Y:S01]  /*03e0*/  LDGSTS.E.128 [R21+0x2b50], desc[UR6][R16.64] ;  /* 0x02b5000010157fae */ /* 0x000fe2000b9a1806 */
[----:B------:R-:W-:-:S03]  /*03f0*/  IMAD.WIDE R26, R3, 0x2, R18 ;  /* 0x00000002031a7825 */ /* 0x000fc600078e0212 */
[----:B------:R-:W-:Y:S04]  /*0400*/  LDGSTS.E.128 [R21+0x2d60], desc[UR6][R18.64] ;  /* 0x02d6000012157fae */ /* 0x000fe8000b9a1806 */
[----:B------:R2:W-:Y:S01]  /*0410*/  LDGSTS.E.128 [R21+0x2f70], desc[UR6][R26.64] ;  /* 0x02f700001a157fae */ /* 0x0005e2000b9a1806 */
[----:B-1----:R-:W-:-:S03]  /*0420*/  SHF.R.S32.HI R15, RZ, 0x6, R0 ;  /* 0x00000006ff0f7819 */ /* 0x002fc60000011400 */
[----:B------:R-:W0:Y:S01]  /*0430*/  LDGDEPBAR ;  /* 0x00000000000079af */ /* 0x000e220000000000 */
[----:B--2---:R-:W-:Y:S01]  /*0440*/  LOP3.LUT R27, R20, 0x3e0, RZ, 0xc0, !PT ;  /* 0x000003e0141b7812 */ /* 0x004fe200078ec0ff */
[----:B------:R-:W-:-:S04]  /*0450*/  DEPBAR.LE SB0, 0x0 ;  /* 0x000080000000791a */ /* 0x000fc80000000000 */
[----:B------:R-:W-:Y:S06]  /*0460*/  BAR.SYNC.DEFER_BLOCKING 0x0 ;  /* 0x0000000000007b1d */ /* 0x000fec0000010000 */
[----:B------:R-:W-:Y:S05]  /*0470*/  @!P0 BRA `(.L_x_50) ;  /* 0x0000006800188947 */ /* 0x000fea0003800000 */
[----:B------:R-:W-:Y:S02]  /*0480*/  ISETP.GE.U32.AND P0, PT, R35, 0x840, PT ;  /* 0x000008402300780c */ /* 0x000fe40003f06070 */
[----:B------:R-:W-:Y:S02]  /*0490*/  CS2R R70, SRZ ;  /* 0x0000000000467805 */ /* 0x000fe4000001ff00 */
[----:B------:R-:W-:Y:S02]  /*04a0*/  VIMNMX R7, PT, PT, R15, 0x2, !PT ;  /* 0x000000020f077848 */ /* 0x000fe40007fe0100 */
[----:B------:R-:W-:Y:S02]  /*04b0*/  MOV R17, R33 ;  /* 0x0000002100117202 */ /* 0x000fe40000000f00 */
[----:B------:R-:W-:Y:S02]  /*04c0*/  IADD3 R7, PT, PT, R7, -0x1, RZ ;  /* 0xffffffff07077810 */ /* 0x000fe40007ffe0ff */
[----:B------:R-:W-:-:S02]  /*04d0*/  IADD3 R19, PT, PT, R21, 0x2100, RZ ;  /* 0x0000210015137810 */ /* 0x000fc40007ffe0ff */
[----:B------:R-:W-:Y:S02]  /*04e0*/  MOV R0, 0x1 ;  /* 0x0000000100007802 */ /* 0x000fe40000000f00 */
[----:B------:R-:W-:Y:S02]  /*04f0*/  MOV R74, RZ ;  /* 0x000000ff004a7202 */ /* 0x000fe40000000f00 */
[----:B------:R-:W-:Y:S01]  /*0500*/  LOP3.LUT R13, R7, 0x1f, RZ, 0xc0, !PT ;  /* 0x0000001f070d7812 */ /* 0x000fe200078ec0ff */
[----:B------:R-:W-:Y:S06]  /*0510*/  @!P0 BRA `(.L_x_51) ;  /* 0x0000006000848947 */ /* 0x000fec0003800000 */
[C---:B------:R-:W-:Y:S01]  /*0520*/  IADD3 R6, PT, PT, R2.reuse, 0x7c0, RZ ;  /* 0x000007c002067810 */ /* 0x040fe20007ffe0ff */
[----:B------:R-:W-:Y:S01]  /*0530*/  IMAD.WIDE.U32 R4, R17, 0x2, R28 ;  /* 0x0000000211047825 */ /* 0x000fe200078e001c */
[C---:B------:R-:W-:Y:S02]  /*0540*/  LOP3.LUT R0, R2.reuse, 0x800, RZ, 0xfc, !PT ;  /* 0x0000080002007812 */ /* 0x040fe400078efcff */
        /* <DEDUP_REMOVED lines=63> */
[----:B------:R-:W-:Y:S01]  /*0940*/  IMAD R89, R2, R3, R92 ;  /* 0x0000000302597224 */ /* 0x000fe200078e025c */
[----:B------:R-:W-:-:S02]  /*0950*/  LOP3.LUT R7, R7, 0xffffffe0, RZ, 0xc0, !PT ;  /* 0xffffffe007077812 */ /* 0x000fc400078ec0ff */
[----:B------:R-:W-:Y:S02]  /*0960*/  LEA R11, R27, R25, 0x1 ;  /* 0x000000191b0b7211 */ /* 0x000fe400078e08ff */
        /* <DEDUP_REMOVED lines=23> */
[----:B------:R-:W-:Y:S02]  /*0ae0*/  CS2R R70, SRZ ;  /* 0x0000000000467805 */ /* 0x000fe4000001ff00 */
[C---:B------:R-:W-:Y:S02]  /*0af0*/  IADD3 R16, PT, PT, R30.reuse, R73, RZ ;  /* 0x000000491e107210 */ /* 0x040fe40007ffe0ff */
[C---:B------:R-:W-:Y:S02]  /*0b00*/  IADD3 R18, PT, PT, R30.reuse, R77, RZ ;  /* 0x0000004d1e127210 */ /* 0x040fe40007ffe0ff */
[C---:B------:R-:W-:Y:S02]  /*0b10*/  IADD3 R20, PT, PT, R30.reuse, R79, RZ ;  /* 0x0000004f1e147210 */ /* 0x040fe40007ffe0ff */
[C---:B------:R-:W-:Y:S02]  /*0b20*/  IADD3 R22, PT, PT, R30.reuse, R81, RZ ;  /* 0x000000511e167210 */ /* 0x040fe40007ffe0ff */
[----:B------:R-:W-:-:S02]  /*0b30*/  IADD3 R24, PT, PT, R30, R83, RZ ;  /* 0x000000531e187210 */ /* 0x000fc40007ffe0ff */
[C---:B------:R-:W-:Y:S02]  /*0b40*/  IADD3 R26, PT, PT, R30.reuse, R85, RZ ;  /* 0x000000551e1a7210 */ /* 0x040fe40007ffe0ff */
[C---:B------:R-:W-:Y:S02]  /*0b50*/  IADD3 R28, PT, PT, R30.reuse, R87, RZ ;  /* 0x000000571e1c7210 */ /* 0x040fe40007ffe0ff */
[----:B------:R-:W-:Y:S02]  /*0b60*/  IADD3.X R99, PT, PT, RZ, R5, RZ, P0, !PT ;  /* 0x00000005ff637210 */ /* 0x000fe400007fe4ff */
[----:B------:R-:W-:Y:S02]  /*0b70*/  IADD3 R30, PT, PT, R30, R89, RZ ;  /* 0x000000591e1e7210 */ /* 0x000fe40007ffe0ff */
[----:B------:R-:W-:Y:S02]  /*0b80*/  MOV R5, RZ ;  /* 0x000000ff00057202 */ /* 0x000fe40000000f00 */
[----:B------:R-:W-:-:S02]  /*0b90*/  MOV R74, RZ ;  /* 0x000000ff004a7202 */ /* 0x000fc40000000f00 */
[----:B------:R-:W-:Y:S02]  /*0ba0*/  IADD3 R7, PT, PT, -R7, RZ, RZ ;  /* 0x000000ff07077210 */ /* 0x000fe40007ffe1ff */
[----:B------:R-:W-:-:S07]  /*0bb0*/  IADD3 R9, PT, PT, R11, 0x2100, RZ ;  /* 0x000021000b097810 */ /* 0x000fce0007ffe0ff */
.L_x_52:
[----:B-----5:R-:W1:Y:S01]  /*0bc0*/  S2R R34, SR_LANEID ;  /* 0x0000000000227919 */ /* 0x020e620000000000 */
[C---:B------:R-:W-:Y:S02]  /*0bd0*/  IADD3 R63, PT, PT, R25.reuse, 0x20, RZ ;  /* 0x00000020193f7810 */ /* 0x040fe40007ffe0ff */
[----:B------:R-:W-:Y:S02]  /*0be0*/  IADD3 R61, PT, PT, R25, 0x40, RZ ;  /* 0x00000040193d7810 */ /* 0x000fe40007ffe0ff */
[C---:B------:R-:W-:Y:S02]  /*0bf0*/  IADD3 R49, PT, PT, R11.reuse, 0x8400, RZ ;  /* 0x000084000b317810 */ /* 0x040fe40007ffe0ff */
[----:B------:R-:W-:Y:S02]  /*0c00*/  IADD3 R55, PT, PT, R11, 0xa500, RZ ;  /* 0x0000a5000b377810 */ /* 0x000fe40007ffe0ff */
[----:B------:R-:W-:Y:S02]  /*0c10*/  IADD3 R65, PT, PT, R25, 0x1120, RZ ;  /* 0x0000112019417810 */ /* 0x000fe40007ffe0ff */
[----:B------:R-:W-:-:S02]  /*0c20*/  IADD3 R51, PT, PT, R11, 0xc600, RZ ;  /* 0x0000c6000b337810 */ /* 0x000fc40007ffe0ff */
[----:B------:R-:W-:Y:S02]  /*0c30*/  IADD3 R67, PT, PT, R25, 0x1140, RZ ;  /* 0x0000114019437810 */ /* 0x000fe40007ffe0ff */
[C---:B------:R-:W-:Y:S02]  /*0c40*/  IADD3 R53, PT, PT, R11.reuse, 0xe700, RZ ;  /* 0x0000e7000b357810 */ /* 0x040fe40007ffe0ff */
[----:B------:R-:W-:Y:S02]  /*0c50*/  IADD3 R57, PT, PT, R11, 0x10800, RZ ;  /* 0x000108000b397810 */ /* 0x000fe40007ffe0ff */
[C---:B------:R-:W-:Y:S02]  /*0c60*/  IADD3 R79, PT, PT, R25.reuse, 0x100, RZ ;  /* 0x00000100194f7810 */ /* 0x040fe40007ffe0ff */
[C---:B------:R-:W-:Y:S02]  /*0c70*/  IADD3 R73, PT, PT, R25.reuse, 0x120, RZ ;  /* 0x0000012019497810 */ /* 0x040fe40007ffe0ff */
[----:B------:R-:W-:-:S02]  /*0c80*/  IADD3 R77, PT, PT, R25, 0x140, RZ ;  /* 0x00000140194d7810 */ /* 0x000fc40007ffe0ff */
[C---:B------:R-:W-:Y:S02]  /*0c90*/  IADD3 R93, PT, PT, R25.reuse, 0x160, RZ ;  /* 0x00000160195d7810 */ /* 0x040fe40007ffe0ff */
[C---:B------:R-:W-:Y:S02]  /*0ca0*/  IADD3 R85, PT, PT, R25.reuse, 0x1220, RZ ;  /* 0x0000122019557810 */ /* 0x040fe40007ffe0ff */
[C---:B------:R-:W-:Y:S02]  /*0cb0*/  IADD3 R87, PT, PT, R25.reuse, 0x1240, RZ ;  /* 0x0000124019577810 */ /* 0x040fe40007ffe0ff */
[----:B------:R-:W-:Y:S02]  /*0cc0*/  IADD3 R89, PT, PT, R25, 0x1260, RZ ;  /* 0x0000126019597810 */ /* 0x000fe40007ffe0ff */
[----:B-1----:R-:W-:Y:S02]  /*0cd0*/  LOP3.LUT R29, R34, 0xf, RZ, 0xc0, !PT ;  /* 0x0000000f221d7812 */ /* 0x002fe400078ec0ff */
[----:B------:R-:W-:-:S02]  /*0ce0*/  SHF.R.U32.HI R32, RZ, 0x3, R34 ;  /* 0x00000003ff207819 */ /* 0x000fc40000011622 */
[----:B------:R-:W-:Y:S02]  /*0cf0*/  SHF.R.U32.HI R31, RZ, 0x3, R29 ;  /* 0x00000003ff1f7819 */ /* 0x000fe4000001161d */
[----:B------:R-:W-:Y:S02]  /*0d00*/  LOP3.LUT R33, R34, 0x7, RZ, 0xc0, !PT ;  /* 0x0000000722217812 */ /* 0x000fe400078ec0ff */
[----:B------:R-:W-:Y:S02]  /*0d10*/  SHF.R.U32.HI R34, RZ, 0x4, R34 ;  /* 0x00000004ff227819 */ /* 0x000fe40000011622 */
[----:B------:R-:W-:Y:S02]  /*0d20*/  SHF.L.U32 R32, R32, 0x3, RZ ;  /* 0x0000000320207819 */ /* 0x000fe400000006ff */
[----:B------:R-:W-:Y:S02]  /*0d30*/  SHF.L.U32 R31, R31, 0x3, RZ ;  /* 0x000000031f1f7819 */ /* 0x000fe400000006ff */
[----:B------:R-:W-:-:S02]  /*0d40*/  LOP3.LUT R100, R29, 0x7, RZ, 0xc0, !PT ;  /* 0x000000071d647812 */ /* 0x000fc400078ec0ff */
[----:B------:R-:W-:Y:S02]  /*0d50*/  LEA R33, R34, R33, 0x3 ;  /* 0x0000002122217211 */ /* 0x000fe400078e18ff */
[----:B------:R-:W-:Y:S02]  /*0d60*/  LOP3.LUT R94, R32, 0x8, RZ, 0xe2, !PT ;  /* 0x00000008205e7812 */ /* 0x000fe400078ee2ff */
[----:B------:R-:W-:Y:S02]  /*0d70*/  LOP3.LUT R29, R31, 0x8, RZ, 0xe2, !PT ;  /* 0x000000081f1d7812 */ /* 0x000fe400078ee2ff */
[----:B------:R-:W-:Y:S01]  /*0d80*/  IADD3 R31, PT, PT, R11, 0x4200, RZ ;  /* 0x000042000b1f7810 */ /* 0x000fe20007ffe0ff */
[----:B------:R-:W-:Y:S01]  /*0d90*/  IMAD R94, R33, 0x108, R94 ;  /* 0x00000108215e7824 */ /* 0x000fe200078e025e */
[----:B------:R-:W-:Y:S01]  /*0da0*/  IADD3 R7, PT, PT, R7, 0x20, RZ ;  /* 0x0000002007077810 */ /* 0x000fe20007ffe0ff */
[----:B------:R-:W-:Y:S01]  /*0db0*/  IMAD R100, R100, 0x108, R29 ;  /* 0x0000010864647824 */ /* 0x000fe200078e021d */
[----:B------:R-:W-:-:S02]  /*0dc0*/  IADD3 R29, PT, PT, R11, 0x6300, RZ ;  /* 0x000063000b1d7810 */ /* 0x000fc40007ffe0ff */
[----:B------:R-:W-:Y:S02]  /*0dd0*/  LEA R59, R94, R9, 0x1 ;  /* 0x000000095e3b7211 */ /* 0x000fe400078e08ff */
[----:B------:R-:W-:Y:S02]  /*0de0*/  LEA R91, R100, R25, 0x1 ;  /* 0x00000019645b7211 */ /* 0x000fe400078e08ff */
[----:B------:R-:W-:Y:S01]  /*0df0*/  LEA R31, R94, R31, 0x1 ;  /* 0x0000001f5e1f7211 */ /* 0x000fe200078e08ff */
[----:B------:R-:W-:Y:S01]  /*0e00*/  LDSM.16.MT88.4 R44, [R59] ;  /* 0x000000003b2c783b */ /* 0x000fe20000004200 */
[----:B------:R-:W-:Y:S02]  /*0e10*/  LEA R63, R100, R63, 0x1 ;  /* 0x0000003f643f7211 */ /* 0x000fe400078e08ff */
[----:B------:R-:W-:Y:S01]  /*0e20*/  LEA R29, R94, R29, 0x1 ;  /* 0x0000001d5e1d7211 */ /* 0x000fe200078e08ff */
[----:B------:R-:W1:Y:S01]  /*0e30*/  LDSM.16.M88.2 R80, [R91] ;  /* 0x000000005b50783b */ /* 0x000e620000000100 */
[----:B------:R-:W-:-:S02]  /*0e40*/  LEA R61, R100, R61, 0x1 ;  /* 0x0000003d643d7211 */ /* 0x000fc400078e08ff */
[C---:B------:R-:W-:Y:S01]  /*0e50*/  LEA R49, R94.reuse, R49, 0x1 ;  /* 0x000000315e317211 */ /* 0x040fe200078e08ff */
[----:B------:R-:W2:Y:S01]  /*0e60*/  LDSM.16.MT88.4 R40, [R59+0x20] ;  /* 0x000020003b28783b */ /* 0x000ea20000004200 */
[----:B------:R-:W-:Y:S02]  /*0e70*/  LEA R55, R94, R55, 0x1 ;  /* 0x000000375e377211 */ /* 0x000fe400078e08ff */
[----:B------:R-:W-:Y:S01]  /*0e80*/  LEA R65, R100, R65, 0x1 ;  /* 0x0000004164417211 */ /* 0x000fe200078e08ff */
[----:B------:R-:W-:Y:S01]  /*0e90*/  LDSM.16.MT88.4 R36, [R31] ;  /* 0x000000001f24783b */ /* 0x000fe20000004200 */
[----:B------:R-:W-:Y:S02]  /*0ea0*/  LEA R51, R94, R51, 0x1 ;  /* 0x000000335e337211 */ /* 0x000fe400078e08ff */
[----:B------:R-:W-:Y:S01]  /*0eb0*/  LEA R67, R100, R67, 0x1 ;  /* 0x0000004364437211 */ /* 0x000fe200078e08ff */
[----:B------:R-:W3:Y:S01]  /*0ec0*/  LDSM.16.M88.2 R82, [R63] ;  /* 0x000000003f52783b */ /* 0x000ee20000000100 */
[----:B------:R-:W-:-:S02]  /*0ed0*/  LEA R53, R94, R53, 0x1 ;  /* 0x000000355e357211 */ /* 0x000fc400078e08ff */
[----:B------:R-:W-:Y:S01]  /*0ee0*/  LEA R57, R94, R57, 0x1 ;  /* 0x000000395e397211 */ /* 0x000fe200078e08ff */
[----:B------:R-:W4:Y:S01]  /*0ef0*/  LDSM.16.MT88.4 R32, [R31+0x20] ;  /* 0x000020001f20783b */ /* 0x000f220000004200 */
[C---:B------:R-:W-:Y:S02]  /*0f00*/  LEA R79, R100.reuse, R79, 0x1 ;  /* 0x0000004f644f7211 */ /* 0x040fe400078e08ff */
[C---:B------:R-:W-:Y:S01]  /*0f10*/  LEA R73, R100.reuse, R73, 0x1 ;  /* 0x0000004964497211 */ /* 0x040fe200078e08ff */
[----:B------:R-:W-:Y:S01]  /*0f20*/  LDSM.16.M88.2 R68, [R61] ;  /* 0x000000003d44783b */ /* 0x000fe20000000100 */
[C---:B------:R-:W-:Y:S02]  /*0f30*/  LEA R77, R100.reuse, R77, 0x1 ;  /* 0x0000004d644d7211 */ /* 0x040fe400078e08ff */
[C---:B------:R-:W-:Y:S02]  /*0f40*/  LEA R93, R100.reuse, R93, 0x1 ;  /* 0x0000005d645d7211 */ /* 0x040fe400078e08ff */
[----:B------:R-:W-:-:S02]  /*0f50*/  LEA R85, R100, R85, 0x1 ;  /* 0x0000005564557211 */ /* 0x000fc400078e08ff */
[C---:B------:R-:W-:Y:S02]  /*0f60*/  LEA R87, R100.reuse, R87, 0x1 ;  /* 0x0000005764577211 */ /* 0x040fe400078e08ff */
[----:B------:R-:W-:Y:S02]  /*0f70*/  LEA R89, R100, R89, 0x1 ;  /* 0x0000005964597211 */ /* 0x000fe400078e08ff */
[----:B------:R-:W-:Y:S02]  /*0f80*/  IADD3 R17, PT, PT, R17, 0x800, RZ ;  /* 0x0000080011117810 */ /* 0x000fe40007ffe0ff */
[----:B------:R-:W-:Y:S02]  /*0f90*/  IADD3 R5, PT, PT, R5, 0x20, RZ ;  /* 0x0000002005057810 */ /* 0x000fe40007ffe0ff */
[----:B------:R-:W-:Y:S01]  /*0fa0*/  LEA R90, R3, R90, 0xb ;  /* 0x0000005a035a7211 */ /* 0x000fe200078e58ff */
[-C--:B-1----:R-:W-:Y:S01]  /*0fb0*/  HMMA.16816.F16 R70, R44, R80.reuse, R70 ;  /* 0x000000502c46723c */ /* 0x082fe20000000846 */
[----:B------:R-:W1:Y:S07]  /*0fc0*/  LDSM.16.MT88.4 R44, [R29] ;  /* 0x000000001d2c783b */ /* 0x000e6e0000004200 */
[----:B--2---:R-:W-:Y:S01]  /*0fd0*/  HMMA.16816.F16 R40, R40, R80, R74 ;  /* 0x000000502828723c */ /* 0x004fe2000000084a */
[----:B------:R-:W-:Y:S01]  /*0fe0*/  IMAD.WIDE R80, R30, 0x2, R96 ;  /* 0x000000021e507825 */ /* 0x000fe200078e0260 */
[----:B------:R-:W-:-:S02]  /*0ff0*/  IADD3 R75, PT, PT, R25, 0x1100, RZ ;  /* 0x00001100194b7810 */ /* 0x000fc40007ffe0ff */
[----:B------:R-:W-:Y:S02]  /*1000*/  LEA R30, R3, R30, 0xb ;  /* 0x0000001e031e7211 */ /* 0x000fe400078e58ff */
[----:B------:R-:W-:-:S06]  /*1010*/  LEA R75, R100, R75, 0x1 ;  /* 0x0000004b644b7211 */ /* 0x000fcc00078e08ff */
[-C--:B---3--:R-:W-:Y:S08]  /*1020*/  HMMA.16816.F16 R36, R36, R82.reuse, R70 ;  /* 0x000000522424723c */ /* 0x088ff00000000846 */
[----:B----4-:R-:W-:Y:S01]  /*1030*/  HMMA.16816.F16 R70, R32, R82, R40 ;  /* 0x000000522046723c */ /* 0x010fe20000000828 */
[----:B------:R-:W-:Y:S01]  /*1040*/  IMAD.WIDE R82, R3, 0x2, R80 ;  /* 0x0000000203527825 */ /* 0x000fe200078e0250 */
[----:B------:R-:W-:Y:S01]  /*1050*/  IADD3 R33, PT, PT, R25, 0x60, RZ ;  /* 0x0000006019217810 */ /* 0x000fe20007ffe0ff */
[----:B------:R-:W-:Y:S03]  /*1060*/  LDSM.16.MT88.4 R40, [R49+0x20] ;  /* 0x000020003128783b */ /* 0x000fe60000004200 */
[----:B------:R-:W-:Y:S01]  /*1070*/  LEA R74, R100, R33, 0x1 ;  /* 0x00000021644a7211 */ /* 0x000fe200078e08ff */
[C---:B------:R-:W-:Y:S01]  /*1080*/  IMAD.WIDE R102, R3.reuse, 0x2, R82 ;  /* 0x0000000203667825 */ /* 0x040fe200078e0252 */
[----:B------:R-:W2:Y:S03]  /*1090*/  LDSM.16.MT88.4 R32, [R29+0x20] ;  /* 0x000020001d20783b */ /* 0x000ea60000004200 */
[C---:B------:R-:W-:Y:S01]  /*10a0*/  IMAD.WIDE R104, R3.reuse, 0x2, R102 ;  /* 0x0000000203687825 */ /* 0x040fe200078e0266 */
[----:B-1----:R-:W-:Y:S01]  /*10b0*/  HMMA.16816.F16 R46, R44, R68, R36 ;  /* 0x000000442c2e723c */ /* 0x002fe20000000824 */
[----:B------:R-:W-:Y:S02]  /*10c0*/  LDSM.16.MT88.4 R36, [R49] ;  /* 0x000000003124783b */ /* 0x000fe40000004200 */
[----:B------:R-:W-:-:S02]  /*10d0*/  IMAD.WIDE R106, R3, 0x2, R104 ;  /* 0x00000002036a7825 */ /* 0x000fc400078e0268 */
[----:B------:R-:W1:Y:S04]  /*10e0*/  LDSM.16.M88.2 R44, [R74] ;  /* 0x000000004a2c783b */ /* 0x000e680000000100 */
[----:B------:R-:W-:Y:S01]  /*10f0*/  @!PT LDS RZ, [RZ] ;  /* 0x00000000fffff984 */ /* 0x000fe20000000800 */
[----:B------:R-:W-:Y:S01]  /*1100*/  @!PT LDS RZ, [RZ] ;  /* 0x00000000fffff984 */ /* 0x000fe20000000800 */
[----:B------:R-:W-:Y:S01]  /*1110*/  @!PT LDS RZ, [RZ] ;  /* 0x00000000fffff984 */ /* 0x000fe20000000800 */
[----:B------:R3:W-:Y:S01]  /*1120*/  LDGSTS.E.128 [R21+0xa500], desc[UR6][R80.64] ;  /* 0x0a50000050157fae */ /* 0x0007e2000b9a1806 */
[----:B------:R-:W-:-:S03]  /*1130*/  IMAD.WIDE R108, R3, 0x2, R106 ;  /* 0x00000002036c7825 */ /* 0x000fc600078e026a */
[----:B------:R4:W-:Y:S01]  /*1140*/  LDGSTS.E.128 [R21+0xa710], desc[UR6][R82.64] ;  /* 0x0a71000052157fae */ /* 0x0009e2000b9a1806 */
[----:B------:R-:W-:-:S03]  /*1150*/  IMAD.WIDE R110, R3, 0x2, R108 ;  /* 0x00000002036e7825 */ /* 0x000fc600078e026c */
[----:B------:R-:W-:Y:S04]  /*1160*/  LDGSTS.E.128 [R21+0xa920], desc[UR6][R102.64] ;  /* 0x0a92000066157fae */ /* 0x000fe8000b9a1806 */
[----:B------:R5:W-:Y:S01]  /*1170*/  LDGSTS.E.128 [R21+0xab30], desc[UR6][R104.64] ;  /* 0x0ab3000068157fae */ /* 0x000be2000b9a1806 */
[----:B---3--:R-:W-:-:S03]  /*1180*/  IMAD.WIDE R80, R3, 0x2, R110 ;  /* 0x0000000203507825 */ /* 0x008fc600078e026e */
[----:B------:R-:W-:Y:S04]  /*1190*/  LDGSTS.E.128 [R21+0xad40], desc[UR6][R106.64] ;  /* 0x0ad400006a157fae */ /* 0x000fe8000b9a1806 */
[----:B------:R-:W-:Y:S04]  /*11a0*/  LDGSTS.E.128 [R21+0xaf50], desc[UR6][R108.64] ;  /* 0x0af500006c157fae */ /* 0x000fe8000b9a1806 */
[----:B------:R-:W-:Y:S01]  /*11b0*/  LDGSTS.E.128 [R21+0xb160], desc[UR6][R110.64] ;  /* 0x0b1600006e157fae */ /* 0x000fe2000b9a1806 */
[----:B--2---:R-:W-:Y:S03]  /*11c0*/  HMMA.16816.F16 R70, R32, R68, R70 ;  /* 0x000000442046723c */ /* 0x004fe60000000846 */
[----:B------:R2:W-:Y:S04]  /*11d0*/  LDGSTS.E.128 [R21+0xb370], desc[UR6][R80.64] ;  /* 0x0b37000050157fae */ /* 0x0005e8000b9a1806 */
[----:B------:R-:W0:Y:S01]  /*11e0*/  LDGDEPBAR ;  /* 0x00000000000079af */ /* 0x000e220000000000 */
[----:B-1----:R-:W-:-:S12]  /*11f0*/  HMMA.16816.F16 R46, R36, R44, R46 ;  /* 0x0000002c242e723c */ /* 0x002fd8000000082e */
[----:B------:R-:W-:Y:S01]  /*1200*/  HMMA.16816.F16 R70, R40, R44, R70 ;  /* 0x0000002c2846723c */ /* 0x000fe20000000846 */
[----:B------:R-:W-:-:S04]  /*1210*/  DEPBAR.LE SB0, 0x0 ;  /* 0x000080000000791a */ /* 0x000fc80000000000 */
[----:B------:R-:W-:Y:S06]  /*1220*/  BAR.SYNC.DEFER_BLOCKING 0x0 ;  /* 0x0000000000007b1d */ /* 0x000fec0000010000 */
[----:B------:R-:W-:Y:S04]  /*1230*/  LDSM.16.M88.2 R68, [R75] ;  /* 0x000000004b44783b */ /* 0x000fe80000000100 */
[----:B------:R-:W1:Y:S04]  /*1240*/  LDSM.16.MT88.4 R32, [R55] ;  /* 0x000000003720783b */ /* 0x000e680000004200 */
[----:B------:R-:W3:Y:S04]  /*1250*/  LDSM.16.MT88.4 R36, [R55+0x20] ;  /* 0x000020003724783b */ /* 0x000ee80000004200 */
[----:B------:R-:W-:Y:S04]  /*1260*/  LDSM.16.M88.2 R44, [R65] ;  /* 0x00000000412c783b */ /* 0x000fe80000000100 */
[----:B------:R-:W4:Y:S01]  /*1270*/  LDSM.16.MT88.4 R40, [R51] ;  /* 0x000000003328783b */ /* 0x000f220000004200 */
[-C--:B-1----:R-:W-:Y:S03]  /*1280*/  HMMA.16816.F16 R46, R32, R68.reuse, R46 ;  /* 0x00000044202e723c */ /* 0x082fe6000000082e */
[----:B------:R-:W-:Y:S05]  /*1290*/  LDSM.16.MT88.4 R32, [R53] ;  /* 0x000000003520783b */ /* 0x000fea0000004200 */
[----:B---3--:R-:W-:Y:S01]  /*12a0*/  HMMA.16816.F16 R68, R36, R68, R70 ;  /* 0x000000442444723c */ /* 0x008fe20000000846 */
[----:B------:R-:W1:Y:S04]  /*12b0*/  LDSM.16.MT88.4 R36, [R51+0x20] ;  /* 0x000020003324783b */ /* 0x000e680000004200 */
[----:B------:R-:W3:Y:S07]  /*12c0*/  LDSM.16.M88.2 R70, [R67] ;  /* 0x000000004346783b */ /* 0x000eee0000000100 */
[-C--:B----4-:R-:W-:Y:S01]  /*12d0*/  HMMA.16816.F16 R46, R40, R44.reuse, R46 ;  /* 0x0000002c282e723c */ /* 0x090fe2000000082e */
[----:B------:R-:W4:Y:S07]  /*12e0*/  LDSM.16.MT88.4 R40, [R53+0x20] ;  /* 0x000020003528783b */ /* 0x000f2e0000004200 */
[----:B-1----:R-:W-:Y:S01]  /*12f0*/  HMMA.16816.F16 R36, R36, R44, R68 ;  /* 0x0000002c2424723c */ /* 0x002fe20000000844 */
[----:B------:R-:W-:Y:S01]  /*1300*/  IMAD.WIDE R68, R28, 0x2, R96 ;  /* 0x000000021c447825 */ /* 0x000fe200078e0260 */
[----:B------:R-:W-:-:S03]  /*1310*/  LEA R28, R3, R28, 0xb ;  /* 0x0000001c031c7211 */ /* 0x000fc600078e58ff */
[----:B------:R-:W-:-:S07]  /*1320*/  IMAD.WIDE R82, R3, 0x2, R68 ;  /* 0x0000000203527825 */ /* 0x000fce00078e0244 */
[----:B---3--:R-:W-:Y:S01]  /*1330*/  HMMA.16816.F16 R46, R32, R70, R46 ;  /* 0x00000046202e723c */ /* 0x008fe2000000082e */
[----:B------:R-:W-:Y:S01]  /*1340*/  IADD3 R33, PT, PT, R25, 0x1160, RZ ;  /* 0x0000116019217810 */ /* 0x000fe20007ffe0ff */
[----:B-----5:R-:W-:-:S03]  /*1350*/  IMAD.WIDE R104, R3, 0x2, R82 ;  /* 0x0000000203687825 */ /* 0x020fc600078e0252 */
[----:B--2---:R-:W-:Y:S02]  /*1360*/  LEA R80, R100, R33, 0x1 ;  /* 0x0000002164507211 */ /* 0x004fe400078e08ff */
[----:B------:R-:W-:Y:S01]  /*1370*/  LDSM.16.MT88.4 R32, [R57+0x20] ;  /* 0x000020003920783b */ /* 0x000fe20000004200 */
[C---:B------:R-:W-:Y:S01]  /*1380*/  IMAD.WIDE R102, R3.reuse, 0x2, R104 ;  /* 0x0000000203667825 */ /* 0x040fe200078e0268 */
[----:B----4-:R-:W-:Y:S02]  /*1390*/  HMMA.16816.F16 R70, R40, R70, R36 ;  /* 0x000000462846723c */ /* 0x010fe40000000824 */
[----:B------:R-:W1:Y:S01]  /*13a0*/  LDSM.16.M88.2 R44, [R80] ;  /* 0x00000000502c783b */ /* 0x000e620000000100 */
[----:B------:R-:W-:-:S03]  /*13b0*/  IMAD.WIDE R94, R3, 0x2, R102 ;  /* 0x00000002035e7825 */ /* 0x000fc600078e0266 */
[----:B------:R-:W2:Y:S04]  /*13c0*/  LDSM.16.MT88.4 R36, [R57] ;  /* 0x000000003924783b */ /* 0x000ea80000004200 */
[----:B------:R-:W-:Y:S01]  /*13d0*/  @!PT LDS RZ, [RZ] ;  /* 0x00000000fffff984 */ /* 0x000fe20000000800 */
[----:B------:R-:W-:Y:S01]  /*13e0*/  @!PT LDS RZ, [RZ] ;  /* 0x00000000fffff984 */ /* 0x000fe20000000800 */
[----:B------:R-:W-:Y:S01]  /*13f0*/  @!PT LDS RZ, [RZ] ;  /* 0x00000000fffff984 */ /* 0x000fe20000000800 */
[----:B------:R-:W-:Y:S01]  /*1400*/  LDGSTS.E.128 [R21+0x2100], desc[UR6][R68.64] ;  /* 0x0210000044157fae */ /* 0x000fe2000b9a1806 */
[----:B------:R-:W-:-:S03]  /*1410*/  IMAD.WIDE R42, R3, 0x2, R94 ;  /* 0x00000002032a7825 */ /* 0x000fc600078e025e */
[----:B------:R3:W-:Y:S01]  /*1420*/  LDGSTS.E.128 [R21+0x2310], desc[UR6][R82.64] ;  /* 0x0231000052157fae */ /* 0x0007e2000b9a1806 */
[----:B------:R-:W-:-:S03]  /*1430*/  IMAD.WIDE R40, R3, 0x2, R42 ;  /* 0x0000000203287825 */ /* 0x000fc600078e022a */
[----:B------:R-:W-:Y:S04]  /*1440*/  LDGSTS.E.128 [R21+0x2520], desc[UR6][R104.64] ;  /* 0x0252000068157fae */ /* 0x000fe8000b9a1806 */
[----:B------:R-:W-:Y:S01]  /*1450*/  LDGSTS.E.128 [R21+0x2730], desc[UR6][R102.64] ;  /* 0x0273000066157fae */ /* 0x000fe2000b9a1806 */
[----:B---3--:R-:W-:-:S03]  /*1460*/  IMAD.WIDE R82, R3, 0x2, R40 ;  /* 0x0000000203527825 */ /* 0x008fc600078e0228 */
[----:B------:R-:W-:Y:S04]  /*1470*/  LDGSTS.E.128 [R21+0x2940], desc[UR6][R94.64] ;  /* 0x029400005e157fae */ /* 0x000fe8000b9a1806 */
[----:B------:R-:W-:Y:S04]  /*1480*/  LDGSTS.E.128 [R21+0x2b50], desc[UR6][R42.64] ;  /* 0x02b500002a157fae */ /* 0x000fe8000b9a1806 */
[----:B------:R3:W-:Y:S04]  /*1490*/  LDGSTS.E.128 [R21+0x2d60], desc[UR6][R40.64] ;  /* 0x02d6000028157fae */ /* 0x0007e8000b9a1806 */
[----:B------:R4:W-:Y:S01]  /*14a0*/  LDGSTS.E.128 [R21+0x2f70], desc[UR6][R82.64] ;  /* 0x02f7000052157fae */ /* 0x0009e2000b9a1806 */
[-C--:B-1----:R-:W-:Y:S03]  /*14b0*/  HMMA.16816.F16 R70, R32, R44.reuse, R70 ;  /* 0x0000002c2046723c */ /* 0x082fe60000000846 */
[----:B------:R-:W0:Y:S05]  /*14c0*/  LDGDEPBAR ;  /* 0x00000000000079af */ /* 0x000e2a0000000000 */
[----:B--2---:R-:W-:Y:S01]  /*14d0*/  HMMA.16816.F16 R68, R36, R44, R46 ;  /* 0x0000002c2444723c */ /* 0x004fe2000000082e */
[----:B------:R-:W-:-:S04]  /*14e0*/  DEPBAR.LE SB0, 0x0 ;  /* 0x000080000000791a */ /* 0x000fc80000000000 */
[----:B------:R-:W-:Y:S06]  /*14f0*/  BAR.SYNC.DEFER_BLOCKING 0x0 ;  /* 0x0000000000007b1d */ /* 0x000fec0000010000 */
[----:B------:R-:W-:Y:S04]  /*1500*/  LDSM.16.M88.2 R46, [R79] ;  /* 0x000000004f2e783b */ /* 0x000fe80000000100 */
[----:B------:R-:W1:Y:S04]  /*1510*/  LDSM.16.MT88.4 R36, [R59] ;  /* 0x000000003b24783b */ /* 0x000e680000004200 */
[----:B---3--:R-:W2:Y:S04]  /*1520*/  LDSM.16.MT88.4 R40, [R59+0x20] ;  /* 0x000020003b28783b */ /* 0x008ea80000004200 */
[----:B------:R-:W-:Y:S04]  /*1530*/  LDSM.16.M88.2 R44, [R73] ;  /* 0x00000000492c783b */ /* 0x000fe80000000100 */
[----:B------:R-:W3:Y:S01]  /*1540*/  LDSM.16.MT88.4 R32, [R31] ;  /* 0x000000001f20783b */ /* 0x000ee20000004200 */
[-C--:B-1----:R-:W-:Y:S03]  /*1550*/  HMMA.16816.F16 R68, R36, R46.reuse, R68 ;  /* 0x0000002e2444723c */ /* 0x082fe60000000844 */
[----:B------:R-:W1:Y:S05]  /*1560*/  LDSM.16.MT88.4 R36, [R31+0x20] ;  /* 0x000020001f24783b */ /* 0x000e6a0000004200 */
[----:B--2---:R-:W-:Y:S01]  /*1570*/  HMMA.16816.F16 R42, R40, R46, R70 ;  /* 0x0000002e282a723c */ /* 0x004fe20000000846 */
[----:B------:R-:W-:Y:S01]  /*1580*/  LDSM.16.M88.2 R40, [R77] ;  /* 0x000000004d28783b */ /* 0x000fe20000000100 */
[----:B------:R-:W-:Y:S01]  /*1590*/  IMAD.WIDE R46, R26, 0x2, R96 ;  /* 0x000000021a2e7825 */ /* 0x000fe200078e0260 */
[----:B------:R-:W-:-:S09]  /*15a0*/  LEA R26, R3, R26, 0xb ;  /* 0x0000001a031a7211 */ /* 0x000fd200078e58ff */
[-C--:B---3--:R-:W-:Y:S01]  /*15b0*/  HMMA.16816.F16 R68, R32, R44.reuse, R68 ;  /* 0x0000002c2044723c */ /* 0x088fe20000000844 */
[----:B------:R-:W2:Y:S07]  /*15c0*/  LDSM.16.MT88.4 R32, [R29] ;  /* 0x000000001d20783b */ /* 0x000eae0000004200 */
[----:B-1----:R-:W-:Y:S01]  /*15d0*/  HMMA.16816.F16 R42, R36, R44, R42 ;  /* 0x0000002c242a723c */ /* 0x002fe2000000082a */
[----:B------:R-:W1:Y:S01]  /*15e0*/  LDSM.16.MT88.4 R36, [R29+0x20] ;  /* 0x000020001d24783b */ /* 0x000e620000004200 */
[----:B------:R-:W-:-:S04]  /*15f0*/  IMAD.WIDE R44, R3, 0x2, R46 ;  /* 0x00000002032c7825 */ /* 0x000fc800078e022e */
[----:B------:R-:W-:-:S04]  /*1600*/  IMAD.WIDE R102, R3, 0x2, R44 ;  /* 0x0000000203667825 */ /* 0x000fc800078e022c */
[----:B------:R-:W-:-:S04]  /*1610*/  IMAD.WIDE R94, R3, 0x2, R102 ;  /* 0x00000002035e7825 */ /* 0x000fc800078e0266 */
[C---:B----4-:R-:W-:Y:S01]  /*1620*/  IMAD.WIDE R82, R3.reuse, 0x2, R94 ;  /* 0x0000000203527825 */ /* 0x050fe200078e025e */
[----:B--2---:R-:W-:Y:S01]  /*1630*/  HMMA.16816.F16 R68, R32, R40, R68 ;  /* 0x000000282044723c */ /* 0x004fe20000000844 */
[----:B------:R-:W-:Y:S02]  /*1640*/  LDSM.16.MT88.4 R32, [R49] ;  /* 0x000000003120783b */ /* 0x000fe40000004200 */
[----:B------:R-:W-:-:S05]  /*1650*/  IMAD.WIDE R70, R3, 0x2, R82 ;  /* 0x0000000203467825 */ /* 0x000fca00078e0252 */
[----:B-1----:R-:W-:Y:S01]  /*1660*/  HMMA.16816.F16 R42, R36, R40, R42 ;  /* 0x00000028242a723c */ /* 0x002fe2000000082a */
[----:B------:R-:W1:Y:S04]  /*1670*/  LDSM.16.M88.2 R40, [R93] ;  /* 0x000000005d28783b */ /* 0x000e680000000100 */
[----:B------:R-:W2:Y:S04]  /*1680*/  LDSM.16.MT88.4 R36, [R49+0x20] ;  /* 0x000020003124783b */ /* 0x000ea80000004200 */
[----:B------:R-:W-:Y:S01]  /*1690*/  @!PT LDS RZ, [RZ] ;  /* 0x00000000fffff984 */ /* 0x000fe20000000800 */
[----:B------:R-:W-:Y:S01]  /*16a0*/  @!PT LDS RZ, [RZ] ;  /* 0x00000000fffff984 */ /* 0x000fe20000000800 */
[----:B------:R-:W-:Y:S01]  /*16b0*/  @!PT LDS RZ, [RZ] ;  /* 0x00000000fffff984 */ /* 0x000fe20000000800 */
[----:B------:R3:W-:Y:S04]  /*16c0*/  LDGSTS.E.128 [R21+0xa500], desc[UR6][R46.64] ;  /* 0x0a5000002e157fae */ /* 0x0007e8000b9a1806 */
[----:B------:R4:W-:Y:S04]  /*16d0*/  LDGSTS.E.128 [R21+0xa710], desc[UR6][R44.64] ;  /* 0x0a7100002c157fae */ /* 0x0009e8000b9a1806 */
[----:B------:R-:W-:Y:S01]  /*16e0*/  LDGSTS.E.128 [R21+0xa920], desc[UR6][R102.64] ;  /* 0x0a92000066157fae */ /* 0x000fe2000b9a1806 */
[----:B---3--:R-:W-:-:S03]  /*16f0*/  IMAD.WIDE R46, R3, 0x2, R70 ;  /* 0x00000002032e7825 */ /* 0x008fc600078e0246 */
[----:B------:R-:W-:Y:S04]  /*1700*/  LDGSTS.E.128 [R21+0xab30], desc[UR6][R94.64] ;  /* 0x0ab300005e157fae */ /* 0x000fe8000b9a1806 */
[----:B------:R-:W-:Y:S01]  /*1710*/  LDGSTS.E.128 [R21+0xad40], desc[UR6][R82.64] ;  /* 0x0ad4000052157fae */ /* 0x000fe2000b9a1806 */
[----:B----4-:R-:W-:-:S03]  /*1720*/  IMAD.WIDE R44, R3, 0x2, R46 ;  /* 0x00000002032c7825 */ /* 0x010fc600078e022e */
[----:B------:R-:W-:Y:S04]  /*1730*/  LDGSTS.E.128 [R21+0xaf50], desc[UR6][R70.64] ;  /* 0x0af5000046157fae */ /* 0x000fe8000b9a1806 */
[----:B------:R3:W-:Y:S04]  /*1740*/  LDGSTS.E.128 [R21+0xb160], desc[UR6][R46.64] ;  /* 0x0b1600002e157fae */ /* 0x0007e8000b9a1806 */
[----:B------:R4:W-:Y:S01]  /*1750*/  LDGSTS.E.128 [R21+0xb370], desc[UR6][R44.64] ;  /* 0x0b3700002c157fae */ /* 0x0009e2000b9a1806 */
[----:B-1----:R-:W-:Y:S03]  /*1760*/  HMMA.16816.F16 R68, R32, R40, R68 ;  /* 0x000000282044723c */ /* 0x002fe60000000844 */
[----:B------:R-:W0:Y:S01]  /*1770*/  LDGDEPBAR ;  /* 0x00000000000079af */ /* 0x000e220000000000 */
[----:B------:R-:W-:Y:S01]  /*1780*/  IADD3 R33, PT, PT, R25, 0x1200, RZ ;  /* 0x0000120019217810 */ /* 0x000fe20007ffe0ff */
[----:B---3--:R-:W-:-:S03]  /*1790*/  IMAD.WIDE R46, R24, 0x2, R96 ;  /* 0x00000002182e7825 */ /* 0x008fc600078e0260 */
[----:B------:R-:W-:Y:S01]  /*17a0*/  LEA R94, R100, R33, 0x1 ;  /* 0x00000021645e7211 */ /* 0x000fe200078e08ff */
[----:B--2---:R-:W-:Y:S01]  /*17b0*/  HMMA.16816.F16 R42, R36, R40, R42 ;  /* 0x00000028242a723c */ /* 0x004fe2000000082a */
[C---:B------:R-:W-:Y:S01]  /*17c0*/  LEA R24, R3.reuse, R24, 0xb ;  /* 0x0000001803187211 */ /* 0x040fe200078e58ff */
[----:B----4-:R-:W-:Y:S01]  /*17d0*/  IMAD.WIDE R44, R3, 0x2, R46 ;  /* 0x00000002032c7825 */ /* 0x010fe200078e022e */
[----:B------:R-:W-:-:S04]  /*17e0*/  DEPBAR.LE SB0, 0x0 ;  /* 0x000080000000791a */ /* 0x000fc80000000000 */
[----:B------:R-:W-:Y:S06]  /*17f0*/  BAR.SYNC.DEFER_BLOCKING 0x0 ;  /* 0x0000000000007b1d */ /* 0x000fec0000010000 */
[----:B------:R-:W-:Y:S04]  /*1800*/  LDSM.16.M88.2 R40, [R94] ;  /* 0x000000005e28783b */ /* 0x000fe80000000100 */
[----:B------:R-:W1:Y:S04]  /*1810*/  LDSM.16.MT88.4 R32, [R55] ;  /* 0x000000003720783b */ /* 0x000e680000004200 */
[----:B------:R-:W2:Y:S01]  /*1820*/  LDSM.16.MT88.4 R36, [R55+0x20] ;  /* 0x000020003724783b */ /* 0x000ea20000004200 */
[-C--:B-1----:R-:W-:Y:S03]  /*1830*/  HMMA.16816.F16 R68, R32, R40.reuse, R68 ;  /* 0x000000282044723c */ /* 0x082fe60000000844 */
[----:B------:R-:W-:Y:S05]  /*1840*/  LDSM.16.MT88.4 R32, [R51] ;  /* 0x000000003320783b */ /* 0x000fea0000004200 */
[----:B--2---:R-:W-:Y:S01]  /*1850*/  HMMA.16816.F16 R42, R36, R40, R42 ;  /* 0x00000028242a723c */ /* 0x004fe2000000082a */
[----:B------:R-:W1:Y:S04]  /*1860*/  LDSM.16.M88.2 R40, [R85] ;  /* 0x000000005528783b */ /* 0x000e680000000100 */
        /* <DEDUP_REMOVED lines=9> */
[----:B------:R-:W1:Y:S01]  /*1900*/  LDSM.16.M88.2 R38, [R89] ;  /* 0x000000005926783b */ /* 0x000e620000000100 */
[----:B------:R-:W-:-:S04]  /*1910*/  IMAD.WIDE R40, R3, 0x2, R44 ;  /* 0x0000000203287825 */ /* 0x000fc800078e022c */
[----:B------:R-:W-:-:S04]  /*1920*/  IMAD.WIDE R82, R3, 0x2, R40 ;  /* 0x0000000203527825 */ /* 0x000fc800078e0228 */
[----:B------:R-:W-:-:S04]  /*1930*/  IMAD.WIDE R42, R3, 0x2, R82 ;  /* 0x00000002032a7825 */ /* 0x000fc800078e0252 */
[C---:B------:R-:W-:Y:S01]  /*1940*/  IMAD.WIDE R70, R3.reuse, 0x2, R42 ;  /* 0x0000000203467825 */ /* 0x040fe200078e022a */
[----:B-1----:R-:W-:Y:S01]  /*1950*/  HMMA.16816.F16 R68, R32, R38, R68 ;  /* 0x000000262044723c */ /* 0x002fe20000000844 */
[----:B------:R-:W1:Y:S04]  /*1960*/  LDSM.16.MT88.4 R32, [R57+0x20] ;  /* 0x000020003920783b */ /* 0x000e680000004200 */
[----:B------:R-:W-:Y:S01]  /*1970*/  @!PT LDS RZ, [RZ] ;  /* 0x00000000fffff984 */ /* 0x000fe20000000800 */
[----:B------:R-:W-:Y:S01]  /*1980*/  @!PT LDS RZ, [RZ] ;  /* 0x00000000fffff984 */ /* 0x000fe20000000800 */
[----:B------:R-:W-:Y:S01]  /*1990*/  @!PT LDS RZ, [RZ] ;  /* 0x00000000fffff984 */ /* 0x000fe20000000800 */
[----:B------:R-:W-:Y:S04]  /*19a0*/  LDGSTS.E.128 [R23], desc[UR6][R98.64+-0x600] ;  /* 0x00000a0062177fae */ /* 0x000fe8000b9a1806 */
[----:B------:R-:W-:Y:S04]  /*19b0*/  LDGSTS.E.128 [R23+0x1080], desc[UR6][R98.64+-0x600] ;  /* 0x01080a0062177fae */ /* 0x000fe8000b9a1806 */
[----:B------:R2:W-:Y:S04]  /*19c0*/  LDGSTS.E.128 [R21+0x2100], desc[UR6][R46.64] ;  /* 0x021000002e157fae */ /* 0x0005e8000b9a1806 */
[----:B------:R3:W-:Y:S04]  /*19d0*/  LDGSTS.E.128 [R21+0x2310], desc[UR6][R44.64] ;  /* 0x023100002c157fae */ /* 0x0007e8000b9a1806 */
[----:B------:R1:W-:Y:S01]  /*19e0*/  LDGSTS.E.128 [R21+0x2520], desc[UR6][R40.64] ;  /* 0x0252000028157fae */ /* 0x0003e2000b9a1806 */
[----:B--2---:R-:W-:-:S03]  /*19f0*/  IMAD.WIDE R46, R3, 0x2, R70 ;  /* 0x00000002032e7825 */ /* 0x004fc600078e0246 */
[----:B------:R-:W-:Y:S04]  /*1a00*/  LDGSTS.E.128 [R21+0x2730], desc[UR6][R82.64] ;  /* 0x0273000052157fae */ /* 0x000fe8000b9a1806 */
[----:B------:R-:W-:Y:S01]  /*1a10*/  LDGSTS.E.128 [R21+0x2940], desc[UR6][R42.64] ;  /* 0x029400002a157fae */ /* 0x000fe2000b9a1806 */
[----:B---3--:R-:W-:-:S03]  /*1a20*/  IMAD.WIDE R44, R3, 0x2, R46 ;  /* 0x00000002032c7825 */ /* 0x008fc600078e022e */
[----:B------:R-:W-:Y:S04]  /*1a30*/  LDGSTS.E.128 [R21+0x2b50], desc[UR6][R70.64] ;  /* 0x02b5000046157fae */ /* 0x000fe8000b9a1806 */
[----:B------:R2:W-:Y:S01]  /*1a40*/  LDGSTS.E.128 [R21+0x2d60], desc[UR6][R46.64] ;  /* 0x02d600002e157fae */ /* 0x0005e2000b9a1806 */
[----:B-1----:R-:W-:Y:S03]  /*1a50*/  HMMA.16816.F16 R40, R32, R38, R36 ;  /* 0x000000262028723c */ /* 0x002fe60000000824 */
[----:B------:R1:W-:Y:S04]  /*1a60*/  LDGSTS.E.128 [R21+0x2f70], desc[UR6][R44.64] ;  /* 0x02f700002c157fae */ /* 0x0003e8000b9a1806 */
[----:B------:R-:W0:Y:S01]  /*1a70*/  LDGDEPBAR ;  /* 0x00000000000079af */ /* 0x000e220000000000 */
[----:B--2---:R-:W-:Y:S01]  /*1a80*/  IMAD.WIDE R46, R22, 0x2, R96 ;  /* 0x00000002162e7825 */ /* 0x004fe200078e0260 */
[----:B------:R-:W-:-:S03]  /*1a90*/  LEA R22, R3, R22, 0xb ;  /* 0x0000001603167211 */ /* 0x000fc600078e58ff */
[----:B-1----:R-:W-:Y:S01]  /*1aa0*/  IMAD.WIDE R44, R3, 0x2, R46 ;  /* 0x00000002032c7825 */ /* 0x002fe200078e022e */
        /* <DEDUP_REMOVED lines=36> */
[----:B------:R2:W-:Y:S04]  /*1cf0*/  LDGSTS.E.128 [R21+0xb160], desc[UR6][R46.64] ;  /* 0x0b1600002e157fae */ /* 0x0005e8000b9a1806 */
[----:B------:R3:W-:Y:S04]  /*1d00*/  LDGSTS.E.128 [R21+0xb370], desc[UR6][R44.64] ;  /* 0x0b3700002c157fae */ /* 0x0007e8000b9a1806 */
[----:B------:R-:W0:Y:S01]  /*1d10*/  LDGDEPBAR ;  /* 0x00000000000079af */ /* 0x000e220000000000 */
[----:B-1----:R-:W-:Y:S01]  /*1d20*/  HMMA.16816.F16 R40, R32, R38, R36 ;  /* 0x000000262028723c */ /* 0x002fe20000000824 */
[----:B--2---:R-:W-:Y:S01]  /*1d30*/  IMAD.WIDE R46, R20, 0x2, R96 ;  /* 0x00000002142e7825 */ /* 0x004fe200078e0260 */
[----:B------:R-:W-:-:S03]  /*1d40*/  LEA R20, R3, R20, 0xb ;  /* 0x0000001403147211 */ /* 0x000fc600078e58ff */
[----:B---3--:R-:W-:Y:S01]  /*1d50*/  IMAD.WIDE R44, R3, 0x2, R46 ;  /* 0x00000002032c7825 */ /* 0x008fe200078e022e */
        /* <DEDUP_REMOVED lines=991> */
[----:B------:R2:W-:Y:S01]  /*5b50*/  LDGSTS.E.128 [R21+0x2940], desc[UR6][R42.64] ;  /* 0x029400002a157fae */ /* 0x0005e2000b9a1806 */
[----:B---3--:R-:W-:-:S03]  /*5b60*/  IMAD.WIDE R44, R3, 0x2, R46 ;  /* 0x00000002032c7825 */ /* 0x008fc600078e022e */
[----:B------:R-:W-:Y:S04]  /*5b70*/  LDGSTS.E.128 [R21+0x2b50], desc[UR6][R70.64] ;  /* 0x02b5000046157fae */ /* 0x000fe8000b9a1806 */
[----:B------:R-:W-:Y:S01]  /*5b80*/  LDGSTS.E.128 [R21+0x2d60], desc[UR6][R46.64] ;  /* 0x02d600002e157fae */ /* 0x000fe2000b9a1806 */
[----:B-1----:R-:W-:Y:S03]  /*5b90*/  HMMA.16816.F16 R40, R32, R38, R36 ;  /* 0x000000262028723c */ /* 0x002fe60000000824 */
[----:B------:R1:W-:Y:S04]  /*5ba0*/  LDGSTS.E.128 [R21+0x2f70], desc[UR6][R44.64] ;  /* 0x02f700002c157fae */ /* 0x0003e8000b9a1806 */
[----:B------:R-:W0:Y:S01]  /*5bb0*/  LDGDEPBAR ;  /* 0x00000000000079af */ /* 0x000e220000000000 */
[----:B------:R-:W-:-:S04]  /*5bc0*/  DEPBAR.LE SB0, 0x0 ;  /* 0x000080000000791a */ /* 0x000fc80000000000 */
[----:B------:R-:W-:Y:S06]  /*5bd0*/  BAR.SYNC.DEFER_BLOCKING 0x0 ;  /* 0x0000000000007b1d */ /* 0x000fec0000010000 */
[----:B--2---:R-:W-:Y:S04]  /*5be0*/  LDSM.16.M88.2 R42, [R91] ;  /* 0x000000005b2a783b */ /* 0x004fe80000000100 */
[----:B------:R-:W2:Y:S04]  /*5bf0*/  LDSM.16.MT88.4 R32, [R59] ;  /* 0x000000003b20783b */ /* 0x000ea80000004200 */
[----:B------:R-:W3:Y:S04]  /*5c00*/  LDSM.16.MT88.4 R36, [R59+0x20] ;  /* 0x000020003b24783b */ /* 0x000ee80000004200 */
[----:B-1----:R-:W-:Y:S01]  /*5c10*/  LDSM.16.M88.2 R44, [R74] ;  /* 0x000000004a2c783b */ /* 0x002fe20000000100 */
[-C--:B--2---:R-:W-:Y:S03]  /*5c20*/  HMMA.16816.F16 R68, R32, R42.reuse, R68 ;  /* 0x0000002a2044723c */ /* 0x084fe60000000844 */
[----:B------:R-:W-:Y:S05]  /*5c30*/  LDSM.16.MT88.4 R32, [R31] ;  /* 0x000000001f20783b */ /* 0x000fea0000004200 */
[----:B---3--:R-:W-:Y:S01]  /*5c40*/  HMMA.16816.F16 R40, R36, R42, R40 ;  /* 0x0000002a2428723c */ /* 0x008fe20000000828 */
        /* <DEDUP_REMOVED lines=8> */
[----:B------:R-:W1:Y:S07]  /*5cd0*/  LDSM.16.MT88.4 R32, [R49] ;  /* 0x000000003120783b */ /* 0x000e6e0000004200 */
[----:B--2---:R-:W-:Y:S01]  /*5ce0*/  HMMA.16816.F16 R42, R36, R40, R42 ;  /* 0x00000028242a723c */ /* 0x004fe2000000082a */
[----:B------:R-:W-:Y:S01]  /*5cf0*/  IMAD.WIDE R40, R78, 0x2, R96 ;  /* 0x000000024e287825 */ /* 0x000fe200078e0260 */
[----:B------:R-:W2:Y:S01]  /*5d00*/  LDSM.16.MT88.4 R36, [R49+0x20] ;  /* 0x000020003124783b */ /* 0x000ea20000004200 */
[----:B------:R-:W-:-:S03]  /*5d10*/  LEA R78, R3, R78, 0xb ;  /* 0x0000004e034e7211 */ /* 0x000fc600078e58ff */
[----:B------:R-:W-:Y:S01]  /*5d20*/  @!PT LDS RZ, [RZ] ;  /* 0x00000000fffff984 */ /* 0x000fe20000000800 */
[----:B------:R-:W-:Y:S01]  /*5d30*/  @!PT LDS RZ, [RZ] ;  /* 0x00000000fffff984 */ /* 0x000fe20000000800 */
[----:B------:R-:W-:Y:S01]  /*5d40*/  @!PT LDS RZ, [RZ] ;  /* 0x00000000fffff984 */ /* 0x000fe20000000800 */
[----:B------:R-:W-:Y:S01]  /*5d50*/  LDGSTS.E.128 [R21+0xa500], desc[UR6][R40.64] ;  /* 0x0a50000028157fae */ /* 0x000fe2000b9a1806 */
[----:B------:R-:W-:-:S05]  /*5d60*/  IMAD.WIDE R70, R3, 0x2, R40 ;  /* 0x0000000203467825 */ /* 0x000fca00078e0228 */
[----:B------:R3:W-:Y:S01]  /*5d70*/  LDGSTS.E.128 [R21+0xa710], desc[UR6][R70.64] ;  /* 0x0a71000046157fae */ /* 0x0007e2000b9a1806 */
[----:B------:R-:W-:-:S05]  /*5d80*/  IMAD.WIDE R104, R3, 0x2, R70 ;  /* 0x0000000203687825 */ /* 0x000fca00078e0246 */
[----:B------:R-:W-:Y:S01]  /*5d90*/  LDGSTS.E.128 [R21+0xa920], desc[UR6][R104.64] ;  /* 0x0a92000068157fae */ /* 0x000fe2000b9a1806 */
[----:B------:R-:W-:-:S05]  /*5da0*/  IMAD.WIDE R102, R3, 0x2, R104 ;  /* 0x0000000203667825 */ /* 0x000fca00078e0268 */
[----:B------:R-:W-:Y:S01]  /*5db0*/  LDGSTS.E.128 [R21+0xab30], desc[UR6][R102.64] ;  /* 0x0ab3000066157fae */ /* 0x000fe2000b9a1806 */
[----:B------:R-:W-:-:S05]  /*5dc0*/  IMAD.WIDE R100, R3, 0x2, R102 ;  /* 0x0000000203647825 */ /* 0x000fca00078e0266 */
[----:B------:R-:W-:Y:S01]  /*5dd0*/  LDGSTS.E.128 [R21+0xad40], desc[UR6][R100.64] ;  /* 0x0ad4000064157fae */ /* 0x000fe2000b9a1806 */
[C---:B------:R-:W-:Y:S01]  /*5de0*/  IMAD.WIDE R82, R3.reuse, 0x2, R100 ;  /* 0x0000000203527825 */ /* 0x040fe200078e0264 */
[----:B-1----:R-:W-:Y:S04]  /*5df0*/  HMMA.16816.F16 R46, R32, R44, R46 ;  /* 0x0000002c202e723c */ /* 0x002fe8000000082e */
[----:B------:R-:W-:Y:S01]  /*5e00*/  LDGSTS.E.128 [R21+0xaf50], desc[UR6][R82.64] ;  /* 0x0af5000052157fae */ /* 0x000fe2000b9a1806 */
[----:B------:R-:W-:-:S05]  /*5e10*/  IMAD.WIDE R68, R3, 0x2, R82 ;  /* 0x0000000203447825 */ /* 0x000fca00078e0252 */
[----:B------:R1:W-:Y:S01]  /*5e20*/  LDGSTS.E.128 [R21+0xb160], desc[UR6][R68.64] ;  /* 0x0b16000044157fae */ /* 0x0003e2000b9a1806 */
[----:B---3--:R-:W-:Y:S01]  /*5e30*/  IMAD.WIDE R70, R3, 0x2, R68 ;  /* 0x0000000203467825 */ /* 0x008fe200078e0244 */
[----:B--2---:R-:W-:Y:S04]  /*5e40*/  HMMA.16816.F16 R42, R36, R44, R42 ;  /* 0x0000002c242a723c */ /* 0x004fe8000000082a */
[----:B------:R2:W-:Y:S04]  /*5e50*/  LDGSTS.E.128 [R21+0xb370], desc[UR6][R70.64] ;  /* 0x0b37000046157fae */ /* 0x0005e8000b9a1806 */
[----:B------:R-:W0:Y:S01]  /*5e60*/  LDGDEPBAR ;  /* 0x00000000000079af */ /* 0x000e220000000000 */
[----:B------:R-:W-:-:S04]  /*5e70*/  DEPBAR.LE SB0, 0x0 ;  /* 0x000080000000791a */ /* 0x000fc80000000000 */
[----:B------:R-:W-:Y:S06]  /*5e80*/  BAR.SYNC.DEFER_BLOCKING 0x0 ;  /* 0x0000000000007b1d */ /* 0x000fec0000010000 */
[----:B------:R3:W-:Y:S04]  /*5e90*/  LDSM.16.M88.2 R40, [R75] ;  /* 0x000000004b28783b */ /* 0x0007e80000000100 */
[----:B------:R-:W4:Y:S04]  /*5ea0*/  LDSM.16.MT88.4 R32, [R55] ;  /* 0x000000003720783b */ /* 0x000f280000004200 */
[----:B------:R-:W2:Y:S01]  /*5eb0*/  LDSM.16.MT88.4 R36, [R55+0x20] ;  /* 0x000020003724783b */ /* 0x000ea20000004200 */
[----:B---3--:R-:W-:Y:S01]  /*5ec0*/  IMAD.WIDE R74, R84, 0x2, R96 ;  /* 0x00000002544a7825 */ /* 0x008fe200078e0260 */
[----:B------:R-:W-:-:S02]  /*5ed0*/  LEA R84, R3, R84, 0xb ;  /* 0x0000005403547211 */ /* 0x000fc400078e58ff */
[----:B-1----:R-:W-:Y:S01]  /*5ee0*/  LDSM.16.M88.2 R68, [R65] ;  /* 0x000000004144783b */ /* 0x002fe20000000100 */
[----:B------:R-:W-:-:S03]  /*5ef0*/  IMAD.WIDE R82, R3, 0x2, R74 ;  /* 0x0000000203527825 */ /* 0x000fc600078e024a */
[----:B------:R-:W-:Y:S01]  /*5f00*/  LDSM.16.M88.2 R44, [R67] ;  /* 0x00000000432c783b */ /* 0x000fe20000000100 */
[----:B------:R-:W-:-:S04]  /*5f10*/  IMAD.WIDE R104, R3, 0x2, R82 ;  /* 0x0000000203687825 */ /* 0x000fc800078e0252 */
[----:B------:R-:W-:-:S04]  /*5f20*/  IMAD.WIDE R102, R3, 0x2, R104 ;  /* 0x0000000203667825 */ /* 0x000fc800078e0268 */
[C---:B------:R-:W-:Y:S01]  /*5f30*/  IMAD.WIDE R100, R3.reuse, 0x2, R102 ;  /* 0x0000000203647825 */ /* 0x040fe200078e0266 */
[-C--:B----4-:R-:W-:Y:S01]  /*5f40*/  HMMA.16816.F16 R46, R32, R40.reuse, R46 ;  /* 0x00000028202e723c */ /* 0x090fe2000000082e */
[----:B------:R-:W1:Y:S07]  /*5f50*/  LDSM.16.MT88.4 R32, [R51] ;  /* 0x000000003320783b */ /* 0x000e6e0000004200 */
[----:B--2---:R-:W-:Y:S01]  /*5f60*/  HMMA.16816.F16 R70, R36, R40, R42 ;  /* 0x000000282446723c */ /* 0x004fe2000000082a */
[----:B------:R-:W2:Y:S04]  /*5f70*/  LDSM.16.MT88.4 R36, [R51+0x20] ;  /* 0x000020003324783b */ /* 0x000ea80000004200 */
[----:B------:R-:W3:Y:S07]  /*5f80*/  LDSM.16.MT88.4 R40, [R53] ;  /* 0x000000003528783b */ /* 0x000eee0000004200 */
[-C--:B-1----:R-:W-:Y:S01]  /*5f90*/  HMMA.16816.F16 R32, R32, R68.reuse, R46 ;  /* 0x000000442020723c */ /* 0x082fe2000000082e */
[----:B------:R1:W-:Y:S07]  /*5fa0*/  LDSM.16.M88.2 R46, [R80] ;  /* 0x00000000502e783b */ /* 0x0003ee0000000100 */
[----:B--2---:R-:W-:Y:S01]  /*5fb0*/  HMMA.16816.F16 R68, R36, R68, R70 ;  /* 0x000000442444723c */ /* 0x004fe20000000846 */
[C---:B-1----:R-:W-:Y:S01]  /*5fc0*/  IMAD.WIDE R80, R3.reuse, 0x2, R100 ;  /* 0x0000000203507825 */ /* 0x042fe200078e0264 */
[----:B------:R-:W-:Y:S10]  /*5fd0*/  LDSM.16.MT88.4 R36, [R57] ;  /* 0x000000003924783b */ /* 0x000ff40000004200 */
[----:B---3--:R-:W-:Y:S01]  /*5fe0*/  HMMA.16816.F16 R70, R40, R44, R32 ;  /* 0x0000002c2846723c */ /* 0x008fe20000000820 */
[----:B------:R-:W1:Y:S04]  /*5ff0*/  LDSM.16.MT88.4 R32, [R53+0x20] ;  /* 0x000020003520783b */ /* 0x000e680000004200 */
        /* <DEDUP_REMOVED lines=15> */
[----:B------:R-:W0:Y:S05]  /*60f0*/  LDGDEPBAR ;  /* 0x00000000000079af */ /* 0x000e2a0000000000 */
[----:B------:R-:W-:-:S12]  /*6100*/  HMMA.16816.F16 R68, R36, R46, R70 ;  /* 0x0000002e2444723c */ /* 0x000fd80000000846 */
[----:B--2---:R-:W-:Y:S01]  /*6110*/  HMMA.16816.F16 R74, R40, R46, R44 ;  /* 0x0000002e284a723c */ /* 0x004fe2000000082c */
[----:B------:R-:W-:-:S04]  /*6120*/  DEPBAR.LE SB0, 0x0 ;  /* 0x000080000000791a */ /* 0x000fc80000000000 */
[----:B------:R-:W-:Y:S06]  /*6130*/  BAR.SYNC.DEFER_BLOCKING 0x0 ;  /* 0x0000000000007b1d */ /* 0x000fec0000010000 */
[----:B------:R-:W-:Y:S04]  /*6140*/  LDSM.16.M88.2 R70, [R79] ;  /* 0x000000004f46783b */ /* 0x000fe80000000100 */
[----:B------:R-:W1:Y:S04]  /*6150*/  LDSM.16.MT88.4 R32, [R59] ;  /* 0x000000003b20783b */ /* 0x000e680000004200 */
[----:B------:R-:W2:Y:S04]  /*6160*/  LDSM.16.MT88.4 R36, [R59+0x20] ;  /* 0x000020003b24783b */ /* 0x000ea80000004200 */
[----:B------:R-:W-:Y:S04]  /*6170*/  LDSM.16.M88.2 R80, [R73] ;  /* 0x000000004950783b */ /* 0x000fe80000000100 */
[----:B------:R-:W3:Y:S04]  /*6180*/  LDSM.16.MT88.4 R40, [R31] ;  /* 0x000000001f28783b */ /* 0x000ee80000004200 */
[----:B------:R-:W4:Y:S01]  /*6190*/  LDSM.16.MT88.4 R44, [R31+0x20] ;  /* 0x000020001f2c783b */ /* 0x000f220000004200 */
[----:B-1----:R-:W-:Y:S01]  /*61a0*/  HMMA.16816.F16 R32, R32, R70, R68 ;  /* 0x000000462020723c */ /* 0x002fe20000000844 */
[----:B------:R-:W-:Y:S01]  /*61b0*/  IMAD.WIDE R68, R86, 0x2, R96 ;  /* 0x0000000256447825 */ /* 0x000fe200078e0260 */
[----:B------:R-:W-:-:S03]  /*61c0*/  LEA R86, R3, R86, 0xb ;  /* 0x0000005603567211 */ /* 0x000fc600078e58ff */
[----:B------:R-:W-:-:S03]  /*61d0*/  IMAD.WIDE R100, R3, 0x2, R68 ;  /* 0x0000000203647825 */ /* 0x000fc600078e0244 */
[----:B--2---:R-:W-:Y:S01]  /*61e0*/  HMMA.16816.F16 R36, R36, R70, R74 ;  /* 0x000000462424723c */ /* 0x004fe2000000084a */
[----:B------:R-:W-:Y:S01]  /*61f0*/  LDSM.16.M88.2 R70, [R77] ;  /* 0x000000004d46783b */ /* 0x000fe20000000100 */
[----:B------:R-:W-:-:S03]  /*6200*/  IMAD.WIDE R110, R3, 0x2, R100 ;  /* 0x00000002036e7825 */ /* 0x000fc600078e0264 */
[----:B------:R-:W-:Y:S01]  /*6210*/  LDSM.16.M88.2 R74, [R93] ;  /* 0x000000005d4a783b */ /* 0x000fe20000000100 */
[----:B------:R-:W-:-:S06]  /*6220*/  IMAD.WIDE R108, R3, 0x2, R110 ;  /* 0x00000002036c7825 */ /* 0x000fcc00078e026e */
[----:B---3--:R-:W-:Y:S01]  /*6230*/  HMMA.16816.F16 R82, R40, R80, R32 ;  /* 0x000000502852723c */ /* 0x008fe20000000820 */
[----:B------:R-:W1:Y:S01]  /*6240*/  LDSM.16.MT88.4 R32, [R29] ;  /* 0x000000001d20783b */ /* 0x000e620000004200 */
[----:B------:R-:W-:-:S03]  /*6250*/  IMAD.WIDE R106, R3, 0x2, R108 ;  /* 0x00000002036a7825 */ /* 0x000fc600078e026c */
[----:B------:R-:W-:Y:S03]  /*6260*/  LDSM.16.MT88.4 R40, [R49] ;  /* 0x000000003128783b */ /* 0x000fe60000004200 */
[----:B----4-:R-:W-:Y:S01]  /*6270*/  HMMA.16816.F16 R80, R44, R80, R36 ;  /* 0x000000502c50723c */ /* 0x010fe20000000824 */
[----:B------:R-:W2:Y:S01]  /*6280*/  LDSM.16.MT88.4 R36, [R29+0x20] ;  /* 0x000020001d24783b */ /* 0x000ea20000004200 */
[----:B------:R-:W-:-:S03]  /*6290*/  IMAD.WIDE R104, R3, 0x2, R106 ;  /* 0x0000000203687825 */ /* 0x000fc600078e026a */
[----:B------:R-:W3:Y:S01]  /*62a0*/  LDSM.16.MT88.4 R44, [R49+0x20] ;  /* 0x00002000312c783b */ /* 0x000ee20000004200 */
[----:B------:R-:W-:-:S03]  /*62b0*/  IMAD.WIDE R102, R3, 0x2, R104 ;  /* 0x0000000203667825 */ /* 0x000fc600078e0268 */
[----:B------:R-:W-:Y:S01]  /*62c0*/  @!PT LDS RZ, [RZ] ;  /* 0x00000000fffff984 */ /* 0x000fe20000000800 */
[----:B------:R-:W-:Y:S01]  /*62d0*/  @!PT LDS RZ, [RZ] ;  /* 0x00000000fffff984 */ /* 0x000fe20000000800 */
[----:B------:R-:W-:Y:S01]  /*62e0*/  @!PT LDS RZ, [RZ] ;  /* 0x00000000fffff984 */ /* 0x000fe20000000800 */
[----:B------:R-:W-:Y:S04]  /*62f0*/  LDGSTS.E.128 [R21+0xa500], desc[UR6][R68.64] ;  /* 0x0a50000044157fae */ /* 0x000fe8000b9a1806 */
[----:B------:R4:W-:Y:S04]  /*6300*/  LDGSTS.E.128 [R21+0xa710], desc[UR6][R100.64] ;  /* 0x0a71000064157fae */ /* 0x0009e8000b9a1806 */
[----:B------:R-:W-:Y:S04]  /*6310*/  LDGSTS.E.128 [R21+0xa920], desc[UR6][R110.64] ;  /* 0x0a9200006e157fae */ /* 0x000fe8000b9a1806 */
[----:B------:R-:W-:Y:S01]  /*6320*/  LDGSTS.E.128 [R21+0xab30], desc[UR6][R108.64] ;  /* 0x0ab300006c157fae */ /* 0x000fe2000b9a1806 */
[----:B----4-:R-:W-:-:S03]  /*6330*/  IMAD.WIDE R100, R3, 0x2, R102 ;  /* 0x0000000203647825 */ /* 0x010fc600078e0266 */
[----:B------:R-:W-:Y:S04]  /*6340*/  LDGSTS.E.128 [R21+0xad40], desc[UR6][R106.64] ;  /* 0x0ad400006a157fae */ /* 0x000fe8000b9a1806 */
[----:B------:R-:W-:Y:S01]  /*6350*/  LDGSTS.E.128 [R21+0xaf50], desc[UR6][R104.64] ;  /* 0x0af5000068157fae */ /* 0x000fe2000b9a1806 */
[-C--:B-1----:R-:W-:Y:S03]  /*6360*/  HMMA.16816.F16 R82, R32, R70.reuse, R82 ;  /* 0x000000462052723c */ /* 0x082fe60000000852 */
[----:B------:R1:W-:Y:S04]  /*6370*/  LDGSTS.E.128 [R21+0xb160], desc[UR6][R102.64] ;  /* 0x0b16000066157fae */ /* 0x0003e8000b9a1806 */
[----:B------:R4:W-:Y:S01]  /*6380*/  LDGSTS.E.128 [R21+0xb370], desc[UR6][R100.64] ;  /* 0x0b37000064157fae */ /* 0x0009e2000b9a1806 */
[----:B--2---:R-:W-:Y:S03]  /*6390*/  HMMA.16816.F16 R80, R36, R70, R80 ;  /* 0x000000462450723c */ /* 0x004fe60000000850 */
[----:B------:R-:W0:Y:S01]  /*63a0*/  LDGDEPBAR ;  /* 0x00000000000079af */ /* 0x000e220000000000 */
[----:B-1----:R-:W-:-:S02]  /*63b0*/  IADD3 R102, P1, PT, R98, 0x1000, RZ ;  /* 0x0000100062667810 */ /* 0x002fc40007f3e0ff */
[----:B------:R-:W-:Y:S01]  /*63c0*/  IADD3 R98, P0, PT, R98, 0x1000, RZ ;  /* 0x0000100062627810 */ /* 0x000fe20007f1e0ff */
[----:B----4-:R-:W-:Y:S01]  /*63d0*/  IMAD.WIDE R100, R88, 0x2, R96 ;  /* 0x0000000258647825 */ /* 0x010fe200078e0260 */
[----:B------:R-:W-:-:S04]  /*63e0*/  IADD3.X R103, PT, PT, RZ, R99, RZ, P1, !PT ;  /* 0x00000063ff677210 */ /* 0x000fc80000ffe4ff */
[----:B------:R-:W-:Y:S01]  /*63f0*/  HMMA.16816.F16 R82, R40, R74, R82 ;  /* 0x0000004a2852723c */ /* 0x000fe20000000852 */
[----:B------:R-:W-:Y:S02]  /*6400*/  IADD3.X R99, PT, PT, RZ, R99, RZ, P0, !PT ;  /* 0x00000063ff637210 */ /* 0x000fe400007fe4ff */
[----:B------:R-:W-:Y:S02]  /*6410*/  ISETP.NE.AND P0, PT, R7, RZ, PT ;  /* 0x000000ff0700720c */ /* 0x000fe40003f05270 */
[----:B------:R-:W-:-:S03]  /*6420*/  LEA R88, R3, R88, 0xb ;  /* 0x0000005803587211 */ /* 0x000fc600078e58ff */
[----:B---3--:R-:W-:Y:S01]  /*6430*/  HMMA.16816.F16 R80, R44, R74, R80 ;  /* 0x0000004a2c50723c */ /* 0x008fe20000000850 */
[----:B------:R-:W-:-:S04]  /*6440*/  DEPBAR.LE SB0, 0x0 ;  /* 0x000080000000791a */ /* 0x000fc80000000000 */
[----:B------:R-:W-:Y:S06]  /*6450*/  BAR.SYNC.DEFER_BLOCKING 0x0 ;  /* 0x0000000000007b1d */ /* 0x000fec0000010000 */
[----:B------:R1:W-:Y:S04]  /*6460*/  LDSM.16.M88.2 R68, [R94] ;  /* 0x000000005e44783b */ /* 0x0003e80000000100 */
[----:B------:R-:W2:Y:S04]  /*6470*/  LDSM.16.MT88.4 R32, [R55] ;  /* 0x000000003720783b */ /* 0x000ea80000004200 */
[----:B------:R-:W3:Y:S01]  /*6480*/  LDSM.16.MT88.4 R36, [R55+0x20] ;  /* 0x000020003724783b */ /* 0x000ee20000004200 */
[----:B-1----:R-:W-:-:S03]  /*6490*/  IMAD.WIDE R94, R3, 0x2, R100 ;  /* 0x00000002035e7825 */ /* 0x002fc600078e0264 */
[----:B------:R-:W-:Y:S04]  /*64a0*/  LDSM.16.M88.2 R70, [R85] ;  /* 0x000000005546783b */ /* 0x000fe80000000100 */
[----:B------:R-:W1:Y:S04]  /*64b0*/  LDSM.16.MT88.4 R40, [R51] ;  /* 0x000000003328783b */ /* 0x000e680000004200 */
[----:B------:R-:W4:Y:S04]  /*64c0*/  LDSM.16.MT88.4 R44, [R51+0x20] ;  /* 0x00002000332c783b */ /* 0x000f280000004200 */
[----:B------:R-:W-:Y:S01]  /*64d0*/  LDSM.16.M88.2 R74, [R87] ;  /* 0x00000000574a783b */ /* 0x000fe20000000100 */
[-C--:B--2---:R-:W-:Y:S03]  /*64e0*/  HMMA.16816.F16 R82, R32, R68.reuse, R82 ;  /* 0x000000442052723c */ /* 0x084fe60000000852 */
[----:B------:R-:W2:Y:S05]  /*64f0*/  LDSM.16.MT88.4 R32, [R53] ;  /* 0x000000003520783b */ /* 0x000eaa0000004200 */
[----:B---3--:R-:W-:Y:S01]  /*6500*/  HMMA.16816.F16 R80, R36, R68, R80 ;  /* 0x000000442450723c */ /* 0x008fe20000000850 */
[----:B------:R-:W3:Y:S04]  /*6510*/  LDSM.16.MT88.4 R36, [R53+0x20] ;  /* 0x000020003524783b */ /* 0x000ee80000004200 */
[----:B------:R-:W-:Y:S07]  /*6520*/  LDSM.16.M88.2 R68, [R89] ;  /* 0x000000005944783b */ /* 0x000fee0000000100 */
[-C--:B-1----:R-:W-:Y:S01]  /*6530*/  HMMA.16816.F16 R82, R40, R70.reuse, R82 ;  /* 0x000000462852723c */ /* 0x082fe20000000852 */
[----:B------:R-:W1:Y:S07]  /*6540*/  LDSM.16.MT88.4 R40, [R57] ;  /* 0x000000003928783b */ /* 0x000e6e0000004200 */
[----:B----4-:R-:W-:Y:S01]  /*6550*/  HMMA.16816.F16 R80, R44, R70, R80 ;  /* 0x000000462c50723c */ /* 0x010fe20000000850 */
[----:B------:R-:W4:Y:S04]  /*6560*/  LDSM.16.MT88.4 R44, [R57+0x20] ;  /* 0x00002000392c783b */ /* 0x000f280000004200 */
[----:B------:R-:W-:Y:S01]  /*6570*/  @!PT LDS RZ, [RZ] ;  /* 0x00000000fffff984 */ /* 0x000fe20000000800 */
[----:B------:R-:W-:Y:S01]  /*6580*/  @!PT LDS RZ, [RZ] ;  /* 0x00000000fffff984 */ /* 0x000fe20000000800 */
[----:B------:R-:W-:Y:S01]  /*6590*/  @!PT LDS RZ, [RZ] ;  /* 0x00000000fffff984 */ /* 0x000fe20000000800 */
[----:B------:R5:W-:Y:S04]  /*65a0*/  LDGSTS.E.128 [R23], desc[UR6][R102.64+-0x800] ;  /* 0x0000080066177fae */ /* 0x000be8000b9a1806 */
[----:B------:R5:W-:Y:S03]  /*65b0*/  LDGSTS.E.128 [R23+0x1080], desc[UR6][R102.64+-0x800] ;  /* 0x0108080066177fae */ /* 0x000be6000b9a1806 */
[-C--:B--2---:R-:W-:Y:S01]  /*65c0*/  HMMA.16816.F16 R32, R32, R74.reuse, R82 ;  /* 0x0000004a2020723c */ /* 0x084fe20000000852 */
[C---:B------:R-:W-:Y:S01]  /*65d0*/  IMAD.WIDE R82, R3.reuse, 0x2, R94 ;  /* 0x0000000203527825 */ /* 0x040fe200078e025e */
[----:B------:R5:W-:Y:S04]  /*65e0*/  LDGSTS.E.128 [R21+0x2100], desc[UR6][R100.64] ;  /* 0x0210000064157fae */ /* 0x000be8000b9a1806 */
[----:B------:R5:W-:Y:S01]  /*65f0*/  LDGSTS.E.128 [R21+0x2310], desc[UR6][R94.64] ;  /* 0x023100005e157fae */ /* 0x000be2000b9a1806 */
[C---:B------:R-:W-:Y:S01]  /*6600*/  IMAD.WIDE R34, R3.reuse, 0x2, R82 ;  /* 0x0000000203227825 */ /* 0x040fe200078e0252 */
[----:B---3--:R-:W-:Y:S02]  /*6610*/  HMMA.16816.F16 R36, R36, R74, R80 ;  /* 0x0000004a2424723c */ /* 0x008fe40000000850 */
[----:B------:R5:W-:Y:S01]  /*6620*/  LDGSTS.E.128 [R21+0x2520], desc[UR6][R82.64] ;  /* 0x0252000052157fae */ /* 0x000be2000b9a1806 */
[----:B------:R-:W-:-:S03]  /*6630*/  IMAD.WIDE R80, R3, 0x2, R34 ;  /* 0x0000000203507825 */ /* 0x000fc600078e0222 */
[----:B------:R5:W-:Y:S04]  /*6640*/  LDGSTS.E.128 [R21+0x2730], desc[UR6][R34.64] ;  /* 0x0273000022157fae */ /* 0x000be8000b9a1806 */
[----:B------:R5:W-:Y:S01]  /*6650*/  LDGSTS.E.128 [R21+0x2940], desc[UR6][R80.64] ;  /* 0x0294000050157fae */ /* 0x000be2000b9a1806 */
[C---:B------:R-:W-:Y:S01]  /*6660*/  IMAD.WIDE R38, R3.reuse, 0x2, R80 ;  /* 0x0000000203267825 */ /* 0x040fe200078e0250 */
[----:B-1----:R-:W-:Y:S04]  /*6670*/  HMMA.16816.F16 R70, R40, R68, R32 ;  /* 0x000000442846723c */ /* 0x002fe80000000820 */
[----:B------:R5:W-:Y:S01]  /*6680*/  LDGSTS.E.128 [R21+0x2b50], desc[UR6][R38.64] ;  /* 0x02b5000026157fae */ /* 0x000be2000b9a1806 */
[----:B------:R-:W-:-:S03]  /*6690*/  IMAD.WIDE R32, R3, 0x2, R38 ;  /* 0x0000000203207825 */ /* 0x000fc600078e0226 */
[----:B----4-:R-:W-:Y:S02]  /*66a0*/  HMMA.16816.F16 R74, R44, R68, R36 ;  /* 0x000000442c4a723c */ /* 0x010fe40000000824 */
[----:B------:R5:W-:Y:S01]  /*66b0*/  LDGSTS.E.128 [R21+0x2d60], desc[UR6][R32.64] ;  /* 0x02d6000020157fae */ /* 0x000be2000b9a1806 */
[----:B------:R-:W-:-:S05]  /*66c0*/  IMAD.WIDE R36, R3, 0x2, R32 ;  /* 0x0000000203247825 */ /* 0x000fca00078e0220 */
[----:B------:R5:W-:Y:S04]  /*66d0*/  LDGSTS.E.128 [R21+0x2f70], desc[UR6][R36.64] ;  /* 0x02f7000024157fae */ /* 0x000be8000b9a1806 */
[----:B------:R-:W0:Y:S01]  /*66e0*/  LDGDEPBAR ;  /* 0x00000000000079af */ /* 0x000e220000000000 */
[----:B------:R-:W-:-:S04]  /*66f0*/  DEPBAR.LE SB0, 0x0 ;  /* 0x000080000000791a */ /* 0x000fc80000000000 */
[----:B------:R-:W-:Y:S06]  /*6700*/  BAR.SYNC.DEFER_BLOCKING 0x0 ;  /* 0x0000000000007b1d */ /* 0x000fec0000010000 */
[----:B------:R-:W-:Y:S05]  /*6710*/  @P0 BRA `(.L_x_52) ;  /* 0xffffffa400280947 */ /* 0x000fea000383ffff */
[----:B------:R-:W-:-:S07]  /*6720*/  IADD3 R0, PT, PT, R5, 0x1, RZ ;  /* 0x0000000105007810 */ /* 0x000fce0007ffe0ff */
.L_x_51:
[----:B------:R-:W-:-:S13]  /*6730*/  ISETP.NE.AND P0, PT, R13, RZ, PT ;  /* 0x000000ff0d00720c */ /* 0x000fda0003f05270 */
[----:B------:R-:W-:Y:S05]  /*6740*/  @!P0 BRA `(.L_x_50) ;  /* 0x0000000400648947 */ /* 0x000fea0003800000 */
[----:B------:R-:W1:Y:S01]  /*6750*/  S2R R2, SR_LANEID ;  /* 0x0000000000027919 */ /* 0x000e620000000000 */
[----:B------:R-:W-:Y:S01]  /*6760*/  UMOV UR4, URZ ;  /* 0x000000ff00047c82 */ /* 0x000fe20008000000 */
[C---:B-1----:R-:W-:Y:S02]  /*6770*/  LOP3.LUT R3, R2.reuse, 0xf, RZ, 0xc0, !PT ;  /* 0x0000000f02037812 */ /* 0x042fe400078ec0ff */
[--C-:B------:R-:W-:Y:S02]  /*6780*/  SHF.R.U32.HI R5, RZ, 0x3, R2.reuse ;  /* 0x00000003ff057819 */ /* 0x100fe40000011602 */
[----:B------:R-:W-:Y:S02]  /*6790*/  SHF.R.U32.HI R4, RZ, 0x3, R3 ;  /* 0x00000003ff047819 */ /* 0x000fe40000011603 */
[----:B------:R-:W-:Y:S02]  /*67a0*/  LOP3.LUT R6, R2, 0x7, RZ, 0xc0, !PT ;  /* 0x0000000702067812 */ /* 0x000fe400078ec0ff */
[----:B------:R-:W-:-:S02]  /*67b0*/  SHF.R.U32.HI R7, RZ, 0x4, R2 ;  /* 0x00000004ff077819 */ /* 0x000fc40000011602 */
[----:B------:R-:W-:Y:S02]  /*67c0*/  SHF.L.U32 R5, R5, 0x3, RZ ;  /* 0x0000000305057819 */ /* 0x000fe400000006ff */
[----:B------:R-:W-:Y:S02]  /*67d0*/  SHF.L.U32 R2, R4, 0x3, RZ ;  /* 0x0000000304027819 */ /* 0x000fe400000006ff */
[----:B------:R-:W-:Y:S02]  /*67e0*/  LEA R7, R7, R6, 0x3 ;  /* 0x0000000607077211 */ /* 0x000fe400078e18ff */
[----:B------:R-:W-:Y:S02]  /*67f0*/  LOP3.LUT R3, R3, 0x7, RZ, 0xc0, !PT ;  /* 0x0000000703037812 */ /* 0x000fe400078ec0ff */
[----:B------:R-:W-:Y:S02]  /*6800*/  LOP3.LUT R4, R5, 0x8, RZ, 0xe2, !PT ;  /* 0x0000000805047812 */ /* 0x000fe400078ee2ff */
[----:B------:R-:W-:-:S03]  /*6810*/  LOP3.LUT R2, R2, 0x8, RZ, 0xe2, !PT ;  /* 0x0000000802027812 */ /* 0x000fc600078ee2ff */
[----:B------:R-:W-:Y:S02]  /*6820*/  IMAD R4, R7, 0x108, R4 ;  /* 0x0000010807047824 */ /* 0x000fe400078e0204 */
[----:B------:R-:W-:-:S03]  /*6830*/  IMAD R3, R3, 0x108, R2 ;  /* 0x0000010803037824 */ /* 0x000fc600078e0202 */
[----:B------:R-:W-:Y:S02]  /*6840*/  SHF.L.U32 R2, R4, 0x1, RZ ;  /* 0x0000000104027819 */ /* 0x000fe400000006ff */
[----:B------:R-:W-:-:S07]  /*6850*/  SHF.L.U32 R12, R3, 0x1, RZ ;  /* 0x00000001030c7819 */ /* 0x000fce00000006ff */
.L_x_53:
[C---:B------:R-:W-:Y:S01]  /*6860*/  LEA R3, R0.reuse, 0xffffffc0, 0x6 ;  /* 0xffffffc000037811 */ /* 0x040fe200078e30ff */
[----:B-----5:R-:W1:Y:S01]  /*6870*/  LDC.64 R36, c[0x0][0x388] ;  /* 0x0000e200ff247b82 */ /* 0x020e620000000a00 */
[----:B------:R-:W-:Y:S01]  /*6880*/  LOP3.LUT R14, R0, 0x1, RZ, 0xc0, !PT ;  /* 0x00000001000e7812 */ /* 0x000fe200078ec0ff */
[----:B------:R-:W-:Y:S01]  /*6890*/  UIADD3 UR4, UPT, UPT, UR4, 0x1, URZ ;  /* 0x0000000104047890 */ /* 0x000fe2000fffe0ff */
[----:B------:R-:W-:Y:S02]  /*68a0*/  LOP3.LUT R3, R3, 0xc0, RZ, 0xc0, !PT ;  /* 0x000000c003037812 */ /* 0x000fe400078ec0ff */
[----:B------:R-:W-:Y:S02]  /*68b0*/  LOP3.LUT R4, R14, 0x1, RZ, 0x3c, !PT ;  /* 0x000000010e047812 */ /* 0x000fe400078e3cff */
[C---:B------:R-:W-:Y:S02]  /*68c0*/  LOP3.LUT P0, RZ, R0.reuse, 0x3, RZ, 0xc0, !PT ;  /* 0x0000000300ff7812 */ /* 0x040fe4000780c0ff */
[----:B------:R-:W-:Y:S01]  /*68d0*/  IADD3 R0, PT, PT, R0, 0x1, RZ ;  /* 0x0000000100007810 */ /* 0x000fe20007ffe0ff */
[----:B------:R-:W-:-:S02]  /*68e0*/  IMAD R6, R4, 0x840, R3 ;  /* 0x0000084004067824 */ /* 0x000fc400078e0203 */
[----:B------:R-:W-:Y:S01]  /*68f0*/  IMAD R4, R4, 0x4200, R27 ;  /* 0x0000420004047824 */ /* 0x000fe200078e021b */
[----:B------:R-:W2:Y:S02]  /*6900*/  LDC R3, c[0x0][0x39c] ;  /* 0x0000e700ff037b82 */ /* 0x000ea40000000800 */
[-C--:B------:R-:W-:Y:S02]  /*6910*/  LEA R43, R6, R25.reuse, 0x1 ;  /* 0x00000019062b7211 */ /* 0x080fe400078e08ff */
[----:B------:R-:W-:Y:S02]  /*6920*/  LEA R47, R4, R25, 0x1 ;  /* 0x00000019042f7211 */ /* 0x000fe400078e08ff */
[----:B------:R-:W-:Y:S02]  /*6930*/  IADD3 R40, PT, PT, R43, R12, RZ ;  /* 0x0000000c2b287210 */ /* 0x000fe40007ffe0ff */
[----:B------:R-:W-:Y:S01]  /*6940*/  IADD3 R20, PT, PT, R2, 0x2100, R47 ;  /* 0x0000210002147810 */ /* 0x000fe20007ffe02f */
[----:B------:R-:W3:Y:S01]  /*6950*/  @!P0 LDC.64 R44, c[0x0][0x380] ;  /* 0x0000e000ff2c8b82 */ /* 0x000ee20000000a00 */
[----:B------:R-:W-:-:S02]  /*6960*/  IADD3 R38, PT, PT, R12, 0x20, R43 ;  /* 0x000000200c267810 */ /* 0x000fc40007ffe02b */
[----:B------:R-:W-:Y:S01]  /*6970*/  LDSM.16.M88.2 R40, [R40] ;  /* 0x000000002828783b */ /* 0x000fe20000000100 */
[----:B------:R-:W-:Y:S02]  /*6980*/  IADD3 R16, PT, PT, R2, 0x4200, R47 ;  /* 0x0000420002107810 */ /* 0x000fe40007ffe02f */
[----:B------:R-:W-:Y:S01]  /*6990*/  IADD3 R21, PT, PT, R12, 0x40, R43 ;  /* 0x000000400c157810 */ /* 0x000fe20007ffe02b */
[----:B------:R-:W4:Y:S01]  /*69a0*/  LDSM.16.MT88.4 R8, [R20] ;  /* 0x000000001408783b */ /* 0x000f220000004200 */
[----:B------:R-:W-:Y:S02]  /*69b0*/  IADD3 R18, PT, PT, R2, 0x6300, R47 ;  /* 0x0000630002127810 */ /* 0x000fe40007ffe02f */
[----:B------:R-:W-:Y:S01]  /*69c0*/  IADD3 R22, PT, PT, R12, 0x60, R43 ;  /* 0x000000600c167810 */ /* 0x000fe20007ffe02b */
[----:B------:R-:W5:Y:S04]  /*69d0*/  LDSM.16.MT88.4 R32, [R20+0x20] ;  /* 0x000020001420783b */ /* 0x000f680000004200 */
[----:B------:R-:W-:Y:S01]  /*69e0*/  LDSM.16.M88.2 R38, [R38] ;  /* 0x000000002626783b */ /* 0x000fe20000000100 */
[----:B--2---:R-:W-:-:S03]  /*69f0*/  LEA R90, R3, R90, 0x6 ;  /* 0x0000005a035a7211 */ /* 0x004fc600078e30ff */
[----:B------:R-:W2:Y:S02]  /*6a00*/  LDSM.16.MT88.4 R28, [R16] ;  /* 0x00000000101c783b */ /* 0x000ea40000004200 */
[----:B-1----:R-:W-:Y:S02]  /*6a10*/  IMAD.WIDE R36, R90, 0x2, R36 ;  /* 0x000000025a247825 */ /* 0x002fe400078e0224 */
[----:B------:R1:W3:Y:S04]  /*6a20*/  LDSM.16.MT88.4 R4, [R16+0x20] ;  /* 0x000020001004783b */ /* 0x0002e80000004200 */
[----:B------:R-:W-:Y:S01]  /*6a30*/  LDSM.16.M88.2 R20, [R21] ;  /* 0x000000001514783b */ /* 0x000fe20000000100 */
[----:B-1----:R-:W-:Y:S01]  /*6a40*/  IADD3 R16, PT, PT, R2, 0x8400, R47 ;  /* 0x0000840002107810 */ /* 0x002fe20007ffe02f */
[-C--:B----4-:R-:W-:Y:S02]  /*6a50*/  HMMA.16816.F16 R70, R8, R40.reuse, R70 ;  /* 0x000000280846723c */ /* 0x090fe40000000846 */
[----:B------:R-:W1:Y:S06]  /*6a60*/  LDSM.16.MT88.4 R8, [R18] ;  /* 0x000000001208783b */ /* 0x000e6c0000004200 */
[----:B-----5:R-:W-:Y:S01]  /*6a70*/  HMMA.16816.F16 R74, R32, R40, R74 ;  /* 0x00000028204a723c */ /* 0x020fe2000000084a */
[----:B------:R-:W-:-:S04]  /*6a80*/  IMAD.WIDE R32, R3, 0x2, R36 ;  /* 0x0000000203207825 */ /* 0x000fc800078e0224 */
[----:B------:R-:W-:-:S07]  /*6a90*/  IMAD.WIDE R34, R3, 0x2, R32 ;  /* 0x0000000203227825 */ /* 0x000fce00078e0220 */
[----:B--2---:R-:W-:Y:S01]  /*6aa0*/  HMMA.16816.F16 R48, R28, R38, R70 ;  /* 0x000000261c30723c */ /* 0x004fe20000000846 */
[----:B------:R-:W2:Y:S01]  /*6ab0*/  LDSM.16.MT88.4 R28, [R18+0x20] ;  /* 0x00002000121c783b */ /* 0x000ea20000004200 */
[----:B------:R-:W-:-:S03]  /*6ac0*/  IMAD.WIDE R40, R3, 0x2, R34 ;  /* 0x0000000203287825 */ /* 0x000fc600078e0222 */
[----:B------:R-:W-:Y:S01]  /*6ad0*/  LDSM.16.MT88.4 R68, [R16] ;  /* 0x000000001044783b */ /* 0x000fe20000004200 */
[----:B------:R-:W-:Y:S02]  /*6ae0*/  IMAD.WIDE R42, R3, 0x2, R40 ;  /* 0x00000002032a7825 */ /* 0x000fe400078e0228 */
[----:B---3--:R-:W-:Y:S01]  /*6af0*/  HMMA.16816.F16 R46, R4, R38, R74 ;  /* 0x00000026042e723c */ /* 0x008fe2000000084a */
[----:B------:R-:W3:Y:S01]  /*6b00*/  LDSM.16.M88.2 R38, [R22] ;  /* 0x000000001626783b */ /* 0x000ee20000000100 */
[C---:B------:R-:W-:Y:S01]  /*6b10*/  @!P0 IMAD.WIDE.U32 R4, R17.reuse, 0x2, R44 ;  /* 0x0000000211048825 */ /* 0x040fe200078e002c */
[----:B------:R-:W-:Y:S02]  /*6b20*/  IADD3 R17, PT, PT, R17, 0x40, RZ ;  /* 0x0000004011117810 */ /* 0x000fe40007ffe0ff */
[----:B------:R-:W4:Y:S01]  /*6b30*/  LDSM.16.MT88.4 R72, [R16+0x20] ;  /* 0x000020001048783b */ /* 0x000f220000004200 */
[----:B------:R-:W-:-:S03]  /*6b40*/  IMAD.WIDE R6, R3, 0x2, R42 ;  /* 0x0000000203067825 */ /* 0x000fc600078e022a */
[----:B------:R-:W-:Y:S01]  /*6b50*/  @!PT LDS RZ, [RZ] ;  /* 0x00000000fffff984 */ /* 0x000fe20000000800 */
[----:B------:R-:W-:Y:S01]  /*6b60*/  @!PT LDS RZ, [RZ] ;  /* 0x00000000fffff984 */ /* 0x000fe20000000800 */
[----:B------:R-:W-:Y:S01]  /*6b70*/  @!PT LDS RZ, [RZ] ;  /* 0x00000000fffff984 */ /* 0x000fe20000000800 */
[----:B------:R5:W-:Y:S01]  /*6b80*/  @!P0 LDGSTS.E.128 [R23], desc[UR6][R4.64+0x80] ;  /* 0x0000008004178fae */ /* 0x000be2000b9a1806 */
[----:B------:R-:W-:Y:S02]  /*6b90*/  IMAD R45, R14, 0x8400, R19 ;  /* 0x000084000e2d7824 */ /* 0x000fe400078e0213 */
[----:B-1----:R-:W-:Y:S01]  /*6ba0*/  HMMA.16816.F16 R48, R8, R20, R48 ;  /* 0x000000140830723c */ /* 0x002fe20000000830 */
[----:B------:R-:W-:Y:S01]  /*6bb0*/  IMAD.WIDE R8, R3, 0x2, R6 ;  /* 0x0000000203087825 */ /* 0x000fe200078e0206 */
[----:B------:R5:W-:Y:S01]  /*6bc0*/  @!P0 LDGSTS.E.128 [R23+0x1080], desc[UR6][R4.64+0x80] ;  /* 0x0108008004178fae */ /* 0x000be2000b9a1806 */
[----:B------:R-:W-:-:S03]  /*6bd0*/  ISETP.NE.AND P0, PT, R13, UR4, PT ;  /* 0x000000040d007c0c */ /* 0x000fc6000bf05270 */
[----:B------:R5:W-:Y:S01]  /*6be0*/  LDGSTS.E.128 [R45], desc[UR6][R36.64] ;  /* 0x00000000242d7fae */ /* 0x000be2000b9a1806 */
[----:B------:R-:W-:-:S03]  /*6bf0*/  IMAD.WIDE R10, R3, 0x2, R8 ;  /* 0x00000002030a7825 */ /* 0x000fc600078e0208 */
[----:B------:R5:W-:Y:S04]  /*6c00*/  LDGSTS.E.128 [R45+0x210], desc[UR6][R32.64] ;  /* 0x00210000202d7fae */ /* 0x000be8000b9a1806 */
[----:B------:R5:W-:Y:S04]  /*6c10*/  LDGSTS.E.128 [R45+0x420], desc[UR6][R34.64] ;  /* 0x00420000222d7fae */ /* 0x000be8000b9a1806 */
[----:B------:R5:W-:Y:S01]  /*6c20*/  LDGSTS.E.128 [R45+0x630], desc[UR6][R40.64] ;  /* 0x00630000282d7fae */ /* 0x000be2000b9a1806 */
[----:B--2---:R-:W-:Y:S03]  /*6c30*/  HMMA.16816.F16 R28, R28, R20, R46 ;  /* 0x000000141c1c723c */ /* 0x004fe6000000082e */
[----:B------:R5:W-:Y:S04]  /*6c40*/  LDGSTS.E.128 [R45+0x840], desc[UR6][R42.64] ;  /* 0x008400002a2d7fae */ /* 0x000be8000b9a1806 */
[----:B------:R5:W-:Y:S01]  /*6c50*/  LDGSTS.E.128 [R45+0xa50], desc[UR6][R6.64] ;  /* 0x00a50000062d7fae */ /* 0x000be2000b9a1806 */
[-C--:B---3--:R-:W-:Y:S03]  /*6c60*/  HMMA.16816.F16 R70, R68, R38.reuse, R48 ;  /* 0x000000264446723c */ /* 0x088fe60000000830 */
[----:B------:R5:W-:Y:S04]  /*6c70*/  LDGSTS.E.128 [R45+0xc60], desc[UR6][R8.64] ;  /* 0x00c60000082d7fae */ /* 0x000be8000b9a1806 */
[----:B------:R5:W-:Y:S04]  /*6c80*/  LDGSTS.E.128 [R45+0xe70], desc[UR6][R10.64] ;  /* 0x00e700000a2d7fae */ /* 0x000be8000b9a1806 */
[----:B------:R-:W0:Y:S01]  /*6c90*/  LDGDEPBAR ;  /* 0x00000000000079af */ /* 0x000e220000000000 */
[----:B----4-:R-:W-:Y:S01]  /*6ca0*/  HMMA.16816.F16 R74, R72, R38, R28 ;  /* 0x00000026484a723c */ /* 0x010fe2000000081c */
[----:B------:R-:W-:-:S04]  /*6cb0*/  DEPBAR.LE SB0, 0x0 ;  /* 0x000080000000791a */ /* 0x000fc80000000000 */
[----:B------:R-:W-:Y:S06]  /*6cc0*/  BAR.SYNC.DEFER_BLOCKING 0x0 ;  /* 0x0000000000007b1d */ /* 0x000fec0000010000 */
[----:B------:R-:W-:Y:S09]  /*6cd0*/  @P0 BRA `(.L_x_53) ;  /* 0xfffffff800e00947 */ /* 0x000ff2000383ffff */
.L_x_50:
[----:B------:R-:W1:Y:S01]  /*6ce0*/  S2R R0, SR_LANEID ;  /* 0x0000000000007919 */ /* 0x000e620000000000 */
[----:B-----5:R-:W-:Y:S02]  /*6cf0*/  MOV R4, 0x400 ;  /* 0x0000040000047802 */ /* 0x020fe40000000f00 */
[----:B------:R-:W-:Y:S01]  /*6d00*/  LOP3.LUT R2, R15, 0x1, RZ, 0xc, !PT ;  /* 0x000000010f027812 */ /* 0x000fe200078e0cff */
[----:B------:R-:W2:Y:S01]  /*6d10*/  S2R R5, SR_CgaCtaId ;  /* 0x0000000000057919 */ /* 0x000ea20000008800 */
[----:B------:R-:W-:Y:S02]  /*6d20*/  IADD3 R92, PT, PT, R27, R92, RZ ;  /* 0x0000005c1b5c7210 */ /* 0x000fe40007ffe0ff */
[----:B-1----:R-:W-:Y:S02]  /*6d30*/  LOP3.LUT R6, R0, 0xf, RZ, 0xc0, !PT ;  /* 0x0000000f00067812 */ /* 0x002fe400078ec0ff */
[----:B------:R-:W-:Y:S02]  /*6d40*/  SHF.R.U32.HI R8, RZ, 0x3, R0 ;  /* 0x00000003ff087819 */ /* 0x000fe40000011600 */
[----:B------:R-:W-:-:S02]  /*6d50*/  SHF.R.U32.HI R7, RZ, 0x3, R6 ;  /* 0x00000003ff077819 */ /* 0x000fc40000011606 */
[----:B--2---:R-:W-:Y:S01]  /*6d60*/  LEA R5, R5, R4, 0x18 ;  /* 0x0000000405057211 */ /* 0x004fe200078ec0ff */
[----:B------:R-:W-:Y:S01]  /*6d70*/  IMAD R4, R2, 0x4200, R27 ;  /* 0x0000420002047824 */ /* 0x000fe200078e021b */
[----:B------:R-:W-:Y:S02]  /*6d80*/  SHF.L.U32 R7, R7, 0x3, RZ ;  /* 0x0000000307077819 */ /* 0x000fe400000006ff */
[----:B------:R-:W-:Y:S01]  /*6d90*/  LOP3.LUT R9, R0, 0x7, RZ, 0xc0, !PT ;  /* 0x0000000700097812 */ /* 0x000fe200078ec0ff */
[----:B------:R-:W-:Y:S01]  /*6da0*/  IMAD R2, R2, 0x1080, R5 ;  /* 0x0000108002027824 */ /* 0x000fe200078e0205 */
[----:B------:R-:W-:Y:S02]  /*6db0*/  SHF.R.U32.HI R10, RZ, 0x4, R0 ;  /* 0x00000004ff0a7819 */ /* 0x000fe40000011600 */
[----:B------:R-:W-:Y:S02]  /*6dc0*/  SHF.L.U32 R8, R8, 0x3, RZ ;  /* 0x0000000308087819 */ /* 0x000fe400000006ff */
[----:B------:R-:W-:-:S02]  /*6dd0*/  LOP3.LUT R6, R6, 0x7, RZ, 0xc0, !PT ;  /* 0x0000000706067812 */ /* 0x000fc400078ec0ff */
[----:B------:R-:W-:Y:S02]  /*6de0*/  LOP3.LUT R7, R7, 0x8, RZ, 0xe2, !PT ;  /* 0x0000000807077812 */ /* 0x000fe400078ee2ff */
[----:B------:R-:W-:Y:S02]  /*6df0*/  LEA R9, R10, R9, 0x3 ;  /* 0x000000090a097211 */ /* 0x000fe400078e18ff */
[----:B------:R-:W-:Y:S01]  /*6e00*/  LOP3.LUT R8, R8, 0x8, RZ, 0xe2, !PT ;  /* 0x0000000808087812 */ /* 0x000fe200078ee2ff */
[----:B------:R-:W-:Y:S01]  /*6e10*/  IMAD R31, R6, 0x108, R7 ;  /* 0x00000108061f7824 */ /* 0x000fe200078e0207 */
[----:B------:R-:W-:Y:S02]  /*6e20*/  LEA R26, R4, R5, 0x1 ;  /* 0x00000005041a7211 */ /* 0x000fe400078e08ff */
[----:B------:R-:W-:Y:S01]  /*6e30*/  IADD3 R4, PT, PT, R2, 0x180, RZ ;  /* 0x0000018002047810 */ /* 0x000fe20007ffe0ff */
[----:B------:R-:W-:Y:S01]  /*6e40*/  IMAD R30, R9, 0x108, R8 ;  /* 0x00000108091e7824 */ /* 0x000fe200078e0208 */
[----:B------:R-:W-:-:S02]  /*6e50*/  IADD3 R5, PT, PT, R26, 0x2100, RZ ;  /* 0x000021001a057810 */ /* 0x000fc40007ffe0ff */
[C---:B------:R-:W-:Y:S02]  /*6e60*/  LEA R20, R31.reuse, R4, 0x1 ;  /* 0x000000041f147211 */ /* 0x040fe400078e08ff */
[----:B------:R-:W-:Y:S02]  /*6e70*/  LEA R29, R30, R5, 0x1 ;  /* 0x000000051e1d7211 */ /* 0x000fe400078e08ff */
[----:B------:R-:W-:Y:S02]  /*6e80*/  IADD3 R4, PT, PT, R2, 0x1a0, RZ ;  /* 0x000001a002047810 */ /* 0x000fe40007ffe0ff */
[----:B------:R-:W-:Y:S01]  /*6e90*/  LDSM.16.M88.2 R20, [R20] ;  /* 0x000000001414783b */ /* 0x000fe20000000100 */
[----:B------:R-:W-:Y:S02]  /*6ea0*/  IADD3 R5, PT, PT, R26, 0x4200, RZ ;  /* 0x000042001a057810 */ /* 0x000fe40007ffe0ff */
[----:B------:R-:W-:Y:S01]  /*6eb0*/  LEA R22, R31, R4, 0x1 ;  /* 0x000000041f167211 */ /* 0x000fe200078e08ff */
[----:B------:R-:W1:Y:S01]  /*6ec0*/  LDSM.16.MT88.4 R12, [R29] ;  /* 0x000000001d0c783b */ /* 0x000e620000004200 */
[----:B------:R-:W-:-:S02]  /*6ed0*/  LEA R28, R30, R5, 0x1 ;  /* 0x000000051e1c7211 */ /* 0x000fc400078e08ff */
[----:B------:R-:W-:Y:S01]  /*6ee0*/  IADD3 R24, PT, PT, R2, 0x1c0, RZ ;  /* 0x000001c002187810 */ /* 0x000fe20007ffe0ff */
[----:B------:R-:W2:Y:S01]  /*6ef0*/  LDSM.16.MT88.4 R16, [R29+0x20] ;  /* 0x000020001d10783b */ /* 0x000ea20000004200 */
[----:B------:R-:W-:Y:S02]  /*6f00*/  IADD3 R25, PT, PT, R26, 0x6300, RZ ;  /* 0x000063001a197810 */ /* 0x000fe40007ffe0ff */
[----:B------:R-:W-:Y:S01]  /*6f10*/  LEA R24, R31, R24, 0x1 ;  /* 0x000000181f187211 */ /* 0x000fe200078e08ff */
[----:B------:R-:W-:Y:S01]  /*6f20*/  LDSM.16.MT88.4 R8, [R28] ;  /* 0x000000001c08783b */ /* 0x000fe20000004200 */
[----:B------:R-:W-:Y:S02]  /*6f30*/  LEA R32, R30, R25, 0x1 ;  /* 0x000000191e207211 */ /* 0x000fe400078e08ff */
[----:B------:R-:W-:Y:S01]  /*6f40*/  IADD3 R26, PT, PT, R26, 0x8400, RZ ;  /* 0x000084001a1a7810 */ /* 0x000fe20007ffe0ff */
[----:B------:R-:W3:Y:S01]  /*6f50*/  LDSM.16.M88.2 R22, [R22] ;  /* 0x000000001616783b */ /* 0x000ee20000000100 */
[----:B------:R-:W-:-:S02]  /*6f60*/  IADD3 R2, PT, PT, R2, 0x1e0, RZ ;  /* 0x000001e002027810 */ /* 0x000fc40007ffe0ff */
[----:B------:R-:W-:Y:S01]  /*6f70*/  LEA R26, R30, R26, 0x1 ;  /* 0x0000001a1e1a7211 */ /* 0x000fe200078e08ff */
[----:B------:R-:W4:Y:S01]  /*6f80*/  LDSM.16.MT88.4 R4, [R28+0x20] ;  /* 0x000020001c04783b */ /* 0x000f220000004200 */
[----:B------:R-:W-:-:S03]  /*6f90*/  LEA R2, R31, R2, 0x1 ;  /* 0x000000021f027211 */ /* 0x000fc600078e08ff */
[----:B------:R-:W-:Y:S04]  /*6fa0*/  LDSM.16.M88.2 R24, [R24] ;  /* 0x000000001818783b */ /* 0x000fe80000000100 */
[----:B------:R-:W-:Y:S01]  /*6fb0*/  LDSM.16.MT88.4 R28, [R26] ;  /* 0x000000001a1c783b */ /* 0x000fe20000004200 */
[-C--:B-1----:R-:W-:Y:S03]  /*6fc0*/  HMMA.16816.F16 R70, R12, R20.reuse, R70 ;  /* 0x000000140c46723c */ /* 0x082fe60000000846 */
[----:B------:R-:W1:Y:S05]  /*6fd0*/  LDSM.16.MT88.4 R12, [R32] ;  /* 0x00000000200c783b */ /* 0x000e6a0000004200 */
[----:B--2---:R-:W-:Y:S01]  /*6fe0*/  HMMA.16816.F16 R20, R16, R20, R74 ;  /* 0x000000141014723c */ /* 0x004fe2000000084a */
[----:B------:R-:W2:Y:S11]  /*6ff0*/  LDSM.16.MT88.4 R16, [R32+0x20] ;  /* 0x000020002010783b */ /* 0x000eb60000004200 */
[-C--:B---3--:R-:W-:Y:S01]  /*7000*/  HMMA.16816.F16 R10, R8, R22.reuse, R70 ;  /* 0x00000016080a723c */ /* 0x088fe20000000846 */
[----:B------:R3:W5:Y:S07]  /*7010*/  LDSM.16.M88.2 R8, [R2] ;  /* 0x000000000208783b */ /* 0x00076e0000000100 */
[----:B----4-:R-:W-:Y:S01]  /*7020*/  HMMA.16816.F16 R20, R4, R22, R20 ;  /* 0x000000160414723c */ /* 0x010fe20000000814 */
[----:B------:R-:W4:Y:S01]  /*7030*/  LDSM.16.MT88.4 R4, [R26+0x20] ;  /* 0x000020001a04783b */ /* 0x000f220000004200 */
[----:B---3--:R-:W-:-:S10]  /*7040*/  LOP3.LUT R2, R0, 0x3, RZ, 0xc0, !PT ;  /* 0x0000000300027812 */ /* 0x008fd400078ec0ff */
[-C--:B-1----:R-:W-:Y:S08]  /*7050*/  HMMA.16816.F16 R10, R12, R24.reuse, R10 ;  /* 0x000000180c0a723c */ /* 0x082ff0000000080a */
[----:B--2---:R-:W-:-:S12]  /*7060*/  HMMA.16816.F16 R16, R16, R24, R20 ;  /* 0x000000181010723c */ /* 0x004fd80000000814 */
[-C--:B-----5:R-:W-:Y:S08]  /*7070*/  HMMA.16816.F16 R10, R28, R8.reuse, R10 ;  /* 0x000000081c0a723c */ /* 0x0a0ff0000000080a */
[----:B----4-:R-:W-:Y:S01]  /*7080*/  HMMA.16816.F16 R16, R4, R8, R16 ;  /* 0x000000080410723c */ /* 0x010fe20000000810 */
[----:B------:R-:W1:Y:S01]  /*7090*/  LDC.64 R6, c[0x0][0x390] ;  /* 0x0000e400ff067b82 */ /* 0x000e620000000a00 */
[----:B------:R-:W-:Y:S01]  /*70a0*/  SHF.R.U32.HI R4, RZ, 0x1, R3 ;  /* 0x00000001ff047819 */ /* 0x000fe20000011603 */
[----:B------:R-:W-:Y:S01]  /*70b0*/  IMAD R9, R3, UR5, R92 ;  /* 0x0000000503097c24 */ /* 0x000fe2000f8e025c */
[----:B------:R-:W-:-:S02]  /*70c0*/  SHF.R.U32.HI R5, RZ, 0x2, R0 ;  /* 0x00000002ff057819 */ /* 0x000fc40000011600 */
[----:B------:R-:W-:-:S05]  /*70d0*/  MOV R3, RZ ;  /* 0x000000ff00037202 */ /* 0x000fca0000000f00 */
        /* <DEDUP_REMOVED lines=13> */
.L_x_54:
        /* <DEDUP_REMOVED lines=13> */
.L_x_74:


//--------------------- .text._Z22eed_hgemm_m8n256k32_v2P6__halfS0_S0_iii --------------------------
	.section	.text._Z22eed_hgemm_m8n256k32_v2P6__halfS0_S0_iii,"ax",@progbits
	.align	128
        .global         _Z22eed_hgemm_m8n256k32_v2P6__halfS0_S0_iii
        .type           _Z22eed_hgemm_m8n256k32_v2P6__halfS0_S0_iii,@function
        .size           _Z22eed_hgemm_m8n256k32_v2P6__halfS0_S0_iii,(.L_x_75 - _Z22eed_hgemm_m8n256k32_v2P6__halfS0_S0_iii)
        .other          _Z22eed_hgemm_m8n256k32_v2P6__halfS0_S0_iii,@"STO_CUDA_ENTRY STV_DEFAULT"
_Z22eed_hgemm_m8n256k32_v2P6__halfS0_S0_iii:
.text._Z22eed_hgemm_m8n256k32_v2P6__halfS0_S0_iii:
[----:B------:R-:W-:Y:S01]  /*0000*/  LDC R1, c[0x0][0x37c] ;  /* 0x0000df00ff017b82 */ /* 0x000fe20000000800 */
[----:B------:R-:W1:Y:S07]  /*0010*/  LDCU.64 UR10, c[0x0][0x398] ;  /* 0x00007300ff0a77ac */ /* 0x000e6e0008000a00 */
[----:B------:R-:W-:Y:S01]  /*0020*/  S2UR UR6, SR_CTAID.Z ;  /* 0x00000000000679c3 */ /* 0x000fe20000002700 */
[----:B------:R-:W2:Y:S01]  /*0030*/  S2R R5, SR_CTAID.Y ;  /* 0x0000000000057919 */ /* 0x000ea20000002600 */
[----:B------:R-:W3:Y:S06]  /*0040*/  LDCU UR7, c[0x0][0x370] ;  /* 0x00006e00ff0777ac */ /* 0x000eec0008000800 */
[----:B------:R-:W3:Y:S01]  /*0050*/  S2UR UR8, SR_CTAID.X ;  /* 0x00000000000879c3 */ /* 0x000ee20000002500 */
[----:B-1----:R-:W-:Y:S01]  /*0060*/  MOV R0, UR11 ;  /* 0x0000000b00007c02 */ /* 0x002fe20008000f00 */
[----:B------:R-:W-:-:S03]  /*0070*/  USHF.R.S32.HI UR4, URZ, 0x1f, UR10 ;  /* 0x0000001fff047899 */ /* 0x000fc6000801140a */
[----:B------:R-:W-:Y:S01]  /*0080*/  SHF.R.S32.HI R3, RZ, 0x1f, R0 ;  /* 0x0000001fff037819 */ /* 0x000fe20000011400 */
[----:B------:R-:W-:-:S03]  /*0090*/  ULEA.HI UR5, UR4, UR10, URZ, 0x3 ;  /* 0x0000000a04057291 */ /* 0x000fc6000f8f18ff */
[----:B------:R-:W-:Y:S01]  /*00a0*/  LEA.HI R3, R3, R0, RZ, 0x8 ;  /* 0x0000000003037211 */ /* 0x000fe200078f40ff */
[----:B------:R-:W-:-:S03]  /*00b0*/  USHF.R.S32.HI UR5, URZ, 0x3, UR5 ;  /* 0x00000003ff057899 */ /* 0x000fc60008011405 */
[----:B------:R-:W-:Y:S01]  /*00c0*/  SHF.R.S32.HI R3, RZ, 0x8, R3 ;  /* 0x00000008ff037819 */ /* 0x000fe20000011403 */
[----:B---3--:R-:W-:-:S06]  /*00d0*/  UIMAD UR4, UR6, UR7, UR8 ;  /* 0x00000007060472a4 */ /* 0x008fcc000f8e0208 */
[----:B------:R-:W-:-:S04]  /*00e0*/  ISETP.LE.AND P0, PT, R3, UR4, PT ;  /* 0x0000000403007c0c */ /* 0x000fc8000bf03270 */
[----:B--2---:R-:W-:-:S13]  /*00f0*/  ISETP.GE.OR P0, PT, R5, UR5, P0 ;  /* 0x0000000505007c0c */ /* 0x004fda0008706670 */
[----:B------:R-:W-:Y:S05]  /*0100*/  @P0 EXIT ;  /* 0x000000000000094d */ /* 0x000fea0003800000 */
[----:B------:R-:W1:Y:S01]  /*0110*/  S2R R2, SR_TID.X ;  /* 0x0000000000027919 */ /* 0x000e620000002100 */
[----:B------:R-:W2:Y:S01]  /*0120*/  S2UR UR6, SR_CgaCtaId ;  /* 0x00000000000679c3 */ /* 0x000ea20000008800 */
[----:B------:R-:W-:Y:S01]  /*0130*/  MOV R4, UR4 ;  /* 0x0000000400047c02 */ /* 0x000fe20008000f00 */
[----:B------:R-:W3:Y:S01]  /*0140*/  LDCU UR8, c[0x0][0x3a0] ;  /* 0x00007400ff0877ac */ /* 0x000ee20008000800 */
[----:B------:R-:W-:Y:S02]  /*0150*/  MOV R13, 0x2 ;  /* 0x00000002000d7802 */ /* 0x000fe40000000f00 */
[----:B------:R-:W-:Y:S02]  /*0160*/  CS2R R68, SRZ ;  /* 0x0000000000447805 */ /* 0x000fe4000001ff00 */
[----:B------:R-:W-:Y:S01]  /*0170*/  CS2R R58, SRZ ;  /* 0x00000000003a7805 */ /* 0x000fe2000001ff00 */
[----:B------:R-:W-:Y:S01]  /*0180*/  UMOV UR5, 0x400 ;  /* 0x0000040000057882 */ /* 0x000fe20000000000 */
[----:B------:R-:W4:Y:S01]  /*0190*/  LDCU.64 UR10, c[0x0][0x380] ;  /* 0x00007000ff0a77ac */ /* 0x000f220008000a00 */
[----:B------:R-:W5:Y:S01]  /*01a0*/  LDC.64 R78, c[0x0][0x388] ;  /* 0x0000e200ff4e7b82 */ /* 0x000f620000000a00 */
[----:B------:R-:W4:Y:S01]  /*01b0*/  LDCU.64 UR12, c[0x0][0x358] ;  /* 0x00006b00ff0c77ac */ /* 0x000f220008000a00 */
[----:B---3--:R-:W-:-:S02]  /*01c0*/  UISETP.GE.AND UP0, UPT, UR8, 0x40, UPT ;  /* 0x000000400800788c */ /* 0x008fc4000bf06270 */
[----:B--2---:R-:W-:-:S04]  /*01d0*/  ULEA UR5, UR6, UR5, 0x18 ;  /* 0x0000000506057291 */ /* 0x004fc8000f8ec0ff */
[----:B------:R-:W-:Y:S01]  /*01e0*/  UIADD3 UR6, UPT, UPT, UR5, 0x1080, URZ ;  /* 0x0000108005067890 */ /* 0x000fe2000fffe0ff */
[C---:B-1----:R-:W-:Y:S02]  /*01f0*/  SHF.L.U32 R27, R2.reuse, 0x3, RZ ;  /* 0x00000003021b7819 */ /* 0x042fe400000006ff */
[----:B------:R-:W-:Y:S02]  /*0200*/  SHF.R.U32.HI R3, RZ, 0x3, R2 ;  /* 0x00000003ff037819 */ /* 0x000fe40000011602 */
[----:B------:R-:W-:Y:S02]  /*0210*/  LOP3.LUT R27, R27, 0xf8, RZ, 0xc0, !PT ;  /* 0x000000f81b1b7812 */ /* 0x000fe400078ec0ff */
[----:B------:R-:W-:Y:S02]  /*0220*/  LOP3.LUT R3, R3, 0x7c, RZ, 0xc0, !PT ;  /* 0x0000007c03037812 */ /* 0x000fe400078ec0ff */
[----:B------:R-:W-:Y:S02]  /*0230*/  PRMT R4, R27, 0x6540, R4 ;  /* 0x000065401b047816 */ /* 0x000fe40000000004 */
[----:B------:R-:W-:Y:S01]  /*0240*/  LOP3.LUT P0, RZ, R2, 0x4, RZ, 0xc0, !PT ;  /* 0x0000000402ff7812 */ /* 0x000fe2000780c0ff */
[----:B------:R-:W-:-:S02]  /*0250*/  IMAD R26, R3, 0x108, R27 ;  /* 0x00000108031a7824 */ /* 0x000fc400078e021b */
[----:B------:R-:W-:Y:S01]  /*0260*/  IMAD R18, R3, R0, R4 ;  /* 0x0000000003127224 */ /* 0x000fe200078e0204 */
[----:B------:R-:W-:Y:S02]  /*0270*/  SHF.R.U32.HI R4, RZ, 0x5, R2 ;  /* 0x00000005ff047819 */ /* 0x000fe40000011602 */
[----:B------:R-:W-:Y:S01]  /*0280*/  LEA R26, R26, UR5, 0x1 ;  /* 0x000000051a1a7c11 */ /* 0x000fe2000f8e08ff */
[----:B-----5:R-:W-:Y:S01]  /*0290*/  IMAD.WIDE R6, R18, 0x2, R78 ;  /* 0x0000000212067825 */ /* 0x020fe200078e024e */
[----:B------:R-:W-:Y:S02]  /*02a0*/  LEA R10, R5, R4, 0x3 ;  /* 0x00000004050a7211 */ /* 0x000fe400078e18ff */
[----:B------:R-:W-:Y:S01]  /*02b0*/  MOV R5, UR5 ;  /* 0x0000000500057c02 */ /* 0x000fe20008000f00 */
[----:B------:R-:W-:Y:S02]  /*02c0*/  IMAD R22, R4, 0x108, R27 ;  /* 0x0000010804167824 */ /* 0x000fe400078e021b */
[----:B------:R-:W-:Y:S01]  /*02d0*/  IMAD.WIDE R8, R0, 0x2, R6 ;  /* 0x0000000200087825 */ /* 0x000fe200078e0206 */
[----:B------:R-:W-:Y:S01]  /*02e0*/  SEL R5, R5, UR6, !P0 ;  /* 0x0000000605057c07 */ /* 0x000fe2000c000000 */
[----:B------:R-:W-:-:S02]  /*02f0*/  USHF.R.S32.HI UR6, URZ, 0x1f, UR8 ;  /* 0x0000001fff067899 */ /* 0x000fc40008011408 */
[----:B------:R-:W-:Y:S02]  /*0300*/  IMAD R20, R10, UR8, R27 ;  /* 0x000000080a147c24 */ /* 0x000fe4000f8e021b */
[----:B------:R-:W-:Y:S01]  /*0310*/  IMAD.WIDE R10, R0, 0x2, R8 ;  /* 0x00000002000a7825 */ /* 0x000fe200078e0208 */
[----:B------:R-:W-:Y:S02]  /*0320*/  ULEA.HI UR7, UR6, UR8, URZ, 0x5 ;  /* 0x0000000806077291 */ /* 0x000fe4000f8f28ff */
[----:B------:R-:W-:Y:S01]  /*0330*/  USHF.L.U32 UR6, UR4, 0x8, URZ ;  /* 0x0000000804067899 */ /* 0x000fe200080006ff */
[----:B------:R-:W-:Y:S01]  /*0340*/  IMAD R22, R22, 0x2, R5 ;  /* 0x0000000216167824 */ /* 0x000fe200078e0205 */
[----:B------:R-:W-:Y:S01]  /*0350*/  USHF.R.S32.HI UR7, URZ, 0x5, UR7 ;  /* 0x00000005ff077899 */ /* 0x000fe20008011407 */
[----:B----4-:R-:W-:-:S04]  /*0360*/  IMAD.WIDE R4, R20, R13, UR10 ;  /* 0x0000000a14047e25 */ /* 0x010fc8000f8e020d */
[----:B------:R-:W-:Y:S01]  /*0370*/  IMAD.WIDE R12, R0, 0x2, R10 ;  /* 0x00000002000c7825 */ /* 0x000fe200078e020a */
[----:B------:R-:W-:Y:S01]  /*0380*/  @!PT LDS RZ, [RZ] ;  /* 0x00000000fffff984 */ /* 0x000fe20000000800 */
[----:B------:R-:W-:Y:S01]  /*0390*/  @!PT LDS RZ, [RZ] ;  /* 0x00000000fffff984 */ /* 0x000fe20000000800 */
[----:B------:R-:W-:Y:S01]  /*03a0*/  @!PT LDS RZ, [RZ] ;  /* 0x00000000fffff984 */ /* 0x000fe20000000800 */
[----:B------:R1:W-:Y:S04]  /*03b0*/  LDGSTS.E.128 [R22], desc[UR12][R4.64] ;  /* 0x0000000004167fae */ /* 0x0003e8000b9a180c */
        /* <DEDUP_REMOVED lines=8> */
[----:B------:R-:W-:Y:S01]  /*0440*/  UISETP.LT.AND UP0, UPT, UR7, 0x2, UPT ;  /* 0x000000020700788c */ /* 0x000fe2000bf01270 */
[----:B------:R-:W-:Y:S02]  /*0450*/  IADD3 R24, PT, PT, R26, 0x2100, RZ ;  /* 0x000021001a187810 */ /* 0x000fe40007ffe0ff */
[----:B------:R-:W-:Y:S02]  /*0460*/  CS2R R58, SRZ ;  /* 0x00000000003a7805 */ /* 0x000fe4000001ff00 */
[----:B------:R-:W-:Y:S01]  /*0470*/  MOV R68, RZ ;  /* 0x000000ff00447202 */ /* 0x000fe20000000f00 */
[----:B------:R-:W-:Y:S02]  /*0480*/  USEL UR4, UR7, 0x2, !UP0 ;  /* 0x0000000207047887 */ /* 0x000fe4000c000000 */
[----:B------:R-:W-:Y:S02]  /*0490*/  UISETP.GE.U32.AND UP0, UPT, UR8, 0x420, UPT ;  /* 0x000004200800788c */ /* 0x000fe4000bf06070 */
[----:B------:R-:W-:Y:S01]  /*04a0*/  UIADD3 UR4, UPT, UPT, UR4, -0x1, URZ ;  /* 0xffffffff04047890 */ /* 0x000fe2000fffe0ff */
[----:B------:R-:W-:-:S06]  /*04b0*/  UMOV UR8, 0x1 ;  /* 0x0000000100087882 */ /* 0x000fcc0000000000 */
[----:B------:R-:W-:Y:S05]  /*04c0*/  BRA.U !UP0, `(.L_x_56) ;  /* 0x0000003d08407547 */ /* 0x000fea000b800000 */
[C---:B------:R-:W-:Y:S01]  /*04d0*/  IADD3 R29, PT, PT, R3.reuse, 0x2a0, RZ ;  /* 0x000002a0031d7810 */ /* 0x040fe20007ffe0ff */
[C---:B------:R-:W-:Y:S01]  /*04e0*/  VIADD R17, R3.reuse, 0x340 ;  /* 0x0000034003117836 */ /* 0x040fe20000000000 */
[C---:B------:R-:W-:Y:S01]  /*04f0*/  IADD3 R61, PT, PT, R3.reuse, 0xa0, RZ ;  /* 0x000000a0033d7810 */ /* 0x040fe20007ffe0ff */
[C---:B------:R-:W-:Y:S01]  /*0500*/  VIADD R37, R3.reuse, 0x220 ;  /* 0x0000022003257836 */ /* 0x040fe20000000000 */
[----:B------:R-:W-:Y:S01]  /*0510*/  MOV R71, 0x2 ;  /* 0x0000000200477802 */ /* 0x000fe20000000f00 */
[C---:B------:R-:W-:Y:S01]  /*0520*/  VIADD R57, R3.reuse, 0xe0 ;  /* 0x000000e003397836 */ /* 0x040fe20000000000 */
[----:B-1----:R-:W-:Y:S01]  /*0530*/  LOP3.LUT R5, R3, 0x400, RZ, 0xfc, !PT ;  /* 0x0000040003057812 */ /* 0x002fe200078efcff */
[-C--:B------:R-:W-:Y:S01]  /*0540*/  IMAD R44, R29, R0.reuse, UR6 ;  /* 0x000000061d2c7e24 */ /* 0x080fe2000f8e0200 */
[----:B------:R-:W-:Y:S01]  /*0550*/  IADD3 R7, PT, PT, R3, 0x3e0, RZ ;  /* 0x000003e003077810 */ /* 0x000fe20007ffe0ff */
[-C--:B------:R-:W-:Y:S01]  /*0560*/  IMAD R76, R61, R0.reuse, UR6 ;  /* 0x000000063d4c7e24 */ /* 0x080fe2000f8e0200 */
[C---:B------:R-:W-:Y:S01]  /*0570*/  IADD3 R9, PT, PT, R3.reuse, 0x3c0, RZ ;  /* 0x000003c003097810 */ /* 0x040fe20007ffe0ff */
[----:B------:R-:W-:Y:S01]  /*0580*/  IMAD.WIDE.U32 R28, R20, R71, UR10 ;  /* 0x0000000a141c7e25 */ /* 0x000fe2000f8e0047 */
[C---:B------:R-:W-:Y:S01]  /*0590*/  IADD3 R11, PT, PT, R3.reuse, 0x3a0, RZ ;  /* 0x000003a0030b7810 */ /* 0x040fe20007ffe0ff */
[----:B------:R-:W-:Y:S01]  /*05a0*/  ULOP3.LUT UR4, UR4, 0xffffffe0, URZ, 0xc0, !UPT ;  /* 0xffffffe004047892 */ /* 0x000fe2000f8ec0ff */
[----:B------:R-:W-:Y:S01]  /*05b0*/  LOP3.LUT R13, R3, 0x380, RZ, 0xfc, !PT ;  /* 0x00000380030d7812 */ /* 0x000fe200078efcff */
        /* <DEDUP_REMOVED lines=44> */
[----:B------:R-:W-:Y:S01]  /*0880*/  IMAD R74, R59, R0, UR6 ;  /* 0x000000063b4a7e24 */ /* 0x000fe2000f8e0200 */
[----:B------:R-:W-:Y:S01]  /*0890*/  IADD3 R19, PT, PT, R27, R76, RZ ;  /* 0x0000004c1b137210 */ /* 0x000fe20007ffe0ff */
[-C--:B------:R-:W-:Y:S01]  /*08a0*/  IMAD R30, R65, R0.reuse, UR6 ;  /* 0x00000006411e7e24 */ /* 0x080fe2000f8e0200 */
[----:B------:R-:W-:Y:S01]  /*08b0*/  IADD3 R76, P0, PT, R28, 0x400, RZ ;  /* 0x000004001c4c7810 */ /* 0x000fe20007f1e0ff */
[----:B------:R-:W-:Y:S01]  /*08c0*/  IMAD R32, R67, R0, UR6 ;  /* 0x0000000643207e24 */ /* 0x000fe2000f8e0200 */
[----:B------:R-:W-:Y:S01]  /*08d0*/  IADD3 R14, PT, PT, R27, R14, RZ ;  /* 0x0000000e1b0e7210 */ /* 0x000fe20007ffe0ff */
        /* <DEDUP_REMOVED lines=9> */
[C---:B------:R-:W-:Y:S01]  /*0970*/  IADD3 R4, PT, PT, R27.reuse, R4, RZ ;  /* 0x000000041b047210 */ /* 0x040fe20007ffe0ff */
[C---:B------:R-:W-:Y:S01]  /*0980*/  IMAD.IADD R16, R27.reuse, 0x1, R16 ;  /* 0x000000011b107824 */ /* 0x040fe200078e0210 */
        /* <DEDUP_REMOVED lines=9> */
[----:B------:R-:W-:Y:S01]  /*0a20*/  UIADD3 UR8, UPT, UPT, -UR4, URZ, URZ ;  /* 0x000000ff04087290 */ /* 0x000fe2000fffe1ff */
[----:B------:R-:W-:-:S02]  /*0a30*/  IADD3 R55, PT, PT, R27, R48, RZ ;  /* 0x000000301b377210 */ /* 0x000fc40007ffe0ff */
[C---:B------:R-:W-:Y:S01]  /*0a40*/  IADD3 R51, PT, PT, R27.reuse, R52, RZ ;  /* 0x000000341b337210 */ /* 0x040fe20007ffe0ff */
[----:B------:R-:W-:Y:S01]  /*0a50*/  UMOV UR4, URZ ;  /* 0x000000ff00047c82 */ /* 0x000fe20008000000 */
[C---:B------:R-:W-:Y:S02]  /*0a60*/  IADD3 R49, PT, PT, R27.reuse, R54, RZ ;  /* 0x000000361b317210 */ /* 0x040fe40007ffe0ff */
[C---:B------:R-:W-:Y:S02]  /*0a70*/  IADD3 R47, PT, PT, R27.reuse, R56, RZ ;  /* 0x000000381b2f7210 */ /* 0x040fe40007ffe0ff */
[C---:B------:R-:W-:Y:S02]  /*0a80*/  IADD3 R45, PT, PT, R27.reuse, R58, RZ ;  /* 0x0000003a1b2d7210 */ /* 0x040fe40007ffe0ff */
[----:B------:R-:W-:Y:S02]  /*0a90*/  CS2R R58, SRZ ;  /* 0x00000000003a7805 */ /* 0x000fe4000001ff00 */
        /* <DEDUP_REMOVED lines=9> */
[----:B------:R-:W-:Y:S02]  /*0b30*/  IADD3 R27, PT, PT, R27, R34, RZ ;  /* 0x000000221b1b7210 */ /* 0x000fe40007ffe0ff */
[----:B------:R-:W-:Y:S02]  /*0b40*/  IADD3.X R67, PT, PT, RZ, R29, RZ, P0, !PT ;  /* 0x0000001dff437210 */ /* 0x000fe400007fe4ff */
[----:B------:R-:W-:-:S07]  /*0b50*/  MOV R68, RZ ;  /* 0x000000ff00447202 */ /* 0x000fce0000000f00 */
.L_x_57:
[----:B-----5:R-:W1:Y:S01]  /*0b60*/  S2R R31, SR_LANEID ;  /* 0x00000000001f7919 */ /* 0x020e620000000000 */
[----:B------:R-:W-:Y:S01]  /*0b70*/  MOV R81, UR5 ;  /* 0x0000000500517c02 */ /* 0x000fe20008000f00 */
[----:B------:R-:W-:Y:S01]  /*0b80*/  IMAD.WIDE R60, R27, 0x2, R78 ;  /* 0x000000021b3c7825 */ /* 0x000fe200078e024e */
[----:B------:R-:W-:Y:S01]  /*0b90*/  UIADD3 UR9, UPT, UPT, UR5, 0x20, URZ ;  /* 0x0000002005097890 */ /* 0x000fe2000fffe0ff */
[----:B------:R-:W-:Y:S01]  /*0ba0*/  IADD3 R20, PT, PT, R20, 0x400, RZ ;  /* 0x0000040014147810 */ /* 0x000fe20007ffe0ff */
[----:B------:R-:W-:Y:S01]  /*0bb0*/  UIADD3 UR8, UPT, UPT, UR8, 0x20, URZ ;  /* 0x0000002008087890 */ /* 0x000fe2000fffe0ff */
[C---:B------:R-:W-:Y:S01]  /*0bc0*/  LEA R18, R0.reuse, R18, 0xa ;  /* 0x0000001200127211 */ /* 0x040fe200078e50ff */
[----:B------:R-:W-:Y:S01]  /*0bd0*/  UIADD3 UR4, UPT, UPT, UR4, 0x20, URZ ;  /* 0x0000002004047890 */ /* 0x000fe2000fffe0ff */
[C---:B------:R-:W-:Y:S01]  /*0be0*/  IMAD.WIDE R86, R0.reuse, 0x2, R60 ;  /* 0x0000000200567825 */ /* 0x040fe200078e023c */
[----:B------:R-:W-:Y:S01]  /*0bf0*/  UISETP.NE.AND UP0, UPT, UR8, URZ, UPT ;  /* 0x000000ff0800728c */ /* 0x000fe2000bf05270 */
[----:B------:R-:W-:-:S02]  /*0c00*/  LEA R27, R0, R27, 0xa ;  /* 0x0000001b001b7211 */ /* 0x000fc400078e50ff */
[----:B------:R-:W-:-:S04]  /*0c10*/  IMAD.WIDE R84, R0, 0x2, R86 ;  /* 0x0000000200547825 */ /* 0x000fc800078e0256 */
[----:B------:R-:W-:Y:S01]  /*0c20*/  IMAD.WIDE R82, R0, 0x2, R84 ;  /* 0x0000000200527825 */ /* 0x000fe200078e0254 */
[C---:B-1----:R-:W-:Y:S02]  /*0c30*/  LOP3.LUT R29, R31.reuse, 0x7, RZ, 0xc0, !PT ;  /* 0x000000071f1d7812 */ /* 0x042fe400078ec0ff */
[--C-:B------:R-:W-:Y:S02]  /*0c40*/  SHF.R.U32.HI R30, RZ, 0x4, R31.reuse ;  /* 0x00000004ff1e7819 */ /* 0x100fe4000001161f */
[----:B------:R-:W-:Y:S02]  /*0c50*/  LOP3.LUT R28, R31, 0xf, RZ, 0xc0, !PT ;  /* 0x0000000f1f1c7812 */ /* 0x000fe400078ec0ff */
[----:B------:R-:W-:Y:S01]  /*0c60*/  LEA R33, R30, R29, 0x3 ;  /* 0x0000001d1e217211 */ /* 0x000fe200078e18ff */
[----:B------:R-:W-:Y:S01]  /*0c70*/  IMAD.SHL.U32 R30, R2, 0x2, RZ ;  /* 0x00000002021e7824 */ /* 0x000fe200078e00ff */
[----:B------:R-:W-:Y:S02]  /*0c80*/  SHF.R.U32.HI R31, RZ, 0x3, R31 ;  /* 0x00000003ff1f7819 */ /* 0x000fe4000001161f */
[----:B------:R-:W-:-:S02]  /*0c90*/  SHF.R.U32.HI R29, RZ, 0x3, R28 ;  /* 0x00000003ff1d7819 */ /* 0x000fc4000001161c */
[----:B------:R-:W-:Y:S02]  /*0ca0*/  SHF.L.U32 R31, R31, 0x3, RZ ;  /* 0x000000031f1f7819 */ /* 0x000fe400000006ff */
[----:B------:R-:W-:Y:S02]  /*0cb0*/  SHF.L.U32 R29, R29, 0x3, RZ ;  /* 0x000000031d1d7819 */ /* 0x000fe400000006ff */
[----:B------:R-:W-:Y:S02]  /*0cc0*/  LOP3.LUT R72, R28, 0x7, RZ, 0xc0, !PT ;  /* 0x000000071c487812 */ /* 0x000fe400078ec0ff */
[----:B------:R-:W-:Y:S02]  /*0cd0*/  LOP3.LUT R48, R31, 0x8, RZ, 0xe2, !PT ;  /* 0x000000081f307812 */ /* 0x000fe400078ee2ff */
[----:B------:R-:W-:Y:S02]  /*0ce0*/  LOP3.LUT R29, R29, 0x8, RZ, 0xe2, !PT ;  /* 0x000000081d1d7812 */ /* 0x000fe400078ee2ff */
[----:B------:R-:W-:Y:S01]  /*0cf0*/  LOP3.LUT R30, R30, 0x7c0, RZ, 0xc0, !PT ;  /* 0x000007c01e1e7812 */ /* 0x000fe200078ec0ff */
[----:B------:R-:W-:-:S02]  /*0d00*/  IMAD R48, R33, 0x108, R48 ;  /* 0x0000010821307824 */ /* 0x000fc400078e0230 */
[----:B------:R-:W-:Y:S01]  /*0d10*/  IMAD R72, R72, 0x108, R29 ;  /* 0x0000010848487824 */ /* 0x000fe200078e021d */
[----:B------:R-:W-:-:S04]  /*0d20*/  IADD3 R81, PT, PT, R30, 0x2100, R81 ;  /* 0x000021001e517810 */ /* 0x000fc80007ffe051 */
[----:B------:R-:W-:Y:S02]  /*0d30*/  LEA R50, R48, R81, 0x1 ;  /* 0x0000005130327211 */ /* 0x000fe400078e08ff */
[C---:B------:R-:W-:Y:S02]  /*0d40*/  LEA R65, R72.reuse, UR5, 0x1 ;  /* 0x0000000548417c11 */ /* 0x040fe4000f8e08ff */
[----:B------:R-:W-:Y:S01]  /*0d50*/  IADD3 R33, PT, PT, R81, 0x2100, RZ ;  /* 0x0000210051217810 */ /* 0x000fe20007ffe0ff */
        /* <DEDUP_REMOVED lines=10> */
[----:B------:R-:W-:Y:S01]  /*0e00*/  LEA R56, R72, UR9, 0x1 ;  /* 0x0000000948387c11 */ /* 0x000fe2000f8e08ff */
[----:B------:R-:W-:-:S06]  /*0e10*/  UIADD3 UR9, UPT, UPT, UR5, 0x80, URZ ;  /* 0x0000008005097890 */ /* 0x000fcc000fffe0ff */
[----:B------:R-:W-:Y:S01]  /*0e20*/  LEA R62, R72, UR9, 0x1 ;  /* 0x00000009483e7c11 */ /* 0x000fe2000f8e08ff */
[----:B------:R-:W-:-:S06]  /*0e30*/  UIADD3 UR9, UPT, UPT, UR5, 0xa0, URZ ;  /* 0x000000a005097890 */ /* 0x000fcc000fffe0ff */
[----:B------:R-:W-:Y:S01]  /*0e40*/  LEA R64, R72, UR9, 0x1 ;  /* 0x0000000948407c11 */ /* 0x000fe2000f8e08ff */
[----:B------:R-:W-:Y:S01]  /*0e50*/  UIADD3 UR9, UPT, UPT, UR5, 0x1140, URZ ;  /* 0x0000114005097890 */ /* 0x000fe2000fffe0ff */
[-C--:B-1----:R-:W-:Y:S01]  /*0e60*/  HMMA.16816.F16 R58, R28, R42.reuse, R58 ;  /* 0x0000002a1c3a723c */ /* 0x082fe2000000083a */
[----:B------:R-:W1:Y:S04]  /*0e70*/  LDSM.16.MT88.4 R28, [R44+0x20] ;  /* 0x000020002c1c783b */ /* 0x000e680000004200 */
[----:B------:R-:W-:Y:S01]  /*0e80*/  @!PT LDS RZ, [RZ] ;  /* 0x00000000fffff984 */ /* 0x000fe20000000800 */
[----:B------:R-:W-:Y:S01]  /*0e90*/  @!PT LDS RZ, [RZ] ;  /* 0x00000000fffff984 */ /* 0x000fe20000000800 */
[----:B------:R-:W-:Y:S01]  /*0ea0*/  @!PT LDS RZ, [RZ] ;  /* 0x00000000fffff984 */ /* 0x000fe20000000800 */
[----:B------:R3:W-:Y:S03]  /*0eb0*/  LDGSTS.E.128 [R26+0x6300], desc[UR12][R60.64] ;  /* 0x063000003c1a7fae */ /* 0x0007e6000b9a180c */
[----:B--2---:R-:W-:Y:S01]  /*0ec0*/  HMMA.16816.F16 R42, R32, R42, R68 ;  /* 0x0000002a202a723c */ /* 0x004fe20000000844 */
[----:B------:R-:W-:Y:S01]  /*0ed0*/  LDGSTS.E.128 [R26+0x6510], desc[UR12][R86.64] ;  /* 0x06510000561a7fae */ /* 0x000fe2000b9a180c */
[----:B------:R-:W-:Y:S01]  /*0ee0*/  IADD3 R33, PT, PT, R81, 0x4200, RZ ;  /* 0x0000420051217810 */ /* 0x000fe20007ffe0ff */
[----:B------:R-:W-:Y:S01]  /*0ef0*/  IMAD.WIDE R68, R25, 0x2, R78 ;  /* 0x0000000219447825 */ /* 0x000fe200078e024e */
[----:B------:R-:W-:Y:S01]  /*0f00*/  IADD3 R81, PT, PT, R81, 0x6300, RZ ;  /* 0x0000630051517810 */ /* 0x000fe20007ffe0ff */
[----:B------:R-:W-:Y:S01]  /*0f10*/  LDGSTS.E.128 [R26+0x6720], desc[UR12][R84.64] ;  /* 0x06720000541a7fae */ /* 0x000fe2000b9a180c */
[----:B------:R-:W-:Y:S01]  /*0f20*/  LEA R25, R0, R25, 0xa ;  /* 0x0000001900197211 */ /* 0x000fe200078e50ff */
[C---:B------:R-:W-:Y:S01]  /*0f30*/  IMAD.U32 R46, R48.reuse, 0x2, R33 ;  /* 0x00000002302e7824 */ /* 0x040fe200078e0021 */
[----:B------:R-:W-:Y:S01]  /*0f40*/  LEA R48, R48, R81, 0x1 ;  /* 0x0000005130307211 */ /* 0x000fe200078e08ff */
[----:B------:R2:W-:Y:S03]  /*0f50*/  LDGSTS.E.128 [R26+0x6930], desc[UR12][R82.64] ;  /* 0x06930000521a7fae */ /* 0x0005e6000b9a180c */
[-C--:B---3--:R-:W-:Y:S01]  /*0f60*/  HMMA.16816.F16 R60, R36, R40.reuse, R58 ;  /* 0x00000028243c723c */ /* 0x088fe2000000083a */
[----:B------:R-:W0:Y:S07]  /*0f70*/  LDGDEPBAR ;  /* 0x00000000000079af */ /* 0x000e2e0000000000 */
[----:B-1----:R-:W-:Y:S01]  /*0f80*/  HMMA.16816.F16 R40, R28, R40, R42 ;  /* 0x000000281c28723c */ /* 0x002fe2000000082a */
[----:B------:R-:W-:-:S04]  /*0f90*/  DEPBAR.LE SB0, 0x0 ;  /* 0x000080000000791a */ /* 0x000fc80000000000 */
[----:B------:R-:W-:Y:S06]  /*0fa0*/  BAR.SYNC.DEFER_BLOCKING 0x0 ;  /* 0x0000000000007b1d */ /* 0x000fec0000010000 */
[----:B------:R-:W-:Y:S04]  /*0fb0*/  LDSM.16.M88.2 R58, [R54] ;  /* 0x00000000363a783b */ /* 0x000fe80000000100 */
[----:B------:R-:W1:Y:S04]  /*0fc0*/  LDSM.16.MT88.4 R36, [R46+0x20] ;  /* 0x000020002e24783b */ /* 0x000e680000004200 */
[----:B------:R-:W3:Y:S04]  /*0fd0*/  LDSM.16.MT88.4 R32, [R46] ;  /* 0x000000002e20783b */ /* 0x000ee80000004200 */
[----:B------:R-:W-:Y:S04]  /*0fe0*/  LDSM.16.M88.2 R42, [R56] ;  /* 0x00000000382a783b */ /* 0x000fe80000000100 */
[----:B------:R-:W4:Y:S01]  /*0ff0*/  LDSM.16.MT88.4 R28, [R48+0x20] ;  /* 0x00002000301c783b */ /* 0x000f220000004200 */
[----:B-1----:R-:W-:Y:S01]  /*1000*/  HMMA.16816.F16 R40, R36, R58, R40 ;  /* 0x0000003a2428723c */ /* 0x002fe20000000828 */
[----:B------:R-:W-:-:S04]  /*1010*/  IMAD.WIDE R36, R0, 0x2, R68 ;  /* 0x0000000200247825 */ /* 0x000fc800078e0244 */
[----:B------:R-:W-:-:S03]  /*1020*/  IMAD.WIDE R80, R0, 0x2, R36 ;  /* 0x0000000200507825 */ /* 0x000fc600078e0224 */
[----:B---3--:R-:W-:Y:S01]  /*1030*/  HMMA.16816.F16 R60, R32, R58, R60 ;  /* 0x0000003a203c723c */ /* 0x008fe2000000083c */
[----:B------:R-:W1:Y:S01]  /*1040*/  LDSM.16.MT88.4 R32, [R48] ;  /* 0x000000003020783b */ /* 0x000e620000004200 */
[----:B--2---:R-:W-:-:S03]  /*1050*/  IMAD.WIDE R82, R0, 0x2, R80 ;  /* 0x0000000200527825 */ /* 0x004fc600078e0250 */
[----:B------:R-:W-:Y:S01]  /*1060*/  @!PT LDS RZ, [RZ] ;  /* 0x00000000fffff984 */ /* 0x000fe20000000800 */
[----:B------:R-:W-:Y:S01]  /*1070*/  @!PT LDS RZ, [RZ] ;  /* 0x00000000fffff984 */ /* 0x000fe20000000800 */
[----:B------:R-:W-:Y:S01]  /*1080*/  @!PT LDS RZ, [RZ] ;  /* 0x00000000fffff984 */ /* 0x000fe20000000800 */
[----:B------:R-:W-:Y:S04]  /*1090*/  LDGSTS.E.128 [R26+0x2100], desc[UR12][R68.64] ;  /* 0x02100000441a7fae */ /* 0x000fe8000b9a180c */
[----:B------:R2:W-:Y:S03]  /*10a0*/  LDGSTS.E.128 [R26+0x2310], desc[UR12][R36.64] ;  /* 0x02310000241a7fae */ /* 0x0005e6000b9a180c */
[-C--:B----4-:R-:W-:Y:S01]  /*10b0*/  HMMA.16816.F16 R28, R28, R42.reuse, R40 ;  /* 0x0000002a1c1c723c */ /* 0x090fe20000000828 */
[----:B------:R-:W-:Y:S04]  /*10c0*/  LDGSTS.E.128 [R26+0x2520], desc[UR12][R80.64] ;  /* 0x02520000501a7fae */ /* 0x000fe8000b9a180c */
[----:B------:R-:W-:Y:S04]  /*10d0*/  LDGSTS.E.128 [R26+0x2730], desc[UR12][R82.64] ;  /* 0x02730000521a7fae */ /* 0x000fe8000b9a180c */
[----:B------:R-:W0:Y:S01]  /*10e0*/  LDGDEPBAR ;  /* 0x00000000000079af */ /* 0x000e220000000000 */
[----:B-1----:R-:W-:Y:S01]  /*10f0*/  HMMA.16816.F16 R60, R32, R42, R60 ;  /* 0x0000002a203c723c */ /* 0x002fe2000000083c */
[----:B------:R-:W-:-:S04]  /*1100*/  DEPBAR.LE SB0, 0x0 ;  /* 0x000080000000791a */ /* 0x000fc80000000000 */
[----:B------:R-:W-:Y:S06]  /*1110*/  BAR.SYNC.DEFER_BLOCKING 0x0 ;  /* 0x0000000000007b1d */ /* 0x000fec0000010000 */
[----:B------:R-:W-:Y:S04]  /*1120*/  LDSM.16.M88.2 R58, [R62] ;  /* 0x000000003e3a783b */ /* 0x000fe80000000100 */
[----:B------:R-:W1:Y:S04]  /*1130*/  LDSM.16.MT88.4 R32, [R50] ;  /* 0x000000003220783b */ /* 0x000e680000004200 */
[----:B--2---:R-:W2:Y:S04]  /*1140*/  LDSM.16.MT88.4 R36, [R50+0x20] ;  /* 0x000020003224783b */ /* 0x004ea80000004200 */
[----:B------:R-:W-:Y:S01]  /*1150*/  LDSM.16.M88.2 R40, [R64] ;  /* 0x000000004028783b */ /* 0x000fe20000000100 */
[-C--:B-1----:R-:W-:Y:S03]  /*1160*/  HMMA.16816.F16 R60, R32, R58.reuse, R60 ;  /* 0x0000003a203c723c */ /* 0x082fe6000000083c */
[----:B------:R-:W1:Y:S05]  /*1170*/  LDSM.16.MT88.4 R32, [R44+0x20] ;  /* 0x000020002c20783b */ /* 0x000e6a0000004200 */
[----:B--2---:R-:W-:Y:S01]  /*1180*/  HMMA.16816.F16 R36, R36, R58, R28 ;  /* 0x0000003a2424723c */ /* 0x004fe2000000081c */
[----:B------:R-:W-:Y:S01]  /*1190*/  IMAD.WIDE R58, R23, 0x2, R78 ;  /* 0x00000002173a7825 */ /* 0x000fe200078e024e */
[----:B------:R-:W2:Y:S01]  /*11a0*/  LDSM.16.MT88.4 R28, [R44] ;  /* 0x000000002c1c783b */ /* 0x000ea20000004200 */
[----:B------:R-:W-:-:S03]  /*11b0*/  LEA R23, R0, R23, 0xa ;  /* 0x0000001700177211 */ /* 0x000fc600078e50ff */
[----:B------:R-:W-:Y:S01]  /*11c0*/  @!PT LDS RZ, [RZ] ;  /* 0x00000000fffff984 */ /* 0x000fe20000000800 */
[----:B------:R-:W-:Y:S01]  /*11d0*/  @!PT LDS RZ, [RZ] ;  /* 0x00000000fffff984 */ /* 0x000fe20000000800 */
[----:B------:R-:W-:Y:S01]  /*11e0*/  @!PT LDS RZ, [RZ] ;  /* 0x00000000fffff984 */ /* 0x000fe20000000800 */
[----:B------:R3:W-:Y:S01]  /*11f0*/  LDGSTS.E.128 [R26+0x6300], desc[UR12][R58.64] ;  /* 0x063000003a1a7fae */ /* 0x0007e2000b9a180c */
[----:B------:R-:W-:-:S05]  /*1200*/  IMAD.WIDE R38, R0, 0x2, R58 ;  /* 0x0000000200267825 */ /* 0x000fca00078e023a */
[----:B------:R-:W-:Y:S01]  /*1210*/  LDGSTS.E.128 [R26+0x6510], desc[UR12][R38.64] ;  /* 0x06510000261a7fae */ /* 0x000fe2000b9a180c */
[----:B------:R-:W-:-:S05]  /*1220*/  IMAD.WIDE R68, R0, 0x2, R38 ;  /* 0x0000000200447825 */ /* 0x000fca00078e0226 */
[----:B------:R-:W-:Y:S01]  /*1230*/  LDGSTS.E.128 [R26+0x6720], desc[UR12][R68.64] ;  /* 0x06720000441a7fae */ /* 0x000fe2000b9a180c */
[----:B------:R-:W-:Y:S01]  /*1240*/  IMAD.WIDE R42, R0, 0x2, R68 ;  /* 0x00000002002a7825 */ /* 0x000fe200078e0244 */
[----:B---3--:R-:W-:Y:S01]  /*1250*/  LEA R59, R72, UR9, 0x1 ;  /* 0x00000009483b7c11 */ /* 0x008fe2000f8e08ff */
[----:B------:R-:W-:-:S03]  /*1260*/  UIADD3 UR9, UPT, UPT, UR5, 0x1160, URZ ;  /* 0x0000116005097890 */ /* 0x000fc6000fffe0ff */
[----:B------:R3:W-:Y:S03]  /*1270*/  LDGSTS.E.128 [R26+0x6930], desc[UR12][R42.64] ;  /* 0x069300002a1a7fae */ /* 0x0007e6000b9a180c */
[----:B------:R-:W-:Y:S01]  /*1280*/  LEA R58, R72, UR9, 0x1 ;  /* 0x00000009483a7c11 */ /* 0x000fe2000f8e08ff */
[----:B------:R-:W0:Y:S01]  /*1290*/  LDGDEPBAR ;  /* 0x00000000000079af */ /* 0x000e220000000000 */
[----:B------:R-:W-:Y:S01]  /*12a0*/  UIADD3 UR9, UPT, UPT, UR5, 0x100, URZ ;  /* 0x0000010005097890 */ /* 0x000fe2000fffe0ff */
[----:B-1----:R-:W-:Y:S01]  /*12b0*/  HMMA.16816.F16 R36, R32, R40, R36 ;  /* 0x000000282024723c */ /* 0x002fe20000000824 */
[----:B---3--:R-:W-:Y:S01]  /*12c0*/  IMAD.WIDE R42, R21, 0x2, R78 ;  /* 0x00000002152a7825 */ /* 0x008fe200078e024e */
[----:B------:R-:W-:-:S06]  /*12d0*/  LEA R21, R0, R21, 0xa ;  /* 0x0000001500157211 */ /* 0x000fcc00078e50ff */
[----:B--2---:R-:W-:Y:S01]  /*12e0*/  HMMA.16816.F16 R60, R28, R40, R60 ;  /* 0x000000281c3c723c */ /* 0x004fe2000000083c */
[----:B------:R-:W-:-:S04]  /*12f0*/  IMAD.WIDE R82, R0, 0x2, R42 ;  /* 0x0000000200527825 */ /* 0x000fc800078e022a */
[----:B------:R-:W-:Y:S01]  /*1300*/  IMAD.WIDE R80, R0, 0x2, R82 ;  /* 0x0000000200507825 */ /* 0x000fe200078e0252 */
[----:B------:R-:W-:-:S04]  /*1310*/  DEPBAR.LE SB0, 0x0 ;  /* 0x000080000000791a */ /* 0x000fc80000000000 */
[----:B------:R-:W-:Y:S01]  /*1320*/  BAR.SYNC.DEFER_BLOCKING 0x0 ;  /* 0x0000000000007b1d */ /* 0x000fe20000010000 */
[----:B------:R-:W-:-:S05]  /*1330*/  IMAD.WIDE R68, R0, 0x2, R80 ;  /* 0x0000000200447825 */ /* 0x000fca00078e0250 */
[----:B------:R-:W-:Y:S04]  /*1340*/  LDSM.16.M88.2 R38, [R59] ;  /* 0x000000003b26783b */ /* 0x000fe80000000100 */
[----:B------:R-:W1:Y:S04]  /*1350*/  LDSM.16.MT88.4 R28, [R46] ;  /* 0x000000002e1c783b */ /* 0x000e680000004200 */
[----:B------:R-:W2:Y:S01]  /*1360*/  LDSM.16.MT88.4 R32, [R46+0x20] ;  /* 0x000020002e20783b */ /* 0x000ea20000004200 */
[----:B-1----:R-:W-:Y:S03]  /*1370*/  HMMA.16816.F16 R40, R28, R38, R60 ;  /* 0x000000261c28723c */ /* 0x002fe6000000083c */
[----:B------:R-:W-:Y:S01]  /*1380*/  LDSM.16.MT88.4 R28, [R48+0x20] ;  /* 0x00002000301c783b */ /* 0x000fe20000004200 */
[----:B------:R-:W-:Y:S01]  /*1390*/  LEA R60, R72, UR9, 0x1 ;  /* 0x00000009483c7c11 */ /* 0x000fe2000f8e08ff */
[----:B------:R-:W-:-:S03]  /*13a0*/  UIADD3 UR9, UPT, UPT, UR5, 0x120, URZ ;  /* 0x0000012005097890 */ /* 0x000fc6000fffe0ff */
[----:B--2---:R-:W-:Y:S01]  /*13b0*/  HMMA.16816.F16 R36, R32, R38, R36 ;  /* 0x000000262024723c */ /* 0x004fe20000000824 */
[----:B------:R-:W1:Y:S02]  /*13c0*/  LDSM.16.M88.2 R38, [R58] ;  /* 0x000000003a26783b */ /* 0x000e640000000100 */
[----:B------:R-:W-:Y:S01]  /*13d0*/  LEA R61, R72, UR9, 0x1 ;  /* 0x00000009483d7c11 */ /* 0x000fe2000f8e08ff */
[----:B------:R-:W-:Y:S01]  /*13e0*/  UIADD3 UR9, UPT, UPT, UR5, 0x11c0, URZ ;  /* 0x000011c005097890 */ /* 0x000fe2000fffe0ff */
[----:B------:R-:W2:Y:S04]  /*13f0*/  LDSM.16.MT88.4 R32, [R48] ;  /* 0x000000003020783b */ /* 0x000ea80000004200 */
[----:B------:R-:W-:Y:S01]  /*1400*/  @!PT LDS RZ, [RZ] ;  /* 0x00000000fffff984 */ /* 0x000fe20000000800 */
[----:B------:R-:W-:Y:S01]  /*1410*/  @!PT LDS RZ, [RZ] ;  /* 0x00000000fffff984 */ /* 0x000fe20000000800 */
[----:B------:R-:W-:Y:S01]  /*1420*/  @!PT LDS RZ, [RZ] ;  /* 0x00000000fffff984 */ /* 0x000fe20000000800 */
[----:B------:R-:W-:Y:S04]  /*1430*/  LDGSTS.E.128 [R26+0x2100], desc[UR12][R42.64] ;  /* 0x021000002a1a7fae */ /* 0x000fe8000b9a180c */
[----:B------:R3:W-:Y:S04]  /*1440*/  LDGSTS.E.128 [R26+0x2310], desc[UR12][R82.64] ;  /* 0x02310000521a7fae */ /* 0x0007e8000b9a180c */
[----:B------:R4:W-:Y:S04]  /*1450*/  LDGSTS.E.128 [R26+0x2520], desc[UR12][R80.64] ;  /* 0x02520000501a7fae */ /* 0x0009e8000b9a180c */
[----:B------:R5:W-:Y:S04]  /*1460*/  LDGSTS.E.128 [R26+0x2730], desc[UR12][R68.64] ;  /* 0x02730000441a7fae */ /* 0x000be8000b9a180c */
[----:B------:R-:W0:Y:S01]  /*1470*/  LDGDEPBAR ;  /* 0x00000000000079af */ /* 0x000e220000000000 */
[----:B---3--:R-:W-:Y:S01]  /*1480*/  IMAD.WIDE R82, R77, 0x2, R78 ;  /* 0x000000024d527825 */ /* 0x008fe200078e024e */
[----:B------:R-:W-:-:S03]  /*1490*/  LEA R77, R0, R77, 0xa ;  /* 0x0000004d004d7211 */ /* 0x000fc600078e50ff */
[----:B----4-:R-:W-:Y:S01]  /*14a0*/  IMAD.WIDE R80, R19, 0x2, R78 ;  /* 0x0000000213507825 */ /* 0x010fe200078e024e */
[----:B------:R-:W-:Y:S02]  /*14b0*/  LEA R19, R0, R19, 0xa ;  /* 0x0000001300137211 */ /* 0x000fe400078e50ff */
[----:B-----5:R-:W-:Y:S01]  /*14c0*/  LEA R69, R72, UR9, 0x1 ;  /* 0x0000000948457c11 */ /* 0x020fe2000f8e08ff */
[----:B------:R-:W-:-:S06]  /*14d0*/  UIADD3 UR9, UPT, UPT, UR5, 0x11e0, URZ ;  /* 0x000011e005097890 */ /* 0x000fcc000fffe0ff */
[----:B------:R-:W-:Y:S01]  /*14e0*/  LEA R66, R72, UR9, 0x1 ;  /* 0x0000000948427c11 */ /* 0x000fe2000f8e08ff */
[----:B-1----:R-:W-:Y:S01]  /*14f0*/  HMMA.16816.F16 R36, R28, R38, R36 ;  /* 0x000000261c24723c */ /* 0x002fe20000000824 */
[----:B------:R-:W-:-:S06]  /*1500*/  UIADD3 UR9, UPT, UPT, UR5, 0x180, URZ ;  /* 0x0000018005097890 */ /* 0x000fcc000fffe0ff */
[----:B------:R-:W-:Y:S01]  /*1510*/  LEA R68, R72, UR9, 0x1 ;  /* 0x0000000948447c11 */ /* 0x000fe2000f8e08ff */
[----:B------:R-:W-:-:S04]  /*1520*/  DEPBAR.LE SB0, 0x0 ;  /* 0x000080000000791a */ /* 0x000fc80000000000 */
[----:B------:R-:W-:Y:S01]  /*1530*/  BAR.SYNC.DEFER_BLOCKING 0x0 ;  /* 0x0000000000007b1d */ /* 0x000fe20000010000 */
[----:B--2---:R-:W-:Y:S01]  /*1540*/  HMMA.16816.F16 R40, R32, R38, R40 ;  /* 0x000000262028723c */ /* 0x004fe20000000828 */
[----:B------:R-:W-:Y:S01]  /*1550*/  IMAD.WIDE R38, R0, 0x2, R80 ;  /* 0x0000000200267825 */ /* 0x000fe200078e0250 */
[----:B------:R-:W-:-:S06]  /*1560*/  UIADD3 UR9, UPT, UPT, UR5, 0x1a0, URZ ;  /* 0x000001a005097890 */ /* 0x000fcc000fffe0ff */
[----:B------:R-:W-:Y:S01]  /*1570*/  LEA R74, R72, UR9, 0x1 ;  /* 0x00000009484a7c11 */ /* 0x000fe2000f8e08ff */
[----:B------:R-:W-:-:S06]  /*1580*/  UIADD3 UR9, UPT, UPT, UR5, 0x1240, URZ ;  /* 0x0000124005097890 */ /* 0x000fcc000fffe0ff */
[----:B------:R-:W-:Y:S01]  /*1590*/  LEA R70, R72, UR9, 0x1 ;  /* 0x0000000948467c11 */ /* 0x000fe2000f8e08ff */
[----:B------:R-:W-:-:S06]  /*15a0*/  UIADD3 UR9, UPT, UPT, UR5, 0x1260, URZ ;  /* 0x0000126005097890 */ /* 0x000fcc000fffe0ff */
[----:B------:R-:W-:Y:S01]  /*15b0*/  LEA R72, R72, UR9, 0x1 ;  /* 0x0000000948487c11 */ /* 0x000fe2000f8e08ff */
[----:B------:R-:W-:Y:S04]  /*15c0*/  LDSM.16.M88.2 R42, [R60] ;  /* 0x000000003c2a783b */ /* 0x000fe80000000100 */
[----:B------:R-:W1:Y:S04]  /*15d0*/  LDSM.16.MT88.4 R32, [R50] ;  /* 0x000000003220783b */ /* 0x000e680000004200 */
[----:B------:R-:W2:Y:S01]  /*15e0*/  LDSM.16.MT88.4 R28, [R50+0x20] ;  /* 0x00002000321c783b */ /* 0x000ea20000004200 */
[-C--:B-1----:R-:W-:Y:S03]  /*15f0*/  HMMA.16816.F16 R32, R32, R42.reuse, R40 ;  /* 0x0000002a2020723c */ /* 0x082fe60000000828 */
[----:B------:R-:W-:Y:S05]  /*1600*/  LDSM.16.M88.2 R34, [R61] ;  /* 0x000000003d22783b */ /* 0x000fea0000000100 */
[----:B--2---:R-:W-:Y:S01]  /*1610*/  HMMA.16816.F16 R42, R28, R42, R36 ;  /* 0x0000002a1c2a723c */ /* 0x004fe20000000824 */
[----:B------:R-:W1:Y:S11]  /*1620*/  LDSM.16.MT88.4 R28, [R44] ;  /* 0x000000002c1c783b */ /* 0x000e760000004200 */
[----:B-1----:R-:W-:Y:S01]  /*1630*/  HMMA.16816.F16 R36, R28, R34, R32 ;  /* 0x000000221c24723c */ /* 0x002fe20000000820 */
[C---:B------:R-:W-:Y:S01]  /*1640*/  IMAD.WIDE R32, R0.reuse, 0x2, R38 ;  /* 0x0000000200207825 */ /* 0x040fe200078e0226 */
[----:B------:R-:W1:Y:S04]  /*1650*/  LDSM.16.MT88.4 R28, [R44+0x20] ;  /* 0x000020002c1c783b */ /* 0x000e680000004200 */
[----:B------:R-:W-:Y:S01]  /*1660*/  @!PT LDS RZ, [RZ] ;  /* 0x00000000fffff984 */ /* 0x000fe20000000800 */
[----:B------:R-:W-:Y:S01]  /*1670*/  @!PT LDS RZ, [RZ] ;  /* 0x00000000fffff984 */ /* 0x000fe20000000800 */
[----:B------:R-:W-:Y:S01]  /*1680*/  @!PT LDS RZ, [RZ] ;  /* 0x00000000fffff984 */ /* 0x000fe20000000800 */
[----:B------:R2:W-:Y:S01]  /*1690*/  LDGSTS.E.128 [R26+0x6300], desc[UR12][R80.64] ;  /* 0x06300000501a7fae */ /* 0x0005e2000b9a180c */
[----:B------:R-:W-:-:S03]  /*16a0*/  IMAD.WIDE R40, R0, 0x2, R32 ;  /* 0x0000000200287825 */ /* 0x000fc600078e0220 */
[----:B------:R3:W-:Y:S04]  /*16b0*/  LDGSTS.E.128 [R26+0x6510], desc[UR12][R38.64] ;  /* 0x06510000261a7fae */ /* 0x0007e8000b9a180c */
[----:B------:R4:W-:Y:S04]  /*16c0*/  LDGSTS.E.128 [R26+0x6720], desc[UR12][R32.64] ;  /* 0x06720000201a7fae */ /* 0x0009e8000b9a180c */
[----:B------:R5:W-:Y:S01]  /*16d0*/  LDGSTS.E.128 [R26+0x6930], desc[UR12][R40.64] ;  /* 0x06930000281a7fae */ /* 0x000be2000b9a180c */
[----:B--2---:R-:W-:-:S03]  /*16e0*/  IMAD.WIDE R80, R17, 0x2, R78 ;  /* 0x0000000211507825 */ /* 0x004fc600078e024e */
[----:B------:R-:W0:Y:S01]  /*16f0*/  LDGDEPBAR ;  /* 0x00000000000079af */ /* 0x000e220000000000 */
[----:B------:R-:W-:Y:S01]  /*1700*/  IMAD R17, R0, 0x400, R17 ;  /* 0x0000040000117824 */ /* 0x000fe200078e0211 */
[----:B-1----:R-:W-:Y:S01]  /*1710*/  HMMA.16816.F16 R42, R28, R34, R42 ;  /* 0x000000221c2a723c */ /* 0x002fe2000000082a */
[----:B------:R-:W-:-:S04]  /*1720*/  DEPBAR.LE SB0, 0x0 ;  /* 0x000080000000791a */ /* 0x000fc80000000000 */
[----:B------:R-:W-:Y:S06]  /*1730*/  BAR.SYNC.DEFER_BLOCKING 0x0 ;  /* 0x0000000000007b1d */ /* 0x000fec0000010000 */
[----:B---3--:R-:W-:Y:S04]  /*1740*/  LDSM.16.M88.2 R38, [R69] ;  /* 0x000000004526783b */ /* 0x008fe80000000100 */
[----:B------:R-:W1:Y:S04]  /*1750*/  LDSM.16.MT88.4 R28, [R46] ;  /* 0x000000002e1c783b */ /* 0x000e680000004200 */
[----:B----4-:R-:W2:Y:S01]  /*1760*/  LDSM.16.MT88.4 R32, [R46+0x20] ;  /* 0x000020002e20783b */ /* 0x010ea20000004200 */
[-C--:B-1----:R-:W-:Y:S03]  /*1770*/  HMMA.16816.F16 R36, R28, R38.reuse, R36 ;  /* 0x000000261c24723c */ /* 0x082fe60000000824 */
[----:B------:R-:W-:Y:S05]  /*1780*/  LDSM.16.MT88.4 R28, [R48] ;  /* 0x00000000301c783b */ /* 0x000fea0000004200 */
[----:B--2---:R-:W-:Y:S01]  /*1790*/  HMMA.16816.F16 R32, R32, R38, R42 ;  /* 0x000000262020723c */ /* 0x004fe2000000082a */
[----:B------:R-:W1:Y:S01]  /*17a0*/  LDSM.16.M88.2 R34, [R66] ;  /* 0x000000004222783b */ /* 0x000e620000000100 */
[----:B------:R-:W-:-:S04]  /*17b0*/  IMAD.WIDE R42, R0, 0x2, R80 ;  /* 0x00000002002a7825 */ /* 0x000fc800078e0250 */
[----:B-----5:R-:W-:-:S04]  /*17c0*/  IMAD.WIDE R40, R0, 0x2, R42 ;  /* 0x0000000200287825 */ /* 0x020fc800078e022a */
[----:B------:R-:W-:Y:S02]  /*17d0*/  IMAD.WIDE R38, R0, 0x2, R40 ;  /* 0x0000000200267825 */ /* 0x000fe400078e0228 */
        /* <DEDUP_REMOVED lines=9> */
[----:B--2---:R-:W-:-:S02]  /*1870*/  MOV R80, R76 ;  /* 0x0000004c00507202 */ /* 0x004fc40000000f00 */
[----:B------:R-:W-:Y:S01]  /*1880*/  MOV R81, R67 ;  /* 0x0000004300517202 */ /* 0x000fe20000000f00 */
[----:B------:R-:W0:Y:S01]  /*1890*/  LDGDEPBAR ;  /* 0x00000000000079af */ /* 0x000e220000000000 */
[----:B------:R-:W-:Y:S01]  /*18a0*/  IADD3 R76, P0, PT, R80, 0x800, RZ ;  /* 0x00000800504c7810 */ /* 0x000fe20007f1e0ff */
[----:B-1----:R-:W-:Y:S01]  /*18b0*/  HMMA.16816.F16 R32, R28, R34, R32 ;  /* 0x000000221c20723c */ /* 0x002fe20000000820 */
        /* <DEDUP_REMOVED lines=17> */
[----:B------:R1:W-:Y:S01]  /*19d0*/  LDGSTS.E.128 [R26+0x6300], desc[UR12][R28.64] ;  /* 0x063000001c1a7fae */ /* 0x0003e2000b9a180c */
[----:B---3--:R-:W-:-:S05]  /*19e0*/  IMAD.WIDE R42, R0, 0x2, R28 ;  /* 0x00000002002a7825 */ /* 0x008fca00078e021c */
[----:B------:R2:W-:Y:S01]  /*19f0*/  LDGSTS.E.128 [R26+0x6510], desc[UR12][R42.64] ;  /* 0x065100002a1a7fae */ /* 0x0005e2000b9a180c */
[----:B----4-:R-:W-:-:S05]  /*1a00*/  IMAD.WIDE R40, R0, 0x2, R42 ;  /* 0x0000000200287825 */ /* 0x010fca00078e022a */
[----:B------:R3:W-:Y:S01]  /*1a10*/  LDGSTS.E.128 [R26+0x6720], desc[UR12][R40.64] ;  /* 0x06720000281a7fae */ /* 0x0007e2000b9a180c */
[----:B-----5:R-:W-:-:S05]  /*1a20*/  IMAD.WIDE R38, R0, 0x2, R40 ;  /* 0x0000000200267825 */ /* 0x020fca00078e0228 */
        /* <DEDUP_REMOVED lines=165> */
[----:B------:R-:W-:-:S04]  /*2480*/  IMAD.WIDE R28, R45, 0x2, R78 ;  /* 0x000000022d1c7825 */ /* 0x000fc800078e024e */
[C---:B------:R-:W-:Y:S01]  /*2490*/  IMAD R45, R0.reuse, 0x400, R45 ;  /* 0x00000400002d7824 */ /* 0x040fe200078e022d */
        /* <DEDUP_REMOVED lines=265> */
[----:B---3--:R-:W-:Y:S01]  /*3530*/  IMAD.WIDE R38, R0, 0x2, R40 ;  /* 0x0000000200267825 */ /* 0x008fe200078e0228 */
        /* <DEDUP_REMOVED lines=15> */
[----:B------:R-:W-:Y:S04]  /*3630*/  LDGSTS.E.128 [R26+0x6510], desc[UR12][R42.64] ;  /* 0x065100002a1a7fae */ /* 0x000fe8000b9a180c */
[----:B------:R2:W-:Y:S04]  /*3640*/  LDGSTS.E.128 [R26+0x6720], desc[UR12][R40.64] ;  /* 0x06720000281a7fae */ /* 0x0005e8000b9a180c */
[----:B------:R-:W-:Y:S04]  /*3650*/  LDGSTS.E.128 [R26+0x6930], desc[UR12][R38.64] ;  /* 0x06930000261a7fae */ /* 0x000fe8000b9a180c */
[----:B------:R-:W0:Y:S01]  /*3660*/  LDGDEPBAR ;  /* 0x00000000000079af */ /* 0x000e220000000000 */
[----:B--2---:R-:W-:Y:S01]  /*3670*/  IMAD.WIDE R40, R4, 0x2, R78 ;  /* 0x0000000204287825 */ /* 0x004fe200078e024e */
[----:B------:R-:W-:-:S03]  /*3680*/  LEA R4, R0, R4, 0xa ;  /* 0x0000000400047211 */ /* 0x000fc600078e50ff */
[----:B------:R-:W-:-:S04]  /*3690*/  IMAD.WIDE R84, R0, 0x2, R40 ;  /* 0x0000000200547825 */ /* 0x000fc800078e0228 */
[C---:B------:R-:W-:Y:S01]  /*36a0*/  IMAD.WIDE R42, R0.reuse, 0x2, R84 ;  /* 0x00000002002a7825 */ /* 0x040fe200078e0254 */
[----:B-1----:R-:W-:Y:S03]  /*36b0*/  HMMA.16816.F16 R32, R28, R34, R32 ;  /* 0x000000221c20723c */ /* 0x002fe60000000820 */
        /* <DEDUP_REMOVED lines=18> */
[----:B------:R3:W-:Y:S04]  /*37e0*/  LDGSTS.E.128 [R26+0x2730], desc[UR12][R82.64] ;  /* 0x02730000521a7fae */ /* 0x0007e8000b9a180c */
[----:B------:R-:W0:Y:S01]  /*37f0*/  LDGDEPBAR ;  /* 0x00000000000079af */ /* 0x000e220000000000 */
[----:B--2---:R-:W-:Y:S01]  /*3800*/  IMAD.WIDE R42, R6, 0x2, R78 ;  /* 0x00000002062a7825 */ /* 0x004fe200078e024e */
[----:B------:R-:W-:-:S03]  /*3810*/  LEA R6, R0, R6, 0xa ;  /* 0x0000000600067211 */ /* 0x000fc600078e50ff */
[----:B------:R-:W-:-:S04]  /*3820*/  IMAD.WIDE R86, R0, 0x2, R42 ;  /* 0x0000000200567825 */ /* 0x000fc800078e022a */
[C---:B------:R-:W-:Y:S01]  /*3830*/  IMAD.WIDE R84, R0.reuse, 0x2, R86 ;  /* 0x0000000200547825 */ /* 0x040fe200078e0256 */
[----:B-1----:R-:W-:Y:S03]  /*3840*/  HMMA.16816.F16 R38, R28, R34, R32 ;  /* 0x000000221c26723c */ /* 0x002fe60000000820 */
        /* <DEDUP_REMOVED lines=10> */
[----:B------:R-:W2:Y:S04]  /*38f0*/  LDSM.16.MT88.4 R32, [R44+0x20] ;  /* 0x000020002c20783b */ /* 0x000ea80000004200 */
[----:B------:R-:W-:Y:S01]  /*3900*/  @!PT LDS RZ, [RZ] ;  /* 0x00000000fffff984 */ /* 0x000fe20000000800 */
[----:B------:R-:W-:Y:S01]  /*3910*/  @!PT LDS RZ, [RZ] ;  /* 0x00000000fffff984 */ /* 0x000fe20000000800 */
[----:B------:R-:W-:Y:S01]  /*3920*/  @!PT LDS RZ, [RZ] ;  /* 0x00000000fffff984 */ /* 0x000fe20000000800 */
[----:B------:R3:W-:Y:S04]  /*3930*/  LDGSTS.E.128 [R26+0x6300], desc[UR12][R42.64] ;  /* 0x063000002a1a7fae */ /* 0x0007e8000b9a180c */
[----:B------:R-:W-:Y:S04]  /*3940*/  LDGSTS.E.128 [R26+0x6510], desc[UR12][R86.64] ;  /* 0x06510000561a7fae */ /* 0x000fe8000b9a180c */
[----:B------:R4:W-:Y:S04]  /*3950*/  LDGSTS.E.128 [R26+0x6720], desc[UR12][R84.64] ;  /* 0x06720000541a7fae */ /* 0x0009e8000b9a180c */
[----:B------:R5:W-:Y:S01]  /*3960*/  LDGSTS.E.128 [R26+0x6930], desc[UR12][R82.64] ;  /* 0x06930000521a7fae */ /* 0x000be2000b9a180c */
[----:B---3--:R-:W-:Y:S01]  /*3970*/  IMAD.WIDE R42, R8, 0x2, R78 ;  /* 0x00000002082a7825 */ /* 0x008fe200078e024e */
[----:B------:R-:W-:-:S02]  /*3980*/  LEA R8, R0, R8, 0xa ;  /* 0x0000000800087211 */ /* 0x000fc400078e50ff */
[----:B------:R-:W0:Y:S01]  /*3990*/  LDGDEPBAR ;  /* 0x00000000000079af */ /* 0x000e220000000000 */
[----:B----4-:R-:W-:-:S04]  /*39a0*/  IMAD.WIDE R84, R0, 0x2, R42 ;  /* 0x0000000200547825 */ /* 0x010fc800078e022a */
[C---:B-----5:R-:W-:Y:S01]  /*39b0*/  IMAD.WIDE R82, R0.reuse, 0x2, R84 ;  /* 0x0000000200527825 */ /* 0x060fe200078e0254 */
[----:B-1----:R-:W-:Y:S03]  /*39c0*/  HMMA.16816.F16 R36, R28, R40, R36 ;  /* 0x000000281c24723c */ /* 0x002fe60000000824 */
[----:B------:R-:W-:Y:S01]  /*39d0*/  IMAD.WIDE R64, R0, 0x2, R82 ;  /* 0x0000000200407825 */ /* 0x000fe200078e0252 */
[----:B------:R-:W-:-:S04]  /*39e0*/  DEPBAR.LE SB0, 0x0 ;  /* 0x000080000000791a */ /* 0x000fc80000000000 */
[----:B------:R-:W-:Y:S01]  /*39f0*/  BAR.SYNC.DEFER_BLOCKING 0x0 ;  /* 0x0000000000007b1d */ /* 0x000fe20000010000 */
[----:B--2---:R-:W-:Y:S05]  /*3a00*/  HMMA.16816.F16 R38, R32, R40, R38 ;  /* 0x000000282026723c */ /* 0x004fea0000000826 */
        /* <DEDUP_REMOVED lines=14> */
[----:B------:R5:W-:Y:S04]  /*3af0*/  LDGSTS.E.128 [R26+0x2730], desc[UR12][R64.64] ;  /* 0x02730000401a7fae */ /* 0x000be8000b9a180c */
[----:B------:R-:W0:Y:S01]  /*3b00*/  LDGDEPBAR ;  /* 0x00000000000079af */ /* 0x000e220000000000 */
[----:B-1----:R-:W-:Y:S01]  /*3b10*/  HMMA.16816.F16 R36, R28, R40, R36 ;  /* 0x000000281c24723c */ /* 0x002fe20000000824 */
[----:B------:R-:W-:-:S04]  /*3b20*/  DEPBAR.LE SB0, 0x0 ;  /* 0x000080000000791a */ /* 0x000fc80000000000 */
[----:B------:R-:W-:Y:S03]  /*3b30*/  BAR.SYNC.DEFER_BLOCKING 0x0 ;  /* 0x0000000000007b1d */ /* 0x000fe60000010000 */
[----:B--2---:R-:W-:Y:S03]  /*3b40*/  HMMA.16816.F16 R40, R32, R40, R38 ;  /* 0x000000282028723c */ /* 0x004fe60000000826 */
[----:B------:R-:W-:Y:S04]  /*3b50*/  LDSM.16.M88.2 R38, [R60] ;  /* 0x000000003c26783b */ /* 0x000fe80000000100 */
[----:B------:R-:W1:Y:S04]  /*3b60*/  LDSM.16.MT88.4 R28, [R50] ;  /* 0x00000000321c783b */ /* 0x000e680000004200 */
[----:B------:R-:W2:Y:S04]  /*3b70*/  LDSM.16.MT88.4 R32, [R50+0x20] ;  /* 0x000020003220783b */ /* 0x000ea80000004200 */
[----:B---3--:R-:W-:Y:S01]  /*3b80*/  LDSM.16.M88.2 R42, [R61] ;  /* 0x000000003d2a783b */ /* 0x008fe20000000100 */
[----:B-1----:R-:W-:Y:S01]  /*3b90*/  HMMA.16816.F16 R58, R28, R38, R36 ;  /* 0x000000261c3a723c */ /* 0x002fe20000000824 */
[----:B------:R-:W-:-:S02]  /*3ba0*/  IMAD.WIDE R36, R10, 0x2, R78 ;  /* 0x000000020a247825 */ /* 0x000fc400078e024e */
[----:B------:R-:W1:Y:S01]  /*3bb0*/  LDSM.16.MT88.4 R28, [R44+0x20] ;  /* 0x000020002c1c783b */ /* 0x000e620000004200 */
[----:B------:R-:W-:-:S04]  /*3bc0*/  LEA R10, R0, R10, 0xa ;  /* 0x0000000a000a7211 */ /* 0x000fc800078e50ff */
[----:B--2---:R-:W-:Y:S01]  /*3bd0*/  HMMA.16816.F16 R40, R32, R38, R40 ;  /* 0x000000262028723c */ /* 0x004fe20000000828 */
[C---:B------:R-:W-:Y:S01]  /*3be0*/  IMAD.WIDE R38, R0.reuse, 0x2, R36 ;  /* 0x0000000200267825 */ /* 0x040fe200078e0224 */
[----:B------:R-:W2:Y:S04]  /*3bf0*/  LDSM.16.MT88.4 R32, [R44] ;  /* 0x000000002c20783b */ /* 0x000ea80000004200 */
[----:B------:R-:W-:Y:S01]  /*3c00*/  @!PT LDS RZ, [RZ] ;  /* 0x00000000fffff984 */ /* 0x000fe20000000800 */
[----:B------:R-:W-:Y:S01]  /*3c10*/  @!PT LDS RZ, [RZ] ;  /* 0x00000000fffff984 */ /* 0x000fe20000000800 */
[----:B------:R-:W-:Y:S01]  /*3c20*/  @!PT LDS RZ, [RZ] ;  /* 0x00000000fffff984 */ /* 0x000fe20000000800 */
[----:B------:R-:W-:Y:S01]  /*3c30*/  LDGSTS.E.128 [R26+0x6300], desc[UR12][R36.64] ;  /* 0x06300000241a7fae */ /* 0x000fe2000b9a180c */
[----:B----4-:R-:W-:-:S03]  /*3c40*/  IMAD.WIDE R82, R0, 0x2, R38 ;  /* 0x0000000200527825 */ /* 0x010fc600078e0226 */
[----:B------:R3:W-:Y:S01]  /*3c50*/  LDGSTS.E.128 [R26+0x6510], desc[UR12][R38.64] ;  /* 0x06510000261a7fae */ /* 0x0007e2000b9a180c */
[----:B-----5:R-:W-:-:S03]  /*3c60*/  IMAD.WIDE R64, R0, 0x2, R82 ;  /* 0x0000000200407825 */ /* 0x020fc600078e0252 */
[----:B------:R4:W-:Y:S04]  /*3c70*/  LDGSTS.E.128 [R26+0x6720], desc[UR12][R82.64] ;  /* 0x06720000521a7fae */ /* 0x0009e8000b9a180c */
[----:B------:R-:W-:Y:S04]  /*3c80*/  LDGSTS.E.128 [R26+0x6930], desc[UR12][R64.64] ;  /* 0x06930000401a7fae */ /* 0x000fe8000b9a180c */
[----:B------:R-:W0:Y:S01]  /*3c90*/  LDGDEPBAR ;  /* 0x00000000000079af */ /* 0x000e220000000000 */
[----:B-1----:R-:W-:Y:S01]  /*3ca0*/  HMMA.16816.F16 R28, R28, R42, R40 ;  /* 0x0000002a1c1c723c */ /* 0x002fe20000000828 */
[----:B------:R-:W-:-:S04]  /*3cb0*/  IMAD.WIDE R40, R12, 0x2, R78 ;  /* 0x000000020c287825 */ /* 0x000fc800078e024e */
[----:B------:R-:W-:-:S03]  /*3cc0*/  IMAD R12, R0, 0x400, R12 ;  /* 0x00000400000c7824 */ /* 0x000fc600078e020c */
[----:B--2---:R-:W-:Y:S01]  /*3cd0*/  HMMA.16816.F16 R58, R32, R42, R58 ;  /* 0x0000002a203a723c */ /* 0x004fe2000000083a */
[----:B------:R-:W-:-:S04]  /*3ce0*/  DEPBAR.LE SB0, 0x0 ;  /* 0x000080000000791a */ /* 0x000fc80000000000 */
[----:B------:R-:W-:Y:S06]  /*3cf0*/  BAR.SYNC.DEFER_BLOCKING 0x0 ;  /* 0x0000000000007b1d */ /* 0x000fec0000010000 */
[----:B------:R-:W-:Y:S04]  /*3d00*/  LDSM.16.M88.2 R60, [R69] ;  /* 0x00000000453c783b */ /* 0x000fe80000000100 */
[----:B---3--:R-:W1:Y:S04]  /*3d10*/  LDSM.16.MT88.4 R36, [R46+0x20] ;  /* 0x000020002e24783b */ /* 0x008e680000004200 */
[----:B------:R-:W2:Y:S04]  /*3d20*/  LDSM.16.MT88.4 R32, [R46] ;  /* 0x000000002e20783b */ /* 0x000ea80000004200 */
[----:B------:R-:W-:Y:S01]  /*3d30*/  LDSM.16.M88.2 R66, [R66] ;  /* 0x000000004242783b */ /* 0x000fe20000000100 */
[----:B-1----:R-:W-:Y:S01]  /*3d40*/  HMMA.16816.F16 R36, R36, R60, R28 ;  /* 0x0000003c2424723c */ /* 0x002fe2000000081c */
[----:B------:R-:W-:-:S02]  /*3d50*/  IMAD.WIDE R38, R0, 0x2, R40 ;  /* 0x0000000200267825 */ /* 0x000fc400078e0228 */
[----:B------:R-:W1:Y:S02]  /*3d60*/  LDSM.16.MT88.4 R28, [R48] ;  /* 0x00000000301c783b */ /* 0x000e640000004200 */
[----:B------:R-:W-:-:S03]  /*3d70*/  IMAD.WIDE R42, R0, 0x2, R38 ;  /* 0x00000002002a7825 */ /* 0x000fc600078e0226 */
[----:B--2---:R-:W-:Y:S01]  /*3d80*/  HMMA.16816.F16 R58, R32, R60, R58 ;  /* 0x0000003c203a723c */ /* 0x004fe2000000083a */
[----:B------:R-:W2:Y:S01]  /*3d90*/  LDSM.16.MT88.4 R32, [R48+0x20] ;  /* 0x000020003020783b */ /* 0x000ea20000004200 */
[----:B------:R-:W-:Y:S01]  /*3da0*/  IMAD.WIDE R60, R14, 0x2, R78 ;  /* 0x000000020e3c7825 */ /* 0x000fe200078e024e */
[C---:B------:R-:W-:Y:S02]  /*3db0*/  LEA R14, R0.reuse, R14, 0xa ;  /* 0x0000000e000e7211 */ /* 0x040fe400078e50ff */
[----:B------:R-:W-:Y:S01]  /*3dc0*/  @!PT LDS RZ, [RZ] ;  /* 0x00000000fffff984 */ /* 0x000fe20000000800 */
[----:B------:R-:W-:Y:S01]  /*3dd0*/  @!PT LDS RZ, [RZ] ;  /* 0x00000000fffff984 */ /* 0x000fe20000000800 */
[----:B------:R-:W-:Y:S01]  /*3de0*/  @!PT LDS RZ, [RZ] ;  /* 0x00000000fffff984 */ /* 0x000fe20000000800 */
[----:B------:R-:W-:Y:S01]  /*3df0*/  LDGSTS.E.128 [R26+0x2100], desc[UR12][R40.64] ;  /* 0x02100000281a7fae */ /* 0x000fe2000b9a180c */
[----:B----4-:R-:W-:-:S03]  /*3e00*/  IMAD.WIDE R82, R0, 0x2, R42 ;  /* 0x0000000200527825 */ /* 0x010fc600078e022a */
[----:B------:R-:W-:Y:S01]  /*3e10*/  LDGSTS.E.128 [R26+0x2310], desc[UR12][R38.64] ;  /* 0x02310000261a7fae */ /* 0x000fe2000b9a180c */
[----:B------:R-:W-:-:S03]  /*3e20*/  IMAD.WIDE R86, R0, 0x2, R60 ;  /* 0x0000000200567825 */ /* 0x000fc600078e023c */
[----:B------:R-:W-:Y:S04]  /*3e30*/  LDGSTS.E.128 [R26+0x2520], desc[UR12][R42.64] ;  /* 0x025200002a1a7fae */ /* 0x000fe8000b9a180c */
[----:B------:R3:W-:Y:S01]  /*3e40*/  LDGSTS.E.128 [R26+0x2730], desc[UR12][R82.64] ;  /* 0x02730000521a7fae */ /* 0x0007e2000b9a180c */
[----:B------:R-:W-:-:S03]  /*3e50*/  IMAD.WIDE R84, R0, 0x2, R86 ;  /* 0x0000000200547825 */ /* 0x000fc600078e0256 */
[----:B------:R-:W0:Y:S01]  /*3e60*/  LDGDEPBAR ;  /* 0x00000000000079af */ /* 0x000e220000000000 */
[----:B---3--:R-:W-:Y:S01]  /*3e70*/  IMAD.WIDE R82, R0, 0x2, R84 ;  /* 0x0000000200527825 */ /* 0x008fe200078e0254 */
[-C--:B-1----:R-:W-:Y:S08]  /*3e80*/  HMMA.16816.F16 R64, R28, R66.reuse, R58 ;  /* 0x000000421c40723c */ /* 0x082ff0000000083a */
[----:B--2---:R-:W-:Y:S01]  /*3e90*/  HMMA.16816.F16 R66, R32, R66, R36 ;  /* 0x000000422042723c */ /* 0x004fe20000000824 */
[----:B------:R-:W-:-:S04]  /*3ea0*/  DEPBAR.LE SB0, 0x0 ;  /* 0x000080000000791a */ /* 0x000fc80000000000 */
[----:B------:R-:W-:Y:S06]  /*3eb0*/  BAR.SYNC.DEFER_BLOCKING 0x0 ;  /* 0x0000000000007b1d */ /* 0x000fec0000010000 */
[----:B------:R-:W-:Y:S04]  /*3ec0*/  LDSM.16.M88.2 R68, [R68] ;  /* 0x000000004444783b */ /* 0x000fe80000000100 */
[----:B------:R-:W-:Y:S04]  /*3ed0*/  LDSM.16.M88.2 R58, [R74] ;  /* 0x000000004a3a783b */ /* 0x000fe80000000100 */
[----:B------:R-:W1:Y:S04]  /*3ee0*/  LDSM.16.MT88.4 R36, [R50] ;  /* 0x000000003224783b */ /* 0x000e680000004200 */
[----:B------:R-:W2:Y:S04]  /*3ef0*/  LDSM.16.MT88.4 R40, [R50+0x20] ;  /* 0x000020003228783b */ /* 0x000ea80000004200 */
[----:B------:R-:W3:Y:S04]  /*3f00*/  LDSM.16.MT88.4 R28, [R44] ;  /* 0x000000002c1c783b */ /* 0x000ee80000004200 */
[----:B------:R-:W4:Y:S04]  /*3f10*/  LDSM.16.MT88.4 R32, [R44+0x20] ;  /* 0x000020002c20783b */ /* 0x000f280000004200 */
[----:B------:R-:W-:Y:S01]  /*3f20*/  @!PT LDS RZ, [RZ] ;  /* 0x00000000fffff984 */ /* 0x000fe20000000800 */
[----:B------:R-:W-:Y:S01]  /*3f30*/  @!PT LDS RZ, [RZ] ;  /* 0x00000000fffff984 */ /* 0x000fe20000000800 */
[----:B------:R-:W-:Y:S01]  /*3f40*/  @!PT LDS RZ, [RZ] ;  /* 0x00000000fffff984 */ /* 0x000fe20000000800 */
[----:B------:R5:W-:Y:S04]  /*3f50*/  LDGSTS.E.128 [R26+0x6300], desc[UR12][R60.64] ;  /* 0x063000003c1a7fae */ /* 0x000be8000b9a180c */
[----:B------:R1:W-:Y:S04]  /*3f60*/  LDGSTS.E.128 [R26+0x6510], desc[UR12][R86.64] ;  /* 0x06510000561a7fae */ /* 0x0003e8000b9a180c */
[----:B------:R1:W-:Y:S04]  /*3f70*/  LDGSTS.E.128 [R26+0x6720], desc[UR12][R84.64] ;  /* 0x06720000541a7fae */ /* 0x0003e8000b9a180c */
[----:B------:R1:W-:Y:S04]  /*3f80*/  LDGSTS.E.128 [R26+0x6930], desc[UR12][R82.64] ;  /* 0x06930000521a7fae */ /* 0x0003e8000b9a180c */
[----:B------:R-:W0:Y:S01]  /*3f90*/  LDGDEPBAR ;  /* 0x00000000000079af */ /* 0x000e220000000000 */
[-C--:B-1----:R-:W-:Y:S08]  /*3fa0*/  HMMA.16816.F16 R64, R36, R68.reuse, R64 ;  /* 0x000000442440723c */ /* 0x082ff00000000840 */
[----:B--2---:R-:W-:Y:S01]  /*3fb0*/  HMMA.16816.F16 R66, R40, R68, R66 ;  /* 0x000000442842723c */ /* 0x004fe20000000842 */
[----:B------:R-:W-:-:S04]  /*3fc0*/  DEPBAR.LE SB0, 0x0 ;  /* 0x000080000000791a */ /* 0x000fc80000000000 */
[----:B------:R-:W-:Y:S07]  /*3fd0*/  BAR.SYNC.DEFER_BLOCKING 0x0 ;  /* 0x0000000000007b1d */ /* 0x000fee0000010000 */
[-C--:B---3--:R-:W-:Y:S08]  /*3fe0*/  HMMA.16816.F16 R64, R28, R58.reuse, R64 ;  /* 0x0000003a1c40723c */ /* 0x088ff00000000840 */
[----:B----4-:R-:W-:Y:S01]  /*3ff0*/  HMMA.16816.F16 R66, R32, R58, R66 ;  /* 0x0000003a2042723c */ /* 0x010fe20000000842 */
[----:B-----5:R-:W-:Y:S04]  /*4000*/  LDSM.16.M88.2 R60, [R70] ;  /* 0x00000000463c783b */ /* 0x020fe80000000100 */
[----:B------:R-:W1:Y:S04]  /*4010*/  LDSM.16.MT88.4 R36, [R46] ;  /* 0x000000002e24783b */ /* 0x000e680000004200 */
[----:B------:R-:W2:Y:S04]  /*4020*/  LDSM.16.MT88.4 R40, [R46+0x20] ;  /* 0x000020002e28783b */ /* 0x000ea80000004200 */
[----:B------:R-:W-:Y:S04]  /*4030*/  LDSM.16.M88.2 R68, [R72] ;  /* 0x000000004844783b */ /* 0x000fe80000000100 */
[----:B------:R-:W3:Y:S04]  /*4040*/  LDSM.16.MT88.4 R28, [R48] ;  /* 0x00000000301c783b */ /* 0x000ee80000004200 */
[----:B------:R-:W4:Y:S04]  /*4050*/  LDSM.16.MT88.4 R32, [R48+0x20] ;  /* 0x000020003020783b */ /* 0x000f280000004200 */
[----:B------:R-:W-:Y:S01]  /*4060*/  @!PT LDS RZ, [RZ] ;  /* 0x00000000fffff984 */ /* 0x000fe20000000800 */
[----:B------:R-:W-:Y:S01]  /*4070*/  @!PT LDS RZ, [RZ] ;  /* 0x00000000fffff984 */ /* 0x000fe20000000800 */
[----:B------:R-:W-:Y:S01]  /*4080*/  @!PT LDS RZ, [RZ] ;  /* 0x00000000fffff984 */ /* 0x000fe20000000800 */
[----:B------:R5:W-:Y:S01]  /*4090*/  LDGSTS.E.128 [R22], desc[UR12][R80.64+0x400] ;  /* 0x0000040050167fae */ /* 0x000be2000b9a180c */
[-C--:B-1----:R-:W-:Y:S08]  /*40a0*/  HMMA.16816.F16 R36, R36, R60.reuse, R64 ;  /* 0x0000003c2424723c */ /* 0x082ff00000000840 */
[----:B--2---:R-:W-:Y:S01]  /*40b0*/  HMMA.16816.F16 R40, R40, R60, R66 ;  /* 0x0000003c2828723c */ /* 0x004fe20000000842 */
[----:B------:R-:W-:Y:S01]  /*40c0*/  IMAD.WIDE R42, R16, 0x2, R78 ;  /* 0x00000002102a7825 */ /* 0x000fe200078e024e */
[----:B------:R-:W-:-:S02]  /*40d0*/  IADD3.X R67, PT, PT, RZ, R81, RZ, P0, !PT ;  /* 0x00000051ff437210 */ /* 0x000fc400007fe4ff */
[C---:B------:R-:W-:Y:S02]  /*40e0*/  LEA R16, R0.reuse, R16, 0xa ;  /* 0x0000001000107211 */ /* 0x040fe400078e50ff */
[----:B------:R5:W-:Y:S01]  /*40f0*/  LDGSTS.E.128 [R26+0x2100], desc[UR12][R42.64] ;  /* 0x021000002a1a7fae */ /* 0x000be2000b9a180c */
[----:B------:R-:W-:-:S05]  /*4100*/  IMAD.WIDE R38, R0, 0x2, R42 ;  /* 0x0000000200267825 */ /* 0x000fca00078e022a */
[-C--:B---3--:R-:W-:Y:S01]  /*4110*/  HMMA.16816.F16 R58, R28, R68.reuse, R36 ;  /* 0x000000441c3a723c */ /* 0x088fe20000000824 */
[C---:B------:R-:W-:Y:S01]  /*4120*/  IMAD.WIDE R28, R0.reuse, 0x2, R38 ;  /* 0x00000002001c7825 */ /* 0x040fe200078e0226 */
[----:B------:R5:W-:Y:S04]  /*4130*/  LDGSTS.E.128 [R26+0x2310], desc[UR12][R38.64] ;  /* 0x02310000261a7fae */ /* 0x000be8000b9a180c */
[----:B------:R5:W-:Y:S01]  /*4140*/  LDGSTS.E.128 [R26+0x2520], desc[UR12][R28.64] ;  /* 0x025200001c1a7fae */ /* 0x000be2000b9a180c */
[----:B------:R-:W-:Y:S01]  /*4150*/  IMAD.WIDE R30, R0, 0x2, R28 ;  /* 0x00000002001e7825 */ /* 0x000fe200078e021c */
[----:B----4-:R-:W-:Y:S04]  /*4160*/  HMMA.16816.F16 R68, R32, R68, R40 ;  /* 0x000000442044723c */ /* 0x010fe80000000828 */
[----:B------:R5:W-:Y:S04]  /*4170*/  LDGSTS.E.128 [R26+0x2730], desc[UR12][R30.64] ;  /* 0x027300001e1a7fae */ /* 0x000be8000b9a180c */
[----:B------:R-:W0:Y:S01]  /*4180*/  LDGDEPBAR ;  /* 0x00000000000079af */ /* 0x000e220000000000 */
[----:B------:R-:W-:-:S04]  /*4190*/  DEPBAR.LE SB0, 0x0 ;  /* 0x000080000000791a */ /* 0x000fc80000000000 */
[----:B------:R-:W-:Y:S06]  /*41a0*/  BAR.SYNC.DEFER_BLOCKING 0x0 ;  /* 0x0000000000007b1d */ /* 0x000fec0000010000 */
[----:B------:R-:W-:Y:S05]  /*41b0*/  BRA.U UP0, `(.L_x_57) ;  /* 0xffffffc900687547 */ /* 0x000fea000b83ffff */
[----:B------:R-:W-:-:S12]  /*41c0*/  UIADD3 UR8, UPT, UPT, UR4, 0x1, URZ ;  /* 0x0000000104087890 */ /* 0x000fd8000fffe0ff */
.L_x_56:
        /* <DEDUP_REMOVED lines=8> */
[C---:B------:R-:W-:Y:S01]  /*4250*/  IMAD.WIDE R16, R0.reuse, 0x4, R78 ;  /* 0x0000000400107825 */ /* 0x040fe200078e024e */
[----:B------:R-:W-:Y:S01]  /*4260*/  LEA R23, R0, R18, 0x5 ;  /* 0x0000001200177211 */ /* 0x000fe200078e28ff */
[----:B------:R-:W-:Y:S01]  /*4270*/  UIADD3 UR8, UPT, UPT, UR8, 0x7, URZ ;  /* 0x0000000708087890 */ /* 0x000fe2000fffe0ff */
[----:B------:R-:W-:Y:S01]  /*4280*/  LOP3.LUT R25, R2, 0x3e0, RZ, 0xc0, !PT ;  /* 0x000003e002197812 */ /* 0x000fe200078ec0ff */
[----:B------:R-:W-:Y:S01]  /*4290*/  IMAD.WIDE.U32 R20, R20, R21, UR10 ;  /* 0x0000000a14147e25 */ /* 0x000fe2000f8e0015 */
[----:B------:R-:W-:-:S03]  /*42a0*/  UIADD3 UR4, UPT, UPT, -UR4, URZ, URZ ;  /* 0x000000ff04047290 */ /* 0x000fc6000fffe1ff */
[----:B------:R-:W-:Y:S01]  /*42b0*/  IMAD.WIDE R18, R0, 0x2, R78 ;  /* 0x0000000200127825 */ /* 0x000fe200078e024e */
[----:B-----5:R-:W-:-:S03]  /*42c0*/  IADD3 R30, P0, PT, R20, 0x40, RZ ;  /* 0x00000040141e7810 */ /* 0x020fc60007f1e0ff */
[----:B------:R-:W-:Y:S01]  /*42d0*/  IMAD.WIDE R78, R0, 0x6, R78 ;  /* 0x00000006004e7825 */ /* 0x000fe200078e024e */
[----:B------:R-:W-:Y:S02]  /*42e0*/  IADD3.X R31, PT, PT, RZ, R21, RZ, P0, !PT ;  /* 0x00000015ff1f7210 */ /* 0x000fe400007fe4ff */
[C---:B-1----:R-:W-:Y:S02]  /*42f0*/  LOP3.LUT R4, R3.reuse, 0xf, RZ, 0xc0, !PT ;  /* 0x0000000f03047812 */ /* 0x042fe400078ec0ff */
[--C-:B------:R-:W-:Y:S02]  /*4300*/  SHF.R.U32.HI R5, RZ, 0x3, R3.reuse ;  /* 0x00000003ff057819 */ /* 0x100fe40000011603 */
[----:B------:R-:W-:Y:S02]  /*4310*/  LOP3.LUT R6, R3, 0x7, RZ, 0xc0, !PT ;  /* 0x0000000703067812 */ /* 0x000fe400078ec0ff */
[----:B------:R-:W-:Y:S01]  /*4320*/  SHF.R.U32.HI R7, RZ, 0x4, R3 ;  /* 0x00000004ff077819 */ /* 0x000fe20000011603 */
[----:B------:R-:W-:Y:S01]  /*4330*/  IMAD.SHL.U32 R5, R5, 0x8, RZ ;  /* 0x0000000805057824 */ /* 0x000fe200078e00ff */
[----:B------:R-:W-:-:S02]  /*4340*/  SHF.R.U32.HI R3, RZ, 0x3, R4 ;  /* 0x00000003ff037819 */ /* 0x000fc40000011604 */
[----:B------:R-:W-:Y:S02]  /*4350*/  LEA R6, R7, R6, 0x3 ;  /* 0x0000000607067211 */ /* 0x000fe400078e18ff */
[----:B------:R-:W-:Y:S02]  /*4360*/  SHF.L.U32 R3, R3, 0x3, RZ ;  /* 0x0000000303037819 */ /* 0x000fe400000006ff */
[----:B------:R-:W-:Y:S02]  /*4370*/  LOP3.LUT R5, R5, 0x8, RZ, 0xe2, !PT ;  /* 0x0000000805057812 */ /* 0x000fe400078ee2ff */
[----:B------:R-:W-:Y:S02]  /*4380*/  LOP3.LUT R4, R4, 0x7, RZ, 0xc0, !PT ;  /* 0x0000000704047812 */ /* 0x000fe400078ec0ff */
[----:B------:R-:W-:Y:S01]  /*4390*/  LOP3.LUT R3, R3, 0x8, RZ, 0xe2, !PT ;  /* 0x0000000803037812 */ /* 0x000fe200078ee2ff */
[----:B------:R-:W-:-:S04]  /*43a0*/  IMAD R5, R6, 0x108, R5 ;  /* 0x0000010806057824 */ /* 0x000fc800078e0205 */
[----:B------:R-:W-:Y:S01]  /*43b0*/  IMAD R3, R4, 0x108, R3 ;  /* 0x0000010804037824 */ /* 0x000fe200078e0203 */
[----:B------:R-:W-:-:S04]  /*43c0*/  SHF.L.U32 R39, R5, 0x1, RZ ;  /* 0x0000000105277819 */ /* 0x000fc800000006ff */
[----:B------:R-:W-:-:S07]  /*43d0*/  SHF.L.U32 R36, R3, 0x1, RZ ;  /* 0x0000000103247819 */ /* 0x000fce00000006ff */
.L_x_58:
[----:B------:R-:W-:Y:S01]  /*43e0*/  UIADD3 UR11, UPT, UPT, UR8, -0x7, URZ ;  /* 0xfffffff9080b7890 */ /* 0x000fe2000fffe0ff */
[----:B------:R-:W1:Y:S01]  /*43f0*/  LDC.64 R2, c[0x0][0x388] ;  /* 0x0000e200ff027b82 */ /* 0x000e620000000a00 */
[----:B------:R-:W-:Y:S01]  /*4400*/  USHF.L.U32 UR10, UR8, 0x5, URZ ;  /* 0x00000005080a7899 */ /* 0x000fe200080006ff */
[C---:B------:R-:W-:Y:S01]  /*4410*/  IMAD.WIDE R20, R23.reuse, 0x2, R18 ;  /* 0x0000000217147825 */ /* 0x040fe200078e0212 */
[----:B------:R-:W-:Y:S02]  /*4420*/  ULOP3.LUT UR14, UR11, 0x1, URZ, 0xc0, !UPT ;  /* 0x000000010b0e7892 */ /* 0x000fe4000f8ec0ff */
[----:B------:R-:W-:Y:S01]  /*4430*/  ULOP3.LUT UR10, UR10, 0xe0, URZ, 0xc0, !UPT ;  /* 0x000000e00a0a7892 */ /* 0x000fe2000f8ec0ff */
[----:B------:R-:W-:Y:S01]  /*4440*/  IMAD.WIDE R28, R23, 0x2, R78 ;  /* 0x00000002171c7825 */ /* 0x000fe200078e024e */
[----:B------:R-:W-:Y:S02]  /*4450*/  ULOP3.LUT UR9, UR14, 0x1, URZ, 0x3c, !UPT ;  /* 0x000000010e097892 */ /* 0x000fe4000f8e3cff */
[----:B------:R-:W-:Y:S01]  /*4460*/  ULOP3.LUT UP0, URZ, UR11, 0x7, URZ, 0xc0, !UPT ;  /* 0x000000070bff7892 */ /* 0x000fe2000f80c0ff */
[----:B------:R-:W-:Y:S01]  /*4470*/  MOV R37, UR14 ;  /* 0x0000000e00257c02 */ /* 0x000fe20008000f00 */
[----:B------:R-:W-:-:S02]  /*4480*/  UIMAD UR10, UR9, 0x840, UR10 ;  /* 0x00000840090a78a4 */ /* 0x000fc4000f8e020a */
[----:B------:R-:W-:Y:S01]  /*4490*/  IMAD.U32 R0, RZ, RZ, UR9 ;  /* 0x00000009ff007e24 */ /* 0x000fe2000f8e00ff */
[----:B------:R-:W-:Y:S01]  /*44a0*/  UIADD3 UR4, UPT, UPT, UR4, 0x1, URZ ;  /* 0x0000000104047890 */ /* 0x000fe2000fffe0ff */
[----:B------:R-:W-:Y:S01]  /*44b0*/  PLOP3.LUT P0, PT, PT, PT, UP0, 0x80, 0x8 ;  /* 0x000000000008781c */ /* 0x000fe20003f0f008 */
[----:B------:R-:W-:Y:S01]  /*44c0*/  ULEA UR10, UR10, UR5, 0x1 ;  /* 0x000000050a0a7291 */ /* 0x000fe2000f8e08ff */
[----:B------:R-:W-:Y:S01]  /*44d0*/  IMAD R0, R0, 0x2100, R25 ;  /* 0x0000210000007824 */ /* 0x000fe200078e0219 */
[----:B------:R-:W-:Y:S01]  /*44e0*/  UISETP.NE.AND UP0, UPT, UR4, URZ, UPT ;  /* 0x000000ff0400728c */ /* 0x000fe2000bf05270 */
[----:B------:R-:W-:Y:S01]  /*44f0*/  IMAD R37, R37, 0x4200, R24 ;  /* 0x0000420025257824 */ /* 0x000fe200078e0218 */
[----:B------:R-:W-:Y:S02]  /*4500*/  UIADD3 UR8, UPT, UPT, UR8, 0x1, URZ ;  /* 0x0000000108087890 */ /* 0x000fe4000fffe0ff */
[----:B------:R-:W-:Y:S02]  /*4510*/  LEA R0, R0, UR5, 0x1 ;  /* 0x0000000500007c11 */ /* 0x000fe4000f8e08ff */
[----:B------:R-:W-:Y:S01]  /*4520*/  MOV R5, UR10 ;  /* 0x0000000a00057c02 */ /* 0x000fe20008000f00 */
[----:B------:R-:W-:Y:S01]  /*4530*/  LDSM.16.M88.2 R32, [R36+UR10] ;  /* 0x0000000a2420783b */ /* 0x000fe20008000100 */
[----:B------:R-:W-:Y:S01]  /*4540*/  IADD3 R26, PT, PT, R39, 0x2100, R0 ;  /* 0x00002100271a7810 */ /* 0x000fe20007ffe000 */
[----:B-1----:R-:W-:Y:S01]  /*4550*/  IMAD.WIDE R2, R23, 0x2, R2 ;  /* 0x0000000217027825 */ /* 0x002fe200078e0202 */
[----:B------:R-:W-:-:S02]  /*4560*/  IADD3 R34, PT, PT, R36, 0x20, R5 ;  /* 0x0000002024227810 */ /* 0x000fc40007ffe005 */
[----:B------:R-:W-:Y:S01]  /*4570*/  IADD3 R0, PT, PT, R39, 0x4200, R0 ;  /* 0x0000420027007810 */ /* 0x000fe20007ffe000 */
[----:B------:R-:W1:Y:S04]  /*4580*/  LDSM.16.MT88.4 R12, [R26] ;  /* 0x000000001a0c783b */ /* 0x000e680000004200 */
[----:B------:R2:W3:Y:S04]  /*4590*/  LDSM.16.MT88.4 R8, [R26+0x20] ;  /* 0x000020001a08783b */ /* 0x0004e80000004200 */
[----:B------:R-:W-:Y:S04]  /*45a0*/  LDSM.16.M88.2 R34, [R34] ;  /* 0x000000002222783b */ /* 0x000fe80000000100 */
[----:B------:R-:W4:Y:S01]  /*45b0*/  LDSM.16.MT88.4 R4, [R0] ;  /* 0x000000000004783b */ /* 0x000f220000004200 */
[----:B--2---:R-:W-:Y:S01]  /*45c0*/  IMAD.WIDE R26, R23, 0x2, R16 ;  /* 0x00000002171a7825 */ /* 0x004fe200078e0210 */
[-C--:B-1----:R-:W-:Y:S02]  /*45d0*/  HMMA.16816.F16 R58, R12, R32.reuse, R58 ;  /* 0x000000200c3a723c */ /* 0x082fe4000000083a */
[----:B------:R1:W2:Y:S04]  /*45e0*/  LDSM.16.MT88.4 R12, [R0+0x20] ;  /* 0x00002000000c783b */ /* 0x0002a80000004200 */
[----:B------:R-:W-:Y:S01]  /*45f0*/  @!PT LDS RZ, [RZ] ;  /* 0x00000000fffff984 */ /* 0x000fe20000000800 */
[----:B------:R-:W-:Y:S01]  /*4600*/  @!PT LDS RZ, [RZ] ;  /* 0x00000000fffff984 */ /* 0x000fe20000000800 */
[----:B------:R-:W-:Y:S01]  /*4610*/  @!PT LDS RZ, [RZ] ;  /* 0x00000000fffff984 */ /* 0x000fe20000000800 */
[----:B------:R5:W-:Y:S02]  /*4620*/  @!P0 LDGSTS.E.128 [R22], desc[UR12][R30.64] ;  /* 0x000000001e168fae */ /* 0x000be4000b9a180c */
[----:B---3--:R-:W-:Y:S02]  /*4630*/  HMMA.16816.F16 R8, R8, R32, R68 ;  /* 0x000000200808723c */ /* 0x008fe40000000844 */
[----:B------:R3:W-:Y:S01]  /*4640*/  LDGSTS.E.128 [R37], desc[UR12][R2.64] ;  /* 0x0000000002257fae */ /* 0x0007e2000b9a180c */
[----:B-1----:R-:W1:Y:S03]  /*4650*/  LDC R0, c[0x0][0x39c] ;  /* 0x0000e700ff007b82 */ /* 0x002e660000000800 */
[----:B------:R3:W-:Y:S04]  /*4660*/  LDGSTS.E.128 [R37+0x210], desc[UR12][R20.64] ;  /* 0x0021000014257fae */ /* 0x0007e8000b9a180c */
[----:B------:R3:W-:Y:S01]  /*4670*/  LDGSTS.E.128 [R37+0x420], desc[UR12][R26.64] ;  /* 0x004200001a257fae */ /* 0x0007e2000b9a180c */
[----:B-----5:R-:W-:Y:S01]  /*4680*/  IADD3 R30, P0, PT, R30, 0x40, RZ ;  /* 0x000000401e1e7810 */ /* 0x020fe20007f1e0ff */
[----:B----4-:R-:W-:Y:S02]  /*4690*/  HMMA.16816.F16 R58, R4, R34, R58 ;  /* 0x00000022043a723c */ /* 0x010fe4000000083a */
[----:B------:R3:W-:Y:S01]  /*46a0*/  LDGSTS.E.128 [R37+0x630], desc[UR12][R28.64] ;  /* 0x006300001c257fae */ /* 0x0007e2000b9a180c */
[----:B------:R-:W-:-:S03]  /*46b0*/  IADD3.X R31, PT, PT, RZ, R31, RZ, P0, !PT ;  /* 0x0000001fff1f7210 */ /* 0x000fc600007fe4ff */
[----:B------:R-:W0:Y:S01]  /*46c0*/  LDGDEPBAR ;  /* 0x00000000000079af */ /* 0x000e220000000000 */
[----:B-1----:R-:W-:Y:S01]  /*46d0*/  LEA R23, R0, R23, 0x5 ;  /* 0x0000001700177211 */ /* 0x002fe200078e28ff */
[----:B--2---:R-:W-:Y:S01]  /*46e0*/  HMMA.16816.F16 R68, R12, R34, R8 ;  /* 0x000000220c44723c */ /* 0x004fe20000000808 */
[----:B------:R-:W-:-:S04]  /*46f0*/  DEPBAR.LE SB0, 0x0 ;  /* 0x000080000000791a */ /* 0x000fc80000000000 */
[----:B------:R-:W-:Y:S06]  /*4700*/  BAR.SYNC.DEFER_BLOCKING 0x0 ;  /* 0x0000000000007b1d */ /* 0x000fec0000010000 */
[----:B---3--:R-:W-:Y:S09]  /*4710*/  BRA.U UP0, `(.L_x_58) ;  /* 0xfffffffd00307547 */ /* 0x008ff2000b83ffff */
.L_x_55:
[----:B------:R-:W2:Y:S01]  /*4720*/  S2R R24, SR_LANEID ;  /* 0x0000000000187919 */ /* 0x000ea20000000000 */
[----:B------:R-:W3:Y:S01]  /*4730*/  S2UR UR5, SR_CgaCtaId ;  /* 0x00000000000579c3 */ /* 0x000ee20000008800 */
[----:B------:R-:W-:Y:S01]  /*4740*/  ULOP3.LUT UR7, UR7, 0x1, URZ, 0xc, !UPT ;  /* 0x0000000107077892 */ /* 0x000fe2000f8e0cff */
[----:B------:R-:W4:Y:S01]  /*4750*/  S2R R3, SR_TID.X ;  /* 0x0000000000037919 */ /* 0x000f220000002100 */
[----:B------:R-:W-:-:S04]  /*4760*/  UMOV UR4, 0x400 ;  /* 0x0000040000047882 */ /* 0x000fc80000000000 */
[----:B-1----:R-:W-:Y:S01]  /*4770*/  MOV R8, UR7 ;  /* 0x0000000700087c02 */ /* 0x002fe20008000f00 */
[----:B---3--:R-:W-:-:S04]  /*4780*/  ULEA UR4, UR5, UR4, 0x18 ;  /* 0x0000000405047291 */ /* 0x008fc8000f8ec0ff */
[----:B------:R-:W-:Y:S01]  /*4790*/  UIMAD UR7, UR7, 0x1080, UR4 ;  /* 0x00001080070778a4 */ /* 0x000fe2000f8e0204 */
[C---:B--2---:R-:W-:Y:S02]  /*47a0*/  LOP3.LUT R2, R24.reuse, 0x7, RZ, 0xc0, !PT ;  /* 0x0000000718027812 */ /* 0x044fe400078ec0ff */
[--C-:B------:R-:W-:Y:S02]  /*47b0*/  SHF.R.U32.HI R5, RZ, 0x4, R24.reuse ;  /* 0x00000004ff057819 */ /* 0x100fe40000011618 */
[----:B----4-:R-:W-:Y:S02]  /*47c0*/  LOP3.LUT R25, R3, 0x3e0, RZ, 0xc0, !PT ;  /* 0x000003e003197812 */ /* 0x010fe400078ec0ff */
[----:B------:R-:W-:Y:S02]  /*47d0*/  LEA R6, R5, R2, 0x3 ;  /* 0x0000000205067211 */ /* 0x000fe400078e18ff */
[----:B------:R-:W-:Y:S02]  /*47e0*/  LOP3.LUT R2, R24, 0xf, RZ, 0xc0, !PT ;  /* 0x0000000f18027812 */ /* 0x000fe400078ec0ff */
[----:B------:R-:W-:-:S02]  /*47f0*/  SHF.R.U32.HI R4, RZ, 0x3, R24 ;  /* 0x00000003ff047819 */ /* 0x000fc40000011618 */
[----:B------:R-:W-:Y:S02]  /*4800*/  SHF.R.U32.HI R3, RZ, 0x3, R2 ;  /* 0x00000003ff037819 */ /* 0x000fe40000011602 */
[----:B------:R-:W-:-:S03]  /*4810*/  SHF.L.U32 R5, R4, 0x3, RZ ;  /* 0x0000000304057819 */ /* 0x000fc600000006ff */
[----:B------:R-:W-:Y:S01]  /*4820*/  IMAD.SHL.U32 R4, R3, 0x8, RZ ;  /* 0x0000000803047824 */ /* 0x000fe200078e00ff */
[----:B------:R-:W-:Y:S01]  /*4830*/  LOP3.LUT R3, R2, 0x7, RZ, 0xc0, !PT ;  /* 0x0000000702037812 */ /* 0x000fe200078ec0ff */
[----:B------:R-:W-:Y:S01]  /*4840*/  IMAD R2, R8, 0x2100, R25 ;  /* 0x0000210008027824 */ /* 0x000fe200078e0219 */
[----:B------:R-:W-:Y:S02]  /*4850*/  LOP3.LUT R5, R5, 0x8, RZ, 0xe2, !PT ;  /* 0x0000000805057812 */ /* 0x000fe400078ee2ff */
[----:B------:R-:W-:Y:S02]  /*4860*/  LOP3.LUT R4, R4, 0x8, RZ, 0xe2, !PT ;  /* 0x0000000804047812 */ /* 0x000fe400078ee2ff */
[----:B------:R-:W-:Y:S01]  /*4870*/  LEA R8, R2, UR4, 0x1 ;  /* 0x0000000402087c11 */ /* 0x000fe2000f8e08ff */
[----:B------:R-:W-:Y:S01]  /*4880*/  IMAD R17, R6, 0x108, R5 ;  /* 0x0000010806117824 */ /* 0x000fe200078e0205 */
[----:B------:R-:W-:Y:S01]  /*4890*/  UIADD3 UR4, UPT, UPT, UR7, 0x1c0, URZ ;  /* 0x000001c007047890 */ /* 0x000fe2000fffe0ff */
[----:B------:R-:W-:Y:S01]  /*48a0*/  IMAD R9, R3, 0x108, R4 ;  /* 0x0000010803097824 */ /* 0x000fe200078e0204 */
[C---:B------:R-:W-:Y:S01]  /*48b0*/  IADD3 R2, PT, PT, R8.reuse, 0x2100, RZ ;  /* 0x0000210008027810 */ /* 0x040fe20007ffe0ff */
[----:B------:R-:W-:Y:S01]  /*48c0*/  UIADD3 UR7, UPT, UPT, UR7, 0x1e0, URZ ;  /* 0x000001e007077890 */ /* 0x000fe2000fffe0ff */
[----:B------:R-:W-:-:S02]  /*48d0*/  IADD3 R8, PT, PT, R8, 0x4200, RZ ;  /* 0x0000420008087810 */ /* 0x000fc40007ffe0ff */
[----:B------:R-:W-:Y:S02]  /*48e0*/  LEA R11, R17, R2, 0x1 ;  /* 0x00000002110b7211 */ /* 0x000fe400078e08ff */
[----:B------:R-:W-:Y:S02]  /*48f0*/  LEA R2, R9, UR4, 0x1 ;  /* 0x0000000409027c11 */ /* 0x000fe4000f8e08ff */
[----:B------:R-:W-:Y:S01]  /*4900*/  LEA R10, R17, R8, 0x1 ;  /* 0x00000008110a7211 */ /* 0x000fe200078e08ff */
[----:B------:R-:W-:Y:S01]  /*4910*/  LDSM.16.MT88.4 R4, [R11] ;  /* 0x000000000b04783b */ /* 0x000fe20000004200 */
[----:B------:R-:W-:Y:S01]  /*4920*/  LEA R8, R9, UR7, 0x1 ;  /* 0x0000000709087c11 */ /* 0x000fe2000f8e08ff */
[----:B------:R-:W1:Y:S02]  /*4930*/  S2UR UR4, SR_CTAID.Y ;  /* 0x00000000000479c3 */ /* 0x000e640000002600 */
[----:B------:R-:W2:Y:S04]  /*4940*/  LDSM.16.M88.2 R2, [R2] ;  /* 0x000000000202783b */ /* 0x000ea80000000100 */
[----:B------:R-:W3:Y:S04]  /*4950*/  LDSM.16.MT88.4 R12, [R11+0x20] ;  /* 0x000020000b0c783b */ /* 0x000ee80000004200 */
[----:B------:R-:W-:Y:S04]  /*4960*/  LDSM.16.MT88.4 R16, [R10] ;  /* 0x000000000a10783b */ /* 0x000fe80000004200 */
[----:B------:R-:W4:Y:S04]  /*4970*/  LDSM.16.M88.2 R8, [R8] ;  /* 0x000000000808783b */ /* 0x000f280000000100 */
[----:B-----5:R-:W5:Y:S01]  /*4980*/  LDSM.16.MT88.4 R20, [R10+0x20] ;  /* 0x000020000a14783b */ /* 0x020f620000004200 */
[-C--:B--2---:R-:W-:Y:S01]  /*4990*/  HMMA.16816.F16 R4, R4, R2.reuse, R58 ;  /* 0x000000020404723c */ /* 0x084fe2000000083a */
[----:B------:R-:W2:Y:S07]  /*49a0*/  LDC.64 R6, c[0x0][0x390] ;  /* 0x0000e400ff067b82 */ /* 0x000eae0000000a00 */
[----:B---3--:R-:W-:Y:S01]  /*49b0*/  HMMA.16816.F16 R12, R12, R2, R68 ;  /* 0x000000020c0c723c */ /* 0x008fe20000000844 */
[----:B------:R-:W-:-:S02]  /*49c0*/  IADD3 R3, PT, PT, R25, UR6, RZ ;  /* 0x0000000619037c10 */ /* 0x000fc4000fffe0ff */
[----:B------:R-:W-:-:S09]  /*49d0*/  LOP3.LUT R2, R24, 0x3, RZ, 0xc0, !PT ;  /* 0x0000000318027812 */ /* 0x000fd200078ec0ff */
[----:B----4-:R-:W-:Y:S01]  /*49e0*/  HMMA.16816.F16 R16, R16, R8, R4 ;  /* 0x000000081010723c */ /* 0x010fe20000000804 */
[----:B-1----:R-:W-:Y:S01]  /*49f0*/  IMAD R4, R0, UR4, RZ ;  /* 0x0000000400047c24 */ /* 0x002fe2000f8e02ff */
[----:B------:R-:W-:Y:S02]  /*4a00*/  SHF.R.U32.HI R0, RZ, 0x1, R0 ;  /* 0x00000001ff007819 */ /* 0x000fe40000011600 */
[----:B------:R-:W-:-:S04]  /*4a10*/  SHF.R.U32.HI R5, RZ, 0x2, R24 ;  /* 0x00000002ff057819 */ /* 0x000fc80000011618 */
[----:B-----5:R-:W-:Y:S01]  /*4a20*/  HMMA.16816.F16 R12, R20, R8, R12 ;  /* 0x00000008140c723c */ /* 0x020fe2000000080c */
[----:B------:R-:W-:Y:S02]  /*4a30*/  LEA R9, R4, R3, 0x3 ;  /* 0x0000000304097211 */ /* 0x000fe400078e18ff */
[----:B------:R-:W-:-:S03]  /*4a40*/  MOV R3, RZ ;  /* 0x000000ff00037202 */ /* 0x000fc60000000f00 */
[----:B------:R-:W-:-:S05]  /*4a50*/  IMAD.WIDE.U32 R4, R5, R0, R2 ;  /* 0x0000000005047225 */ /* 0x000fca00078e0002 */
[----:B------:R-:W1:Y:S01]  /*4a60*/  MOVM.16.MT88 R11, R16 ;  /* 0x00000000100b723a */ /* 0x000e620000000000 */
[----:B--2---:R-:W-:-:S03]  /*4a70*/  IMAD.WIDE R2, R9, 0x2, R6 ;  /* 0x0000000209027825 */ /* 0x004fc600078e0206 */
[----:B------:R-:W2:Y:S01]  /*4a80*/  MOVM.16.MT88 R17, R17 ;  /* 0x000000001111723a */ /* 0x000ea20000000000 */
[----:B------:R-:W-:-:S03]  /*4a90*/  LEA R2, P0, R4, R2, 0x2 ;  /* 0x0000000204027211 */ /* 0x000fc600078010ff */
[----:B------:R-:W3:Y:S01]  /*4aa0*/  MOVM.16.MT88 R15, R12 ;  /* 0x000000000c0f723a */ /* 0x000ee20000000000 */
[----:B------:R-:W-:-:S03]  /*4ab0*/  LEA.HI.X R3, R4, R3, R5, 0x2, P0 ;  /* 0x0000000304037211 */ /* 0x000fc600000f1405 */
[----:B------:R-:W4:Y:S04]  /*4ac0*/  MOVM.16.MT88 R13, R13 ;  /* 0x000000000d0d723a */ /* 0x000f280000000000 */
[----:B-1----:R-:W-:Y:S04]  /*4ad0*/  STG.E desc[UR12][R2.64], R11 ;  /* 0x0000000b02007986 */ /* 0x002fe8000c10190c */
[----:B--2---:R-:W-:Y:S04]  /*4ae0*/  STG.E desc[UR12][R2.64+0x10], R17 ;  /* 0x0000101102007986 */ /* 0x004fe8000c10190c */
[----:B---3--:R-:W-:Y:S04]  /*4af0*/  STG.E desc[UR12][R2.64+0x20], R15 ;  /* 0x0000200f02007986 */ /* 0x008fe8000c10190c */
[----:B----4-:R-:W-:Y:S01]  /*4b00*/  STG.E desc[UR12][R2.64+0x30], R13 ;  /* 0x0000300d02007986 */ /* 0x010fe2000c10190c */
[----:B------:R-:W-:Y:S05]  /*4b10*/  EXIT ;  /* 0x000000000000794d */ /* 0x000fea0003800000 */
.L_x_59:
        /* <DEDUP_REMOVED lines=14> */
.L_x_75:


//--------------------- .text._Z22eed_hgemm_m8n256k32_v1P6__halfS0_S0_iii --------------------------
	.section	.text._Z22eed_hgemm_m8n256k32_v1P6__halfS0_S0_iii,"ax",@progbits
	.align	128
        .global         _Z22eed_hgemm_m8n256k32_v1P6__halfS0_S0_iii
        .type           _Z22eed_hgemm_m8n256k32_v1P6__halfS0_S0_iii,@function
        .size           _Z22eed_hgemm_m8n256k32_v1P6__halfS0_S0_iii,(.L_x_76 - _Z22eed_hgemm_m8n256k32_v1P6__halfS0_S0_iii)
        .other          _Z22eed_hgemm_m8n256k32_v1P6__halfS0_S0_iii,@"STO_CUDA_ENTRY STV_DEFAULT"
_Z22eed_hgemm_m8n256k32_v1P6__halfS0_S0_iii:
.text._Z22eed_hgemm_m8n256k32_v1P6__halfS0_S0_iii:
        /* <DEDUP_REMOVED lines=18> */
[----:B------:R-:W2:Y:S01]  /*0120*/  LDC.64 R78, c[0x0][0x388] ;  /* 0x0000e200ff4e7b82 */ /* 0x000ea20000000a00 */
[----:B------:R-:W-:Y:S01]  /*0130*/  MOV R4, UR4 ;  /* 0x0000000400047c02 */ /* 0x000fe20008000f00 */
        /* <DEDUP_REMOVED lines=8> */
[----:B-1----:R-:W-:Y:S01]  /*01c0*/  SHF.L.U32 R27, R2, 0x3, RZ ;  /* 0x00000003021b7819 */ /* 0x002fe200000006ff */
[----:B-----5:R-:W-:Y:S01]  /*01d0*/  ULEA UR5, UR6, UR5, 0x18 ;  /* 0x0000000506057291 */ /* 0x020fe2000f8ec0ff */
[----:B------:R-:W-:Y:S01]  /*01e0*/  SHF.R.U32.HI R3, RZ, 0x3, R2 ;  /* 0x00000003ff037819 */ /* 0x000fe20000011602 */
[----:B------:R-:W-:Y:S01]  /*01f0*/  USHF.R.S32.HI UR6, URZ, 0x1f, UR8 ;  /* 0x0000001fff067899 */ /* 0x000fe20008011408 */
[----:B------:R-:W-:-:S02]  /*0200*/  LOP3.LUT R27, R27, 0xf8, RZ, 0xc0, !PT ;  /* 0x000000f81b1b7812 */ /* 0x000fc400078ec0ff */
[----:B------:R-:W-:Y:S01]  /*0210*/  LOP3.LUT R3, R3, 0x7c, RZ, 0xc0, !PT ;  /* 0x0000007c03037812 */ /* 0x000fe200078ec0ff */
[----:B------:R-:W-:Y:S01]  /*0220*/  ULEA.HI UR7, UR6, UR8, URZ, 0x5 ;  /* 0x0000000806077291 */ /* 0x000fe2000f8f28ff */
[----:B------:R-:W-:Y:S01]  /*0230*/  PRMT R4, R27, 0x6540, R4 ;  /* 0x000065401b047816 */ /* 0x000fe20000000004 */
[----:B------:R-:W-:Y:S02]  /*0240*/  USHF.L.U32 UR6, UR4, 0x8, URZ ;  /* 0x0000000804067899 */ /* 0x000fe400080006ff */
[C---:B------:R-:W-:Y:S01]  /*0250*/  IMAD R24, R3.reuse, 0x108, R27 ;  /* 0x0000010803187824 */ /* 0x040fe200078e021b */
[----:B------:R-:W-:Y:S01]  /*0260*/  USHF.R.S32.HI UR7, URZ, 0x5, UR7 ;  /* 0x00000005ff077899 */ /* 0x000fe20008011407 */
[----:B------:R-:W-:Y:S01]  /*0270*/  IMAD R18, R3, R0, R4 ;  /* 0x0000000003127224 */ /* 0x000fe200078e0204 */
[----:B------:R-:W-:Y:S02]  /*0280*/  SHF.R.U32.HI R4, RZ, 0x5, R2 ;  /* 0x00000005ff047819 */ /* 0x000fe40000011602 */
[----:B------:R-:W-:Y:S01]  /*0290*/  LEA R24, R24, UR5, 0x1 ;  /* 0x0000000518187c11 */ /* 0x000fe2000f8e08ff */
[----:B--2---:R-:W-:Y:S01]  /*02a0*/  IMAD.WIDE R6, R18, 0x2, R78 ;  /* 0x0000000212067825 */ /* 0x004fe200078e024e */
[----:B------:R-:W-:-:S02]  /*02b0*/  LEA R10, R5, R4, 0x3 ;  /* 0x00000004050a7211 */ /* 0x000fc400078e18ff */
[----:B------:R-:W-:Y:S01]  /*02c0*/  MOV R5, 0x2 ;  /* 0x0000000200057802 */ /* 0x000fe20000000f00 */
[----:B------:R-:W-:Y:S02]  /*02d0*/  IMAD R26, R4, 0x108, R27 ;  /* 0x00000108041a7824 */ /* 0x000fe400078e021b */
[----:B------:R-:W-:-:S03]  /*02e0*/  IMAD.WIDE R8, R0, 0x2, R6 ;  /* 0x0000000200087825 */ /* 0x000fc600078e0206 */
[----:B------:R-:W-:Y:S01]  /*02f0*/  LEA R26, R26, UR5, 0x1 ;  /* 0x000000051a1a7c11 */ /* 0x000fe2000f8e08ff */
[----:B------:R-:W-:Y:S02]  /*0300*/  IMAD R20, R10, UR8, R27 ;  /* 0x000000080a147c24 */ /* 0x000fe4000f8e021b */
[----:B------:R-:W-:-:S04]  /*0310*/  IMAD.WIDE R10, R0, 0x2, R8 ;  /* 0x00000002000a7825 */ /* 0x000fc800078e0208 */
        /* <DEDUP_REMOVED lines=16> */
[----:B------:R-:W-:Y:S01]  /*0420*/  IADD3 R22, PT, PT, R24, 0x2100, RZ ;  /* 0x0000210018167810 */ /* 0x000fe20007ffe0ff */
[----:B------:R-:W-:Y:S01]  /*0430*/  IMAD.MOV.U32 R68, RZ, RZ, RZ ;  /* 0x000000ffff447224 */ /* 0x000fe200078e00ff */
[----:B------:R-:W-:Y:S01]  /*0440*/  CS2R R40, SRZ ;  /* 0x0000000000287805 */ /* 0x000fe2000001ff00 */
        /* <DEDUP_REMOVED lines=89> */
[----:B------:R-:W-:-:S02]  /*09e0*/  IADD3 R57, PT, PT, R27, R46, RZ ;  /* 0x0000002e1b397210 */ /* 0x000fc40007ffe0ff */
[----:B------:R-:W-:Y:S02]  /*09f0*/  CS2R R40, SRZ ;  /* 0x0000000000287805 */ /* 0x000fe4000001ff00 */
[C---:B------:R-:W-:Y:S01]  /*0a00*/  IADD3 R55, PT, PT, R27.reuse, R48, RZ ;  /* 0x000000301b377210 */ /* 0x040fe20007ffe0ff */
[----:B------:R-:W-:Y:S01]  /*0a10*/  UIADD3 UR8, UPT, UPT, -UR4, URZ, URZ ;  /* 0x000000ff04087290 */ /* 0x000fe2000fffe1ff */
[C---:B------:R-:W-:Y:S02]  /*0a20*/  IADD3 R53, PT, PT, R27.reuse, R50, RZ ;  /* 0x000000321b357210 */ /* 0x040fe40007ffe0ff */
[C---:B------:R-:W-:Y:S01]  /*0a30*/  IADD3 R51, PT, PT, R27.reuse, R52, RZ ;  /* 0x000000341b337210 */ /* 0x040fe20007ffe0ff */
[----:B------:R-:W-:Y:S01]  /*0a40*/  UMOV UR4, URZ ;  /* 0x000000ff00047c82 */ /* 0x000fe20008000000 */
        /* <DEDUP_REMOVED lines=14> */
.L_x_62:
        /* <DEDUP_REMOVED lines=16> */
[----:B------:R-:W-:Y:S02]  /*0c30*/  SHF.R.U32.HI R31, RZ, 0x3, R31 ;  /* 0x00000003ff1f7819 */ /* 0x000fe4000001161f */
[----:B------:R-:W-:Y:S02]  /*0c40*/  LEA R33, R30, R29, 0x3 ;  /* 0x0000001d1e217211 */ /* 0x000fe400078e18ff */
[----:B------:R-:W-:Y:S01]  /*0c50*/  SHF.R.U32.HI R29, RZ, 0x3, R28 ;  /* 0x00000003ff1d7819 */ /* 0x000fe2000001161c */
[----:B------:R-:W-:Y:S01]  /*0c60*/  IMAD.SHL.U32 R31, R31, 0x8, RZ ;  /* 0x000000081f1f7824 */ /* 0x000fe200078e00ff */
[----:B------:R-:W-:-:S02]  /*0c70*/  SHF.L.U32 R30, R2, 0x1, RZ ;  /* 0x00000001021e7819 */ /* 0x000fc400000006ff */
[----:B------:R-:W-:Y:S02]  /*0c80*/  SHF.L.U32 R29, R29, 0x3, RZ ;  /* 0x000000031d1d7819 */ /* 0x000fe400000006ff */
[----:B------:R-:W-:Y:S02]  /*0c90*/  LOP3.LUT R76, R28, 0x7, RZ, 0xc0, !PT ;  /* 0x000000071c4c7812 */ /* 0x000fe400078ec0ff */
[----:B------:R-:W-:Y:S02]  /*0ca0*/  LOP3.LUT R48, R31, 0x8, RZ, 0xe2, !PT ;  /* 0x000000081f307812 */ /* 0x000fe400078ee2ff */
[----:B------:R-:W-:Y:S02]  /*0cb0*/  LOP3.LUT R29, R29, 0x8, RZ, 0xe2, !PT ;  /* 0x000000081d1d7812 */ /* 0x000fe400078ee2ff */
[----:B------:R-:W-:Y:S01]  /*0cc0*/  LOP3.LUT R30, R30, 0x7c0, RZ, 0xc0, !PT ;  /* 0x000007c01e1e7812 */ /* 0x000fe200078ec0ff */
[----:B------:R-:W-:Y:S02]  /*0cd0*/  IMAD R48, R33, 0x108, R48 ;  /* 0x0000010821307824 */ /* 0x000fe400078e0230 */
        /* <DEDUP_REMOVED lines=14> */
[----:B------:R-:W-:Y:S01]  /*0dc0*/  LEA R56, R76, UR9, 0x1 ;  /* 0x000000094c387c11 */ /* 0x000fe2000f8e08ff */
[----:B------:R-:W-:-:S06]  /*0dd0*/  UIADD3 UR9, UPT, UPT, UR5, 0x80, URZ ;  /* 0x0000008005097890 */ /* 0x000fcc000fffe0ff */
[----:B------:R-:W-:Y:S01]  /*0de0*/  LEA R58, R76, UR9, 0x1 ;  /* 0x000000094c3a7c11 */ /* 0x000fe2000f8e08ff */
[----:B------:R-:W-:Y:S01]  /*0df0*/  UIADD3 UR9, UPT, UPT, UR5, 0xa0, URZ ;  /* 0x000000a005097890 */ /* 0x000fe2000fffe0ff */
[-C--:B-1----:R-:W-:Y:S01]  /*0e00*/  HMMA.16816.F16 R60, R28, R42.reuse, R40 ;  /* 0x0000002a1c3c723c */ /* 0x082fe20000000828 */
[----:B------:R-:W1:Y:S04]  /*0e10*/  LDSM.16.M88.2 R40, [R52] ;  /* 0x000000003428783b */ /* 0x000e680000000100 */
[----:B------:R-:W3:Y:S03]  /*0e20*/  LDSM.16.MT88.4 R28, [R44+0x20] ;  /* 0x000020002c1c783b */ /* 0x000ee60000004200 */
[----:B--2---:R-:W-:Y:S01]  /*0e30*/  HMMA.16816.F16 R42, R32, R42, R68 ;  /* 0x0000002a202a723c */ /* 0x004fe20000000844 */
[----:B------:R-:W-:Y:S01]  /*0e40*/  @!PT LDS RZ, [RZ] ;  /* 0x00000000fffff984 */ /* 0x000fe20000000800 */
[----:B------:R-:W-:Y:S01]  /*0e50*/  @!PT LDS RZ, [RZ] ;  /* 0x00000000fffff984 */ /* 0x000fe20000000800 */
[----:B------:R-:W-:Y:S01]  /*0e60*/  @!PT LDS RZ, [RZ] ;  /* 0x00000000fffff984 */ /* 0x000fe20000000800 */
[----:B------:R1:W-:Y:S01]  /*0e70*/  LDGSTS.E.128 [R24+0x6300], desc[UR12][R62.64] ;  /* 0x063000003e187fae */ /* 0x0003e2000b9a180c */
[C---:B------:R-:W-:Y:S01]  /*0e80*/  IADD3 R33, PT, PT, R65.reuse, 0x4200, RZ ;  /* 0x0000420041217810 */ /* 0x040fe20007ffe0ff */
[----:B------:R-:W-:-:S02]  /*0e90*/  VIADD R65, R65, 0x6300 ;  /* 0x0000630041417836 */ /* 0x000fc40000000000 */
[----:B------:R-:W-:Y:S01]  /*0ea0*/  LDGSTS.E.128 [R24+0x6510], desc[UR12][R86.64] ;  /* 0x0651000056187fae */ /* 0x000fe2000b9a180c */
[C---:B------:R-:W-:Y:S02]  /*0eb0*/  LEA R46, R48.reuse, R33, 0x1 ;  /* 0x00000021302e7211 */ /* 0x040fe400078e08ff */
[----:B------:R-:W-:Y:S01]  /*0ec0*/  LEA R48, R48, R65, 0x1 ;  /* 0x0000004130307211 */ /* 0x000fe200078e08ff */
[----:B------:R-:W-:Y:S01]  /*0ed0*/  LDGSTS.E.128 [R24+0x6720], desc[UR12][R84.64] ;  /* 0x0672000054187fae */ /* 0x000fe2000b9a180c */
[----:B------:R-:W-:Y:S01]  /*0ee0*/  IMAD.WIDE R64, R25, 0x2, R78 ;  /* 0x0000000219407825 */ /* 0x000fe200078e024e */
[----:B------:R-:W-:Y:S02]  /*0ef0*/  LEA R25, R0, R25, 0xa ;  /* 0x0000001900197211 */ /* 0x000fe400078e50ff */
[----:B------:R2:W-:Y:S04]  /*0f00*/  LDGSTS.E.128 [R24+0x6930], desc[UR12][R80.64] ;  /* 0x0693000050187fae */ /* 0x0005e8000b9a180c */
[----:B------:R-:W0:Y:S01]  /*0f10*/  LDGDEPBAR ;  /* 0x00000000000079af */ /* 0x000e220000000000 */
[----:B-1----:R-:W-:Y:S01]  /*0f20*/  HMMA.16816.F16 R62, R36, R40, R60 ;  /* 0x00000028243e723c */ /* 0x002fe2000000083c */
[----:B------:R-:W-:-:S04]  /*0f30*/  DEPBAR.LE SB0, 0x0 ;  /* 0x000080000000791a */ /* 0x000fc80000000000 */
[----:B------:R-:W-:Y:S03]  /*0f40*/  BAR.SYNC.DEFER_BLOCKING 0x0 ;  /* 0x0000000000007b1d */ /* 0x000fe60000010000 */
[----:B---3--:R-:W-:Y:S03]  /*0f50*/  HMMA.16816.F16 R40, R28, R40, R42 ;  /* 0x000000281c28723c */ /* 0x008fe6000000082a */
        /* <DEDUP_REMOVED lines=14> */
[----:B------:R2:W-:Y:S04]  /*1040*/  LDGSTS.E.128 [R24+0x2100], desc[UR12][R64.64] ;  /* 0x0210000040187fae */ /* 0x0005e8000b9a180c */
[----:B------:R3:W-:Y:S03]  /*1050*/  LDGSTS.E.128 [R24+0x2310], desc[UR12][R36.64] ;  /* 0x0231000024187fae */ /* 0x0007e6000b9a180c */
[----:B----4-:R-:W-:Y:S01]  /*1060*/  HMMA.16816.F16 R28, R28, R42, R40 ;  /* 0x0000002a1c1c723c */ /* 0x010fe20000000828 */
[----:B------:R4:W-:Y:S04]  /*1070*/  LDGSTS.E.128 [R24+0x2520], desc[UR12][R68.64] ;  /* 0x0252000044187fae */ /* 0x0009e8000b9a180c */
[----:B------:R-:W-:Y:S01]  /*1080*/  LDGSTS.E.128 [R24+0x2730], desc[UR12][R80.64] ;  /* 0x0273000050187fae */ /* 0x000fe2000b9a180c */
[----:B--2---:R-:W-:Y:S01]  /*1090*/  LEA R64, R76, UR9, 0x1 ;  /* 0x000000094c407c11 */ /* 0x004fe2000f8e08ff */
[----:B------:R-:W-:-:S02]  /*10a0*/  UIADD3 UR9, UPT, UPT, UR5, 0x1140, URZ ;  /* 0x0000114005097890 */ /* 0x000fc4000fffe0ff */
[----:B------:R-:W0:Y:S01]  /*10b0*/  LDGDEPBAR ;  /* 0x00000000000079af */ /* 0x000e220000000000 */
[----:B-1----:R-:W-:Y:S01]  /*10c0*/  HMMA.16816.F16 R62, R32, R42, R62 ;  /* 0x0000002a203e723c */ /* 0x002fe2000000083e */
[----:B------:R-:W-:-:S04]  /*10d0*/  DEPBAR.LE SB0, 0x0 ;  /* 0x000080000000791a */ /* 0x000fc80000000000 */
[----:B------:R-:W-:Y:S06]  /*10e0*/  BAR.SYNC.DEFER_BLOCKING 0x0 ;  /* 0x0000000000007b1d */ /* 0x000fec0000010000 */
[----:B------:R-:W-:Y:S04]  /*10f0*/  LDSM.16.M88.2 R60, [R58] ;  /* 0x000000003a3c783b */ /* 0x000fe80000000100 */
[----:B------:R-:W1:Y:S04]  /*1100*/  LDSM.16.MT88.4 R32, [R50] ;  /* 0x000000003220783b */ /* 0x000e680000004200 */
[----:B---3--:R-:W2:Y:S04]  /*1110*/  LDSM.16.MT88.4 R36, [R50+0x20] ;  /* 0x000020003224783b */ /* 0x008ea80000004200 */
        /* <DEDUP_REMOVED lines=13> */
[----:B----4-:R-:W-:-:S05]  /*11f0*/  IMAD.WIDE R68, R0, 0x2, R38 ;  /* 0x0000000200447825 */ /* 0x010fca00078e0226 */
        /* <DEDUP_REMOVED lines=26> */
[C---:B------:R-:W-:Y:S01]  /*13a0*/  LEA R63, R76.reuse, UR9, 0x1 ;  /* 0x000000094c3f7c11 */ /* 0x040fe2000f8e08ff */
[----:B------:R-:W-:Y:S01]  /*13b0*/  UIADD3 UR9, UPT, UPT, UR5, 0x11c0, URZ ;  /* 0x000011c005097890 */ /* 0x000fe2000fffe0ff */
[----:B------:R-:W2:Y:S04]  /*13c0*/  LDSM.16.MT88.4 R32, [R48] ;  /* 0x000000003020783b */ /* 0x000ea80000004200 */
[----:B------:R-:W-:Y:S01]  /*13d0*/  @!PT LDS RZ, [RZ] ;  /* 0x00000000fffff984 */ /* 0x000fe20000000800 */
[----:B------:R-:W-:Y:S01]  /*13e0*/  @!PT LDS RZ, [RZ] ;  /* 0x00000000fffff984 */ /* 0x000fe20000000800 */
[----:B------:R-:W-:Y:S01]  /*13f0*/  @!PT LDS RZ, [RZ] ;  /* 0x00000000fffff984 */ /* 0x000fe20000000800 */
[----:B------:R-:W-:Y:S01]  /*1400*/  LDGSTS.E.128 [R24+0x2100], desc[UR12][R42.64] ;  /* 0x021000002a187fae */ /* 0x000fe2000b9a180c */
[----:B------:R-:W-:Y:S01]  /*1410*/  LEA R67, R76, UR9, 0x1 ;  /* 0x000000094c437c11 */ /* 0x000fe2000f8e08ff */
[----:B------:R-:W-:-:S02]  /*1420*/  UIADD3 UR9, UPT, UPT, UR5, 0x11e0, URZ ;  /* 0x000011e005097890 */ /* 0x000fc4000fffe0ff */
[----:B------:R-:W-:Y:S04]  /*1430*/  LDGSTS.E.128 [R24+0x2310], desc[UR12][R84.64] ;  /* 0x0231000054187fae */ /* 0x000fe8000b9a180c */
[----:B------:R3:W-:Y:S01]  /*1440*/  LDGSTS.E.128 [R24+0x2520], desc[UR12][R80.64] ;  /* 0x0252000050187fae */ /* 0x0007e2000b9a180c */
[----:B------:R-:W-:Y:S01]  /*1450*/  LEA R65, R76, UR9, 0x1 ;  /* 0x000000094c417c11 */ /* 0x000fe2000f8e08ff */
[----:B------:R-:W-:Y:S02]  /*1460*/  UIADD3 UR9, UPT, UPT, UR5, 0x180, URZ ;  /* 0x0000018005097890 */ /* 0x000fe4000fffe0ff */
[----:B------:R4:W-:Y:S04]  /*1470*/  LDGSTS.E.128 [R24+0x2730], desc[UR12][R68.64] ;  /* 0x0273000044187fae */ /* 0x0009e8000b9a180c */
[----:B------:R-:W0:Y:S01]  /*1480*/  LDGDEPBAR ;  /* 0x00000000000079af */ /* 0x000e220000000000 */
[----:B---3--:R-:W-:Y:S01]  /*1490*/  IMAD.WIDE R80, R17, 0x2, R78 ;  /* 0x0000000211507825 */ /* 0x008fe200078e024e */
[----:B------:R-:W-:-:S03]  /*14a0*/  LEA R17, R0, R17, 0xa ;  /* 0x0000001100117211 */ /* 0x000fc600078e50ff */
[----:B----4-:R-:W-:-:S04]  /*14b0*/  IMAD.WIDE R68, R19, 0x2, R78 ;  /* 0x0000000213447825 */ /* 0x010fc800078e024e */
[----:B------:R-:W-:Y:S01]  /*14c0*/  IMAD R19, R0, 0x400, R19 ;  /* 0x0000040000137824 */ /* 0x000fe200078e0213 */
[----:B-1----:R-:W-:Y:S01]  /*14d0*/  HMMA.16816.F16 R36, R28, R38, R36 ;  /* 0x000000261c24723c */ /* 0x002fe20000000824 */
[----:B------:R-:W-:-:S04]  /*14e0*/  DEPBAR.LE SB0, 0x0 ;  /* 0x000080000000791a */ /* 0x000fc80000000000 */
[----:B------:R-:W-:Y:S03]  /*14f0*/  BAR.SYNC.DEFER_BLOCKING 0x0 ;  /* 0x0000000000007b1d */ /* 0x000fe60000010000 */
[----:B--2---:R-:W-:Y:S01]  /*1500*/  HMMA.16816.F16 R40, R32, R38, R40 ;  /* 0x000000262028723c */ /* 0x004fe20000000828 */
[C---:B------:R-:W-:Y:S02]  /*1510*/  IMAD.WIDE R38, R0.reuse, 0x2, R68 ;  /* 0x0000000200267825 */ /* 0x040fe400078e0244 */
[----:B------:R-:W-:Y:S04]  /*1520*/  LDSM.16.M88.2 R42, [R62] ;  /* 0x000000003e2a783b */ /* 0x000fe80000000100 */
[----:B------:R-:W1:Y:S04]  /*1530*/  LDSM.16.MT88.4 R32, [R50] ;  /* 0x000000003220783b */ /* 0x000e680000004200 */
[----:B------:R-:W2:Y:S09]  /*1540*/  LDSM.16.MT88.4 R28, [R50+0x20] ;  /* 0x00002000321c783b */ /* 0x000eb20000004200 */
[-C--:B-1----:R-:W-:Y:S01]  /*1550*/  HMMA.16816.F16 R32, R32, R42.reuse, R40 ;  /* 0x0000002a2020723c */ /* 0x082fe20000000828 */
[----:B------:R-:W-:Y:S07]  /*1560*/  LDSM.16.M88.2 R34, [R63] ;  /* 0x000000003f22783b */ /* 0x000fee0000000100 */
        /* <DEDUP_REMOVED lines=13> */
[----:B--2---:R-:W-:Y:S01]  /*1640*/  LEA R68, R76, UR9, 0x1 ;  /* 0x000000094c447c11 */ /* 0x004fe2000f8e08ff */
[----:B------:R-:W-:-:S02]  /*1650*/  UIADD3 UR9, UPT, UPT, UR5, 0x1a0, URZ ;  /* 0x000001a005097890 */ /* 0x000fc4000fffe0ff */
[----:B------:R-:W0:Y:S04]  /*1660*/  LDGDEPBAR ;  /* 0x00000000000079af */ /* 0x000e280000000000 */
[----:B------:R-:W-:Y:S01]  /*1670*/  LEA R72, R76, UR9, 0x1 ;  /* 0x000000094c487c11 */ /* 0x000fe2000f8e08ff */
[----:B------:R-:W-:-:S06]  /*1680*/  UIADD3 UR9, UPT, UPT, UR5, 0x1240, URZ ;  /* 0x0000124005097890 */ /* 0x000fcc000fffe0ff */
[----:B------:R-:W-:Y:S01]  /*1690*/  LEA R70, R76, UR9, 0x1 ;  /* 0x000000094c467c11 */ /* 0x000fe2000f8e08ff */
[----:B------:R-:W-:-:S06]  /*16a0*/  UIADD3 UR9, UPT, UPT, UR5, 0x1260, URZ ;  /* 0x0000126005097890 */ /* 0x000fcc000fffe0ff */
[----:B------:R-:W-:Y:S01]  /*16b0*/  LEA R69, R76, UR9, 0x1 ;  /* 0x000000094c457c11 */ /* 0x000fe2000f8e08ff */
        /* <DEDUP_REMOVED lines=25> */
[----:B------:R-:W-:Y:S01]  /*1850*/  IMAD.WIDE R82, R77, 0x2, R78 ;  /* 0x000000024d527825 */ /* 0x000fe200078e024e */
[----:B------:R-:W-:Y:S02]  /*1860*/  IADD3 R74, P0, PT, R80, 0x800, RZ ;  /* 0x00000800504a7810 */ /* 0x000fe40007f1e0ff */
[----:B------:R-:W-:Y:S01]  /*1870*/  LEA R77, R0, R77, 0xa ;  /* 0x0000004d004d7211 */ /* 0x000fe200078e50ff */
        /* <DEDUP_REMOVED lines=524> */
[----:B------:R4:W-:Y:S04]  /*3940*/  LDGSTS.E.128 [R24+0x6510], desc[UR12][R86.64] ;  /* 0x0651000056187fae */ /* 0x0009e8000b9a180c */
[----:B------:R5:W-:Y:S04]  /*3950*/  LDGSTS.E.128 [R24+0x6720], desc[UR12][R84.64] ;  /* 0x0672000054187fae */ /* 0x000be8000b9a180c */
[----:B------:R5:W-:Y:S01]  /*3960*/  LDGSTS.E.128 [R24+0x6930], desc[UR12][R82.64] ;  /* 0x0693000052187fae */ /* 0x000be2000b9a180c */
[----:B---3--:R-:W-:Y:S01]  /*3970*/  IMAD.WIDE R42, R8, 0x2, R78 ;  /* 0x00000002082a7825 */ /* 0x008fe200078e024e */
[----:B------:R-:W-:-:S02]  /*3980*/  LEA R8, R0, R8, 0xa ;  /* 0x0000000800087211 */ /* 0x000fc400078e50ff */
[----:B------:R-:W0:Y:S01]  /*3990*/  LDGDEPBAR ;  /* 0x00000000000079af */ /* 0x000e220000000000 */
[----:B----4-:R-:W-:-:S04]  /*39a0*/  IMAD.WIDE R86, R0, 0x2, R42 ;  /* 0x0000000200567825 */ /* 0x010fc800078e022a */
[----:B-----5:R-:W-:-:S04]  /*39b0*/  IMAD.WIDE R84, R0, 0x2, R86 ;  /* 0x0000000200547825 */ /* 0x020fc800078e0256 */
[----:B------:R-:W-:Y:S01]  /*39c0*/  IMAD.WIDE R82, R0, 0x2, R84 ;  /* 0x0000000200527825 */ /* 0x000fe200078e0254 */
[----:B-1----:R-:W-:Y:S01]  /*39d0*/  HMMA.16816.F16 R36, R28, R40, R36 ;  /* 0x000000281c24723c */ /* 0x002fe20000000824 */
[----:B------:R-:W-:-:S04]  /*39e0*/  DEPBAR.LE SB0, 0x0 ;  /* 0x000080000000791a */ /* 0x000fc80000000000 */
[----:B------:R-:W-:Y:S03]  /*39f0*/  BAR.SYNC.DEFER_BLOCKING 0x0 ;  /* 0x0000000000007b1d */ /* 0x000fe60000010000 */
[----:B--2---:R-:W-:Y:S03]  /*3a00*/  HMMA.16816.F16 R38, R32, R40, R38 ;  /* 0x000000282026723c */ /* 0x004fe60000000826 */
        /* <DEDUP_REMOVED lines=26> */
[----:B------:R-:W1:Y:S02]  /*3bb0*/  LDSM.16.MT88.4 R28, [R44+0x20] ;  /* 0x000020002c1c783b */ /* 0x000e640000004200 */
[----:B------:R-:W-:-:S03]  /*3bc0*/  IMAD R10, R0, 0x400, R10 ;  /* 0x00000400000a7824 */ /* 0x000fc600078e020a */
        /* <DEDUP_REMOVED lines=8> */
[----:B------:R-:W-:Y:S01]  /*3c50*/  LDGSTS.E.128 [R24+0x6510], desc[UR12][R38.64] ;  /* 0x0651000026187fae */ /* 0x000fe2000b9a180c */
[----:B-----5:R-:W-:-:S03]  /*3c60*/  IMAD.WIDE R82, R0, 0x2, R84 ;  /* 0x0000000200527825 */ /* 0x020fc600078e0254 */
[----:B------:R-:W-:Y:S04]  /*3c70*/  LDGSTS.E.128 [R24+0x6720], desc[UR12][R84.64] ;  /* 0x0672000054187fae */ /* 0x000fe8000b9a180c */
[----:B------:R3:W-:Y:S04]  /*3c80*/  LDGSTS.E.128 [R24+0x6930], desc[UR12][R82.64] ;  /* 0x0693000052187fae */ /* 0x0007e8000b9a180c */
[----:B------:R-:W0:Y:S01]  /*3c90*/  LDGDEPBAR ;  /* 0x00000000000079af */ /* 0x000e220000000000 */
[--C-:B---3--:R-:W-:Y:S01]  /*3ca0*/  IMAD.WIDE R82, R14, 0x2, R78.reuse ;  /* 0x000000020e527825 */ /* 0x108fe200078e024e */
[----:B------:R-:W-:Y:S01]  /*3cb0*/  LEA R14, R0, R14, 0xa ;  /* 0x0000000e000e7211 */ /* 0x000fe200078e50ff */
[----:B-1----:R-:W-:Y:S02]  /*3cc0*/  HMMA.16816.F16 R28, R28, R42, R40 ;  /* 0x0000002a1c1c723c */ /* 0x002fe40000000828 */
[----:B------:R-:W-:Y:S01]  /*3cd0*/  IMAD.WIDE R40, R12, 0x2, R78 ;  /* 0x000000020c287825 */ /* 0x000fe200078e024e */
[----:B------:R-:W-:-:S03]  /*3ce0*/  LEA R12, R0, R12, 0xa ;  /* 0x0000000c000c7211 */ /* 0x000fc600078e50ff */
[C---:B------:R-:W-:Y:S02]  /*3cf0*/  IMAD.WIDE R88, R0.reuse, 0x2, R82 ;  /* 0x0000000200587825 */ /* 0x040fe400078e0252 */
[----:B--2---:R-:W-:Y:S02]  /*3d00*/  HMMA.16816.F16 R60, R32, R42, R60 ;  /* 0x0000002a203c723c */ /* 0x004fe4000000083c */
[----:B------:R-:W-:Y:S01]  /*3d10*/  IMAD.WIDE R86, R0, 0x2, R88 ;  /* 0x0000000200567825 */ /* 0x000fe200078e0258 */
[----:B------:R-:W-:-:S04]  /*3d20*/  DEPBAR.LE SB0, 0x0 ;  /* 0x000080000000791a */ /* 0x000fc80000000000 */
[----:B------:R-:W-:Y:S06]  /*3d30*/  BAR.SYNC.DEFER_BLOCKING 0x0 ;  /* 0x0000000000007b1d */ /* 0x000fec0000010000 */
[----:B------:R-:W-:Y:S04]  /*3d40*/  LDSM.16.M88.2 R62, [R67] ;  /* 0x00000000433e783b */ /* 0x000fe80000000100 */
[----:B------:R-:W1:Y:S04]  /*3d50*/  LDSM.16.MT88.4 R36, [R46+0x20] ;  /* 0x000020002e24783b */ /* 0x000e680000004200 */
        /* <DEDUP_REMOVED lines=8> */
[----:B------:R-:W-:-:S03]  /*3de0*/  IMAD.WIDE R84, R0, 0x2, R42 ;  /* 0x0000000200547825 */ /* 0x000fc600078e022a */
[----:B------:R-:W-:Y:S01]  /*3df0*/  @!PT LDS RZ, [RZ] ;  /* 0x00000000fffff984 */ /* 0x000fe20000000800 */
[----:B------:R-:W-:Y:S01]  /*3e00*/  @!PT LDS RZ, [RZ] ;  /* 0x00000000fffff984 */ /* 0x000fe20000000800 */
[----:B------:R-:W-:Y:S01]  /*3e10*/  @!PT LDS RZ, [RZ] ;  /* 0x00000000fffff984 */ /* 0x000fe20000000800 */
[----:B------:R-:W-:Y:S04]  /*3e20*/  LDGSTS.E.128 [R24+0x2100], desc[UR12][R40.64] ;  /* 0x0210000028187fae */ /* 0x000fe8000b9a180c */
[----:B------:R-:W-:Y:S04]  /*3e30*/  LDGSTS.E.128 [R24+0x2310], desc[UR12][R38.64] ;  /* 0x0231000026187fae */ /* 0x000fe8000b9a180c */
[----:B------:R-:W-:Y:S04]  /*3e40*/  LDGSTS.E.128 [R24+0x2520], desc[UR12][R42.64] ;  /* 0x025200002a187fae */ /* 0x000fe8000b9a180c */
[----:B------:R3:W-:Y:S04]  /*3e50*/  LDGSTS.E.128 [R24+0x2730], desc[UR12][R84.64] ;  /* 0x0273000054187fae */ /* 0x0007e8000b9a180c */
        /* <DEDUP_REMOVED lines=18> */
[----:B------:R1:W-:Y:S01]  /*3f80*/  LDGSTS.E.128 [R24+0x6930], desc[UR12][R84.64] ;  /* 0x0693000054187fae */ /* 0x0003e2000b9a180c */
[----:B-----5:R-:W-:-:S03]  /*3f90*/  IADD3.X R83, PT, PT, RZ, R81, RZ, P0, !PT ;  /* 0x00000051ff537210 */ /* 0x020fc600007fe4ff */
[----:B------:R-:W0:Y:S01]  /*3fa0*/  LDGDEPBAR ;  /* 0x00000000000079af */ /* 0x000e220000000000 */
[-C--:B-1----:R-:W-:Y:S08]  /*3fb0*/  HMMA.16816.F16 R66, R28, R62.reuse, R66 ;  /* 0x0000003e1c42723c */ /* 0x082ff00000000842 */
[----:B--2---:R-:W-:Y:S01]  /*3fc0*/  HMMA.16816.F16 R64, R32, R62, R64 ;  /* 0x0000003e2040723c */ /* 0x004fe20000000840 */
[----:B------:R-:W-:-:S04]  /*3fd0*/  DEPBAR.LE SB0, 0x0 ;  /* 0x000080000000791a */ /* 0x000fc80000000000 */
[----:B------:R-:W-:Y:S07]  /*3fe0*/  BAR.SYNC.DEFER_BLOCKING 0x0 ;  /* 0x0000000000007b1d */ /* 0x000fee0000010000 */
[-C--:B---3--:R-:W-:Y:S08]  /*3ff0*/  HMMA.16816.F16 R66, R40, R60.reuse, R66 ;  /* 0x0000003c2842723c */ /* 0x088ff00000000842 */
[----:B----4-:R-:W-:Y:S01]  /*4000*/  HMMA.16816.F16 R64, R36, R60, R64 ;  /* 0x0000003c2440723c */ /* 0x010fe20000000840 */
[----:B------:R-:W-:Y:S04]  /*4010*/  LDSM.16.M88.2 R62, [R70] ;  /* 0x00000000463e783b */ /* 0x000fe80000000100 */
        /* <DEDUP_REMOVED lines=8> */
[----:B------:R5:W-:Y:S04]  /*40a0*/  LDGSTS.E.128 [R26], desc[UR12][R80.64+0x400] ;  /* 0x00000400501a7fae */ /* 0x000be8000b9a180c */
[----:B------:R5:W-:Y:S01]  /*40b0*/  LDGSTS.E.128 [R26+0x1080], desc[UR12][R80.64+0x400] ;  /* 0x01080400501a7fae */ /* 0x000be2000b9a180c */
[----:B-1----:R-:W-:Y:S01]  /*40c0*/  HMMA.16816.F16 R32, R32, R62, R66 ;  /* 0x0000003e2020723c */ /* 0x002fe20000000842 */
[----:B------:R-:W-:Y:S01]  /*40d0*/  IMAD.WIDE R34, R16, 0x2, R78 ;  /* 0x0000000210227825 */ /* 0x000fe200078e024e */
[----:B------:R-:W-:-:S04]  /*40e0*/  LEA R16, R0, R16, 0xa ;  /* 0x0000001000107211 */ /* 0x000fc800078e50ff */
[----:B------:R5:W-:Y:S02]  /*40f0*/  LDGSTS.E.128 [R24+0x2100], desc[UR12][R34.64] ;  /* 0x0210000022187fae */ /* 0x000be4000b9a180c */
[----:B--2---:R-:W-:Y:S01]  /*4100*/  HMMA.16816.F16 R28, R28, R62, R64 ;  /* 0x0000003e1c1c723c */ /* 0x004fe20000000840 */
[----:B------:R-:W-:-:S05]  /*4110*/  IMAD.WIDE R30, R0, 0x2, R34 ;  /* 0x00000002001e7825 */ /* 0x000fca00078e0222 */
[----:B------:R5:W-:Y:S06]  /*4120*/  LDGSTS.E.128 [R24+0x2310], desc[UR12][R30.64] ;  /* 0x023100001e187fae */ /* 0x000bec000b9a180c */
[----:B---3--:R-:W-:Y:S01]  /*4130*/  HMMA.16816.F16 R40, R40, R68, R32 ;  /* 0x000000442828723c */ /* 0x008fe20000000820 */
[----:B------:R-:W-:-:S05]  /*4140*/  IMAD.WIDE R32, R0, 0x2, R30 ;  /* 0x0000000200207825 */ /* 0x000fca00078e021e */
[----:B------:R5:W-:Y:S02]  /*4150*/  LDGSTS.E.128 [R24+0x2520], desc[UR12][R32.64] ;  /* 0x0252000020187fae */ /* 0x000be4000b9a180c */
[----:B----4-:R-:W-:Y:S01]  /*4160*/  HMMA.16816.F16 R68, R36, R68, R28 ;  /* 0x000000442444723c */ /* 0x010fe2000000081c */
[----:B------:R-:W-:-:S05]  /*4170*/  IMAD.WIDE R28, R0, 0x2, R32 ;  /* 0x00000002001c7825 */ /* 0x000fca00078e0220 */
[----:B------:R5:W-:Y:S04]  /*4180*/  LDGSTS.E.128 [R24+0x2730], desc[UR12][R28.64] ;  /* 0x027300001c187fae */ /* 0x000be8000b9a180c */
[----:B------:R-:W0:Y:S01]  /*4190*/  LDGDEPBAR ;  /* 0x00000000000079af */ /* 0x000e220000000000 */
[----:B------:R-:W-:-:S04]  /*41a0*/  DEPBAR.LE SB0, 0x0 ;  /* 0x000080000000791a */ /* 0x000fc80000000000 */
[----:B------:R-:W-:Y:S06]  /*41b0*/  BAR.SYNC.DEFER_BLOCKING 0x0 ;  /* 0x0000000000007b1d */ /* 0x000fec0000010000 */
[----:B------:R-:W-:Y:S05]  /*41c0*/  BRA.U UP0, `(.L_x_62) ;  /* 0xffffffc900587547 */ /* 0x000fea000b83ffff */
[----:B------:R-:W-:-:S12]  /*41d0*/  UIADD3 UR8, UPT, UPT, UR4, 0x1, URZ ;  /* 0x0000000104087890 */ /* 0x000fd8000fffe0ff */
.L_x_61:
        /* <DEDUP_REMOVED lines=8> */
[----:B------:R-:W-:Y:S01]  /*4260*/  IMAD.WIDE R16, R0, 0x2, R78 ;  /* 0x0000000200107825 */ /* 0x000fe200078e024e */
[----:B------:R-:W-:Y:S01]  /*4270*/  LOP3.LUT R23, R2, 0x3e0, RZ, 0xc0, !PT ;  /* 0x000003e002177812 */ /* 0x000fe200078ec0ff */
[----:B------:R-:W-:Y:S02]  /*4280*/  UIADD3 UR8, UPT, UPT, UR8, 0x7, URZ ;  /* 0x0000000708087890 */ /* 0x000fe4000fffe0ff */
[----:B------:R-:W-:Y:S01]  /*4290*/  IMAD.WIDE.U32 R20, R20, R21, UR10 ;  /* 0x0000000a14147e25 */ /* 0x000fe2000f8e0015 */
[----:B------:R-:W-:Y:S02]  /*42a0*/  UIADD3 UR4, UPT, UPT, -UR4, URZ, URZ ;  /* 0x000000ff04047290 */ /* 0x000fe4000fffe1ff */
[----:B-----5:R-:W-:-:S04]  /*42b0*/  IADD3 R34, P0, PT, R20, 0x40, RZ ;  /* 0x0000004014227810 */ /* 0x020fc80007f1e0ff */
[----:B------:R-:W-:Y:S02]  /*42c0*/  IADD3.X R35, PT, PT, RZ, R21, RZ, P0, !PT ;  /* 0x00000015ff237210 */ /* 0x000fe400007fe4ff */
[C---:B-1----:R-:W-:Y:S02]  /*42d0*/  LOP3.LUT R4, R3.reuse, 0xf, RZ, 0xc0, !PT ;  /* 0x0000000f03047812 */ /* 0x042fe400078ec0ff */
[--C-:B------:R-:W-:Y:S02]  /*42e0*/  SHF.R.U32.HI R5, RZ, 0x3, R3.reuse ;  /* 0x00000003ff057819 */ /* 0x100fe40000011603 */
[----:B------:R-:W-:Y:S02]  /*42f0*/  LOP3.LUT R6, R3, 0x7, RZ, 0xc0, !PT ;  /* 0x0000000703067812 */ /* 0x000fe400078ec0ff */
[----:B------:R-:W-:Y:S02]  /*4300*/  SHF.R.U32.HI R7, RZ, 0x4, R3 ;  /* 0x00000004ff077819 */ /* 0x000fe40000011603 */
[----:B------:R-:W-:-:S02]  /*4310*/  SHF.R.U32.HI R3, RZ, 0x3, R4 ;  /* 0x00000003ff037819 */ /* 0x000fc40000011604 */
[----:B------:R-:W-:Y:S01]  /*4320*/  SHF.L.U32 R5, R5, 0x3, RZ ;  /* 0x0000000305057819 */ /* 0x000fe200000006ff */
[----:B------:R-:W-:Y:S01]  /*4330*/  IMAD R6, R7, 0x8, R6 ;  /* 0x0000000807067824 */ /* 0x000fe200078e0206 */
[----:B------:R-:W-:Y:S02]  /*4340*/  SHF.L.U32 R3, R3, 0x3, RZ ;  /* 0x0000000303037819 */ /* 0x000fe400000006ff */
[----:B------:R-:W-:Y:S02]  /*4350*/  LOP3.LUT R5, R5, 0x8, RZ, 0xe2, !PT ;  /* 0x0000000805057812 */ /* 0x000fe400078ee2ff */
[----:B------:R-:W-:Y:S02]  /*4360*/  LOP3.LUT R4, R4, 0x7, RZ, 0xc0, !PT ;  /* 0x0000000704047812 */ /* 0x000fe400078ec0ff */
[----:B------:R-:W-:Y:S01]  /*4370*/  LOP3.LUT R3, R3, 0x8, RZ, 0xe2, !PT ;  /* 0x0000000803037812 */ /* 0x000fe200078ee2ff */
[----:B------:R-:W-:-:S04]  /*4380*/  IMAD R5, R6, 0x108, R5 ;  /* 0x0000010806057824 */ /* 0x000fc800078e0205 */
[----:B------:R-:W-:Y:S01]  /*4390*/  IMAD R4, R4, 0x108, R3 ;  /* 0x0000010804047824 */ /* 0x000fe200078e0203 */
[C---:B------:R-:W-:Y:S01]  /*43a0*/  LEA R3, R0.reuse, R18, 0x5 ;  /* 0x0000001200037211 */ /* 0x040fe200078e28ff */
[--C-:B------:R-:W-:Y:S01]  /*43b0*/  IMAD.WIDE R18, R0, 0x4, R78.reuse ;  /* 0x0000000400127825 */ /* 0x100fe200078e024e */
[----:B------:R-:W-:Y:S02]  /*43c0*/  SHF.L.U32 R39, R5, 0x1, RZ ;  /* 0x0000000105277819 */ /* 0x000fe400000006ff */
[----:B------:R-:W-:Y:S01]  /*43d0*/  SHF.L.U32 R36, R4, 0x1, RZ ;  /* 0x0000000104247819 */ /* 0x000fe200000006ff */
[----:B------:R-:W-:-:S07]  /*43e0*/  IMAD.WIDE R78, R0, 0x6, R78 ;  /* 0x00000006004e7825 */ /* 0x000fce00078e024e */
.L_x_63:
[----:B------:R-:W-:Y:S01]  /*43f0*/  UIADD3 UR11, UPT, UPT, UR8, -0x7, URZ ;  /* 0xfffffff9080b7890 */ /* 0x000fe2000fffe0ff */
[----:B------:R-:W1:Y:S01]  /*4400*/  LDC.64 R26, c[0x0][0x388] ;  /* 0x0000e200ff1a7b82 */ /* 0x000e620000000a00 */
[----:B------:R-:W-:Y:S01]  /*4410*/  USHF.L.U32 UR10, UR8, 0x5, URZ ;  /* 0x00000005080a7899 */ /* 0x000fe200080006ff */
[----:B------:R-:W-:Y:S01]  /*4420*/  IMAD.WIDE R32, R3, 0x2, R78 ;  /* 0x0000000203207825 */ /* 0x000fe200078e024e */
[----:B------:R-:W-:Y:S02]  /*4430*/  ULOP3.LUT UR14, UR11, 0x1, URZ, 0xc0, !UPT ;  /* 0x000000010b0e7892 */ /* 0x000fe4000f8ec0ff */
[----:B------:R-:W-:Y:S02]  /*4440*/  ULOP3.LUT UR10, UR10, 0xe0, URZ, 0xc0, !UPT ;  /* 0x000000e00a0a7892 */ /* 0x000fe4000f8ec0ff */
[----:B------:R-:W-:Y:S02]  /*4450*/  ULOP3.LUT UR9, UR14, 0x1, URZ, 0x3c, !UPT ;  /* 0x000000010e097892 */ /* 0x000fe4000f8e3cff */
[----:B------:R-:W-:Y:S01]  /*4460*/  ULOP3.LUT UP0, URZ, UR11, 0x7, URZ, 0xc0, !UPT ;  /* 0x000000070bff7892 */ /* 0x000fe2000f80c0ff */
[----:B------:R-:W-:Y:S01]  /*4470*/  MOV R37, UR14 ;  /* 0x0000000e00257c02 */ /* 0x000fe20008000f00 */
[----:B------:R-:W-:-:S02]  /*4480*/  UIMAD UR10, UR9, 0x840, UR10 ;  /* 0x00000840090a78a4 */ /* 0x000fc4000f8e020a */
[----:B------:R-:W-:Y:S01]  /*4490*/  MOV R0, UR9 ;  /* 0x0000000900007c02 */ /* 0x000fe20008000f00 */
[----:B------:R-:W-:Y:S01]  /*44a0*/  UIADD3 UR4, UPT, UPT, UR4, 0x1, URZ ;  /* 0x0000000104047890 */ /* 0x000fe2000fffe0ff */
[----:B------:R-:W-:Y:S01]  /*44b0*/  PLOP3.LUT P0, PT, PT, PT, UP0, 0x80, 0x8 ;  /* 0x000000000008781c */ /* 0x000fe20003f0f008 */
[----:B------:R-:W-:Y:S01]  /*44c0*/  ULEA UR10, UR10, UR5, 0x1 ;  /* 0x000000050a0a7291 */ /* 0x000fe2000f8e08ff */
[----:B------:R-:W-:Y:S01]  /*44d0*/  IMAD R37, R37, 0x4200, R22 ;  /* 0x0000420025257824 */ /* 0x000fe200078e0216 */
[----:B------:R-:W-:Y:S01]  /*44e0*/  UISETP.NE.AND UP0, UPT, UR4, URZ, UPT ;  /* 0x000000ff0400728c */ /* 0x000fe2000bf05270 */
[----:B------:R-:W-:Y:S01]  /*44f0*/  IMAD R0, R0, 0x2100, R23 ;  /* 0x0000210000007824 */ /* 0x000fe200078e0217 */
[----:B------:R-:W-:Y:S02]  /*4500*/  UIADD3 UR8, UPT, UPT, UR8, 0x1, URZ ;  /* 0x0000000108087890 */ /* 0x000fe4000fffe0ff */
[----:B------:R-:W-:Y:S02]  /*4510*/  IMAD.U32 R5, RZ, RZ, UR10 ;  /* 0x0000000aff057e24 */ /* 0x000fe4000f8e00ff */
[----:B------:R-:W-:Y:S01]  /*4520*/  LEA R0, R0, UR5, 0x1 ;  /* 0x0000000500007c11 */ /* 0x000fe2000f8e08ff */
[----:B------:R-:W-:Y:S01]  /*4530*/  LDSM.16.M88.2 R20, [R36+UR10] ;  /* 0x0000000a2414783b */ /* 0x000fe20008000100 */
[----:B-1----:R-:W-:Y:S01]  /*4540*/  IMAD.WIDE R26, R3, 0x2, R26 ;  /* 0x00000002031a7825 */ /* 0x002fe200078e021a */
[----:B------:R-:W-:-:S02]  /*4550*/  IADD3 R24, PT, PT, R36, 0x20, R5 ;  /* 0x0000002024187810 */ /* 0x000fc40007ffe005 */
[C---:B------:R-:W-:Y:S02]  /*4560*/  IADD3 R28, PT, PT, R39.reuse, 0x2100, R0 ;  /* 0x00002100271c7810 */ /* 0x040fe40007ffe000 */
[----:B------:R-:W-:Y:S02]  /*4570*/  @!P0 SHF.L.U32 R4, R2, 0x3, RZ ;  /* 0x0000000302048819 */ /* 0x000fe400000006ff */
[----:B------:R-:W-:Y:S01]  /*4580*/  @!P0 SHF.R.U32.HI R29, RZ, 0x5, R2 ;  /* 0x00000005ff1d8819 */ /* 0x000fe20000011602 */
[----:B------:R-:W1:Y:S01]  /*4590*/  LDSM.16.MT88.4 R12, [R28] ;  /* 0x000000001c0c783b */ /* 0x000e620000004200 */
[----:B------:R-:W-:Y:S02]  /*45a0*/  @!P0 LOP3.LUT R30, R4, 0xf8, RZ, 0xc0, !PT ;  /* 0x000000f8041e8812 */ /* 0x000fe400078ec0ff */
[----:B------:R-:W-:Y:S01]  /*45b0*/  IADD3 R0, PT, PT, R39, 0x4200, R0 ;  /* 0x0000420027007810 */ /* 0x000fe20007ffe000 */
[----:B------:R2:W3:Y:S02]  /*45c0*/  LDSM.16.MT88.4 R8, [R28+0x20] ;  /* 0x000020001c08783b */ /* 0x0004e40000004200 */
[----:B------:R-:W-:-:S02]  /*45d0*/  @!P0 IMAD R30, R29, 0x108, R30 ;  /* 0x000001081d1e8824 */ /* 0x000fc400078e021e */
[----:B------:R-:W-:Y:S03]  /*45e0*/  LDSM.16.M88.2 R24, [R24] ;  /* 0x000000001818783b */ /* 0x000fe60000000100 */
[----:B------:R-:W-:Y:S01]  /*45f0*/  @!P0 LEA R43, R30, UR5, 0x1 ;  /* 0x000000051e2b8c11 */ /* 0x000fe2000f8e08ff */
[----:B------:R-:W4:Y:S01]  /*4600*/  LDSM.16.MT88.4 R4, [R0] ;  /* 0x000000000004783b */ /* 0x000f220000004200 */
[----:B--2---:R-:W-:-:S04]  /*4610*/  IMAD.WIDE R28, R3, 0x2, R16 ;  /* 0x00000002031c7825 */ /* 0x004fc800078e0210 */
[----:B------:R-:W-:Y:S01]  /*4620*/  IMAD.WIDE R30, R3, 0x2, R18 ;  /* 0x00000002031e7825 */ /* 0x000fe200078e0212 */
[-C--:B-1----:R-:W-:Y:S01]  /*4630*/  HMMA.16816.F16 R40, R12, R20.reuse, R40 ;  /* 0x000000140c28723c */ /* 0x082fe20000000828 */
[----:B------:R1:W2:Y:S04]  /*4640*/  LDSM.16.MT88.4 R12, [R0+0x20] ;  /* 0x00002000000c783b */ /* 0x0002a80000004200 */
[----:B------:R-:W-:Y:S01]  /*4650*/  @!PT LDS RZ, [RZ] ;  /* 0x00000000fffff984 */ /* 0x000fe20000000800 */
[----:B------:R-:W-:Y:S01]  /*4660*/  @!PT LDS RZ, [RZ] ;  /* 0x00000000fffff984 */ /* 0x000fe20000000800 */
[----:B------:R-:W-:Y:S01]  /*4670*/  @!PT LDS RZ, [RZ] ;  /* 0x00000000fffff984 */ /* 0x000fe20000000800 */
[----:B------:R-:W-:Y:S03]  /*4680*/  @!P0 LDGSTS.E.128 [R43], desc[UR12][R34.64] ;  /* 0x00000000222b8fae */ /* 0x000fe6000b9a180c */
[----:B---3--:R-:W-:Y:S01]  /*4690*/  HMMA.16816.F16 R8, R8, R20, R68 ;  /* 0x000000140808723c */ /* 0x008fe20000000844 */
[----:B------:R3:W-:Y:S01]  /*46a0*/  @!P0 LDGSTS.E.128 [R43+0x1080], desc[UR12][R34.64] ;  /* 0x01080000222b8fae */ /* 0x0007e2000b9a180c */
[----:B-1----:R-:W1:Y:S03]  /*46b0*/  LDC R0, c[0x0][0x39c] ;  /* 0x0000e700ff007b82 */ /* 0x002e660000000800 */
[----:B------:R5:W-:Y:S04]  /*46c0*/  LDGSTS.E.128 [R37], desc[UR12][R26.64] ;  /* 0x000000001a257fae */ /* 0x000be8000b9a180c */
[----:B------:R5:W-:Y:S03]  /*46d0*/  LDGSTS.E.128 [R37+0x210], desc[UR12][R28.64] ;  /* 0x002100001c257fae */ /* 0x000be6000b9a180c */
[----:B----4-:R-:W-:Y:S01]  /*46e0*/  HMMA.16816.F16 R40, R4, R24, R40 ;  /* 0x000000180428723c */ /* 0x010fe20000000828 */
[----:B------:R5:W-:Y:S01]  /*46f0*/  LDGSTS.E.128 [R37+0x420], desc[UR12][R30.64] ;  /* 0x004200001e257fae */ /* 0x000be2000b9a180c */
[----:B---3--:R-:W-:-:S03]  /*4700*/  IADD3 R34, P0, PT, R34, 0x40, RZ ;  /* 0x0000004022227810 */ /* 0x008fc60007f1e0ff */
[----:B------:R5:W-:Y:S01]  /*4710*/  LDGSTS.E.128 [R37+0x630], desc[UR12][R32.64] ;  /* 0x0063000020257fae */ /* 0x000be2000b9a180c */
[----:B------:R-:W-:-:S03]  /*4720*/  IADD3.X R35, PT, PT, RZ, R35, RZ, P0, !PT ;  /* 0x00000023ff237210 */ /* 0x000fc600007fe4ff */
[----:B------:R-:W0:Y:S01]  /*4730*/  LDGDEPBAR ;  /* 0x00000000000079af */ /* 0x000e220000000000 */
[----:B-1----:R-:W-:Y:S01]  /*4740*/  LEA R3, R0, R3, 0x5 ;  /* 0x0000000300037211 */ /* 0x002fe200078e28ff */
[----:B--2---:R-:W-:Y:S01]  /*4750*/  HMMA.16816.F16 R68, R12, R24, R8 ;  /* 0x000000180c44723c */ /* 0x004fe20000000808 */
[----:B------:R-:W-:-:S04]  /*4760*/  DEPBAR.LE SB0, 0x0 ;  /* 0x000080000000791a */ /* 0x000fc80000000000 */
[----:B------:R-:W-:Y:S06]  /*4770*/  BAR.SYNC.DEFER_BLOCKING 0x0 ;  /* 0x0000000000007b1d */ /* 0x000fec0000010000 */
[----:B-----5:R-:W-:Y:S09]  /*4780*/  BRA.U UP0, `(.L_x_63) ;  /* 0xfffffffd00187547 */ /* 0x020ff2000b83ffff */
.L_x_60:
[----:B-1---5:R-:W1:Y:S01]  /*4790*/  S2R R24, SR_LANEID ;  /* 0x0000000000187919 */ /* 0x022e620000000000 */
[----:B------:R-:W2:Y:S01]  /*47a0*/  S2UR UR5, SR_CgaCtaId ;  /* 0x00000000000579c3 */ /* 0x000ea20000008800 */
[----:B------:R-:W-:Y:S01]  /*47b0*/  ULOP3.LUT UR7, UR7, 0x1, URZ, 0xc, !UPT ;  /* 0x0000000107077892 */ /* 0x000fe2000f8e0cff */
[----:B------:R-:W3:Y:S01]  /*47c0*/  S2R R3, SR_TID.X ;  /* 0x0000000000037919 */ /* 0x000ee20000002100 */
[----:B------:R-:W-:-:S04]  /*47d0*/  UMOV UR4, 0x400 ;  /* 0x0000040000047882 */ /* 0x000fc80000000000 */
[----:B------:R-:W-:Y:S01]  /*47e0*/  MOV R8, UR7 ;  /* 0x0000000700087c02 */ /* 0x000fe20008000f00 */
[----:B--2---:R-:W-:-:S04]  /*47f0*/  ULEA UR4, UR5, UR4, 0x18 ;  /* 0x0000000405047291 */ /* 0x004fc8000f8ec0ff */
[----:B------:R-:W-:Y:S01]  /*4800*/  UIMAD UR7, UR7, 0x1080, UR4 ;  /* 0x00001080070778a4 */ /* 0x000fe2000f8e0204 */
[C---:B-1----:R-:W-:Y:S02]  /*4810*/  LOP3.LUT R2, R24.reuse, 0x7, RZ, 0xc0, !PT ;  /* 0x0000000718027812 */ /* 0x042fe400078ec0ff */
[--C-:B------:R-:W-:Y:S02]  /*4820*/  SHF.R.U32.HI R5, RZ, 0x4, R24.reuse ;  /* 0x00000004ff057819 */ /* 0x100fe40000011618 */
[----:B---3--:R-:W-:Y:S02]  /*4830*/  LOP3.LUT R25, R3, 0x3e0, RZ, 0xc0, !PT ;  /* 0x000003e003197812 */ /* 0x008fe400078ec0ff */
        /* <DEDUP_REMOVED lines=27> */
[----:B------:R-:W5:Y:S01]  /*49f0*/  LDSM.16.MT88.4 R20, [R10+0x20] ;  /* 0x000020000a14783b */ /* 0x000f620000004200 */
        /* <DEDUP_REMOVED lines=25> */
.L_x_64:
        /* <DEDUP_REMOVED lines=15> */
.L_x_76:


//--------------------- .text._Z16myHGEMMAlignedV5P6__halfS0_S0_iii --------------------------
	.section	.text._Z16myHGEMMAlignedV5P6__halfS0_S0_iii,"ax",@progbits
	.align	128
        .global         _Z16myHGEMMAlignedV5P6__halfS0_S0_iii
        .type           _Z16myHGEMMAlignedV5P6__halfS0_S0_iii,@function
        .size           _Z16myHGEMMAlignedV5P6__halfS0_S0_iii,(.L_x_77 - _Z16myHGEMMAlignedV5P6__halfS0_S0_iii)
        .other          _Z16myHGEMMAlignedV5P6__halfS0_S0_iii,@"STO_CUDA_ENTRY STV_DEFAULT"
_Z16myHGEMMAlignedV5P6__halfS0_S0_iii:
.text._Z16myHGEMMAlignedV5P6__halfS0_S0_iii:
        /* <DEDUP_REMOVED lines=10> */
[----:B------:R-:W-:Y:S01]  /*00a0*/  SHF.R.S32.HI R5, RZ, 0x8, R4 ;  /* 0x00000008ff057819 */ /* 0x000fe20000011404 */
[----:B-1----:R-:W-:Y:S01]  /*00b0*/  IMAD R196, R196, UR4, R7 ;  /* 0x00000004c4c47c24 */ /* 0x002fe2000f8e0207 */
[----:B------:R-:W-:-:S04]  /*00c0*/  SHF.R.S32.HI R7, RZ, 0x7, R2 ;  /* 0x00000007ff077819 */ /* 0x000fc80000011402 */
[----:B------:R-:W-:-:S04]  /*00d0*/  ISETP.GE.AND P0, PT, R196, R5, PT ;  /* 0x00000005c400720c */ /* 0x000fc80003f06270 */
[----:B---3--:R-:W-:-:S13]  /*00e0*/  ISETP.GE.OR P0, PT, R0, R7, P0 ;  /* 0x000000070000720c */ /* 0x008fda0000706670 */
[----:B------:R-:W-:Y:S05]  /*00f0*/  @P0 EXIT ;  /* 0x000000000000094d */ /* 0x000fea0003800000 */
[----:B------:R-:W1:Y:S01]  /*0100*/  S2R R2, SR_TID.X ;  /* 0x0000000000027919 */ /* 0x000e620000002100 */
[----:B------:R-:W2:Y:S01]  /*0110*/  LDC.64 R206, c[0x0][0x388] ;  /* 0x0000e200ffce7b82 */ /* 0x000ea20000000a00 */
[----:B------:R-:W3:Y:S01]  /*0120*/  LDCU.64 UR6, c[0x0][0x358] ;  /* 0x00006b00ff0677ac */ /* 0x000ee20008000a00 */
[----:B------:R-:W-:Y:S01]  /*0130*/  MOV R198, 0x400 ;  /* 0x0000040000c67802 */ /* 0x000fe20000000f00 */
[----:B------:R-:W4:Y:S01]  /*0140*/  S2R R9, SR_CgaCtaId ;  /* 0x0000000000097919 */ /* 0x000f220000008800 */
[----:B------:R-:W-:Y:S02]  /*0150*/  CS2R R184, SRZ ;  /* 0x0000000000b87805 */ /* 0x000fe4000001ff00 */
[----:B------:R-:W-:Y:S02]  /*0160*/  CS2R R104, SRZ ;  /* 0x0000000000687805 */ /* 0x000fe4000001ff00 */
[----:B------:R-:W-:Y:S02]  /*0170*/  CS2R R186, SRZ ;  /* 0x0000000000ba7805 */ /* 0x000fe4000001ff00 */
[----:B------:R-:W-:Y:S01]  /*0180*/  CS2R R158, SRZ ;  /* 0x00000000009e7805 */ /* 0x000fe2000001ff00 */
[----:B------:R-:W5:Y:S01]  /*0190*/  LDC R4, c[0x0][0x3a0] ;  /* 0x0000e800ff047b82 */ /* 0x000f620000000800 */
[----:B------:R-:W-:-:S02]  /*01a0*/  CS2R R156, SRZ ;  /* 0x00000000009c7805 */ /* 0x000fc4000001ff00 */
[----:B------:R-:W-:Y:S02]  /*01b0*/  CS2R R154, SRZ ;  /* 0x00000000009a7805 */ /* 0x000fe4000001ff00 */
[----:B------:R-:W-:Y:S02]  /*01c0*/  CS2R R152, SRZ ;  /* 0x0000000000987805 */ /* 0x000fe4000001ff00 */
[----:B------:R-:W-:Y:S02]  /*01d0*/  CS2R R106, SRZ ;  /* 0x00000000006a7805 */ /* 0x000fe4000001ff00 */
[----:B------:R-:W-:Y:S02]  /*01e0*/  CS2R R188, SRZ ;  /* 0x0000000000bc7805 */ /* 0x000fe4000001ff00 */
[----:B------:R-:W-:Y:S02]  /*01f0*/  CS2R R146, SRZ ;  /* 0x0000000000927805 */ /* 0x000fe4000001ff00 */
[----:B------:R-:W-:Y:S01]  /*0200*/  CS2R R144, SRZ ;  /* 0x0000000000907805 */ /* 0x000fe2000001ff00 */
[----:B------:R-:W3:Y:S01]  /*0210*/  LDC.64 R208, c[0x0][0x380] ;  /* 0x0000e000ffd07b82 */ /* 0x000ee20000000a00 */
[----:B------:R-:W-:-:S02]  /*0220*/  CS2R R142, SRZ ;  /* 0x00000000008e7805 */ /* 0x000fc4000001ff00 */
[----:B------:R-:W-:Y:S02]  /*0230*/  CS2R R140, SRZ ;  /* 0x00000000008c7805 */ /* 0x000fe4000001ff00 */
[----:B------:R-:W-:Y:S02]  /*0240*/  CS2R R138, SRZ ;  /* 0x00000000008a7805 */ /* 0x000fe4000001ff00 */
[----:B------:R-:W-:Y:S02]  /*0250*/  CS2R R136, SRZ ;  /* 0x0000000000887805 */ /* 0x000fe4000001ff00 */
[----:B------:R-:W-:Y:S02]  /*0260*/  CS2R R80, SRZ ;  /* 0x0000000000507805 */ /* 0x000fe4000001ff00 */
[----:B------:R-:W-:Y:S02]  /*0270*/  CS2R R82, SRZ ;  /* 0x0000000000527805 */ /* 0x000fe4000001ff00 */
        /* <DEDUP_REMOVED lines=8> */
[----:B-1----:R-:W-:Y:S02]  /*0300*/  SHF.L.U32 R6, R2, 0x3, RZ ;  /* 0x0000000302067819 */ /* 0x002fe400000006ff */
[----:B------:R-:W-:Y:S02]  /*0310*/  CS2R R130, SRZ ;  /* 0x0000000000827805 */ /* 0x000fe4000001ff00 */
[----:B------:R-:W-:Y:S02]  /*0320*/  SHF.R.U32.HI R7, RZ, 0x3, R2 ;  /* 0x00000003ff077819 */ /* 0x000fe40000011602 */
[----:B------:R-:W-:Y:S02]  /*0330*/  CS2R R128, SRZ ;  /* 0x0000000000807805 */ /* 0x000fe4000001ff00 */
[----:B------:R-:W-:-:S02]  /*0340*/  LOP3.LUT R27, R6, 0xf8, RZ, 0xc0, !PT ;  /* 0x000000f8061b7812 */ /* 0x000fc400078ec0ff */
[----:B------:R-:W-:Y:S02]  /*0350*/  CS2R R176, SRZ ;  /* 0x0000000000b07805 */ /* 0x000fe4000001ff00 */
[----:B------:R-:W-:Y:S02]  /*0360*/  LOP3.LUT R20, R7, 0x7c, RZ, 0xc0, !PT ;  /* 0x0000007c07147812 */ /* 0x000fe400078ec0ff */
[----:B------:R-:W-:Y:S02]  /*0370*/  CS2R R178, SRZ ;  /* 0x0000000000b27805 */ /* 0x000fe4000001ff00 */
[----:B------:R-:W-:Y:S02]  /*0380*/  SHF.R.U32.HI R5, RZ, 0x1, R2 ;  /* 0x00000001ff057819 */ /* 0x000fe40000011602 */
[----:B------:R-:W-:Y:S02]  /*0390*/  CS2R R180, SRZ ;  /* 0x0000000000b47805 */ /* 0x000fe4000001ff00 */
[----:B------:R-:W-:Y:S01]  /*03a0*/  PRMT R7, R27, 0x6540, R196 ;  /* 0x000065401b077816 */ /* 0x000fe200000000c4 */
[----:B------:R-:W-:Y:S01]  /*03b0*/  IMAD R23, R20, 0x108, R27 ;  /* 0x0000010814177824 */ /* 0x000fe200078e021b */
[----:B------:R-:W-:-:S02]  /*03c0*/  LOP3.LUT R5, R5, 0x1fe, RZ, 0xc0, !PT ;  /* 0x000001fe05057812 */ /* 0x000fc400078ec0ff */
[----:B------:R-:W-:Y:S02]  /*03d0*/  CS2R R182, SRZ ;  /* 0x0000000000b67805 */ /* 0x000fe4000001ff00 */
[----:B------:R-:W-:Y:S01]  /*03e0*/  LOP3.LUT R18, R6, 0x18, RZ, 0xc0, !PT ;  /* 0x0000001806127812 */ /* 0x000fe200078ec0ff */
[----:B------:R-:W-:Y:S01]  /*03f0*/  IMAD R72, R20, R3, R7 ;  /* 0x0000000314487224 */ /* 0x000fe200078e0207 */
[----:B----4-:R-:W-:Y:S01]  /*0400*/  LEA R198, R9, R198, 0x18 ;  /* 0x000000c609c67211 */ /* 0x010fe200078ec0ff */
[----:B------:R-:W-:Y:S01]  /*0410*/  IMAD R29, R0, 0x80, R5 ;  /* 0x00000080001d7824 */ /* 0x000fe200078e0205 */
[----:B-----5:R-:W-:Y:S01]  /*0420*/  ISETP.GE.AND P0, PT, R4, 0x40, PT ;  /* 0x000000400400780c */ /* 0x020fe20003f06270 */
[----:B--2---:R-:W-:Y:S01]  /*0430*/  IMAD.WIDE R10, R72, 0x2, R206 ;  /* 0x00000002480a7825 */ /* 0x004fe200078e02ce */
[----:B------:R-:W-:Y:S02]  /*0440*/  SHF.R.U32.HI R21, RZ, 0x5, R2 ;  /* 0x00000005ff157819 */ /* 0x000fe40000011602 */
[----:B------:R-:W-:-:S02]  /*0450*/  CS2R R120, SRZ ;  /* 0x0000000000787805 */ /* 0x000fc4000001ff00 */
[----:B------:R-:W-:Y:S01]  /*0460*/  SHF.L.U32 R196, R196, 0x8, RZ ;  /* 0x00000008c4c47819 */ /* 0x000fe200000006ff */
[----:B------:R-:W-:Y:S01]  /*0470*/  IMAD R31, R29, R4, R18 ;  /* 0x000000041d1f7224 */ /* 0x000fe200078e0212 */
[----:B------:R-:W-:Y:S01]  /*0480*/  LOP3.LUT R19, R2, 0x3c0, RZ, 0xc0, !PT ;  /* 0x000003c002137812 */ /* 0x000fe200078ec0ff */
[----:B------:R-:W-:Y:S01]  /*0490*/  IMAD.WIDE R12, R3, 0x2, R10 ;  /* 0x00000002030c7825 */ /* 0x000fe200078e020a */
[----:B------:R-:W-:-:S03]  /*04a0*/  LOP3.LUT R21, R21, 0x1, RZ, 0xc0, !PT ;  /* 0x0000000115157812 */ /* 0x000fc600078ec0ff */
[----:B------:R-:W-:Y:S01]  /*04b0*/  IMAD R25, R5, 0x28, R18 ;  /* 0x0000002805197824 */ /* 0x000fe200078e0212 */
[----:B------:R-:W-:Y:S01]  /*04c0*/  SHF.R.S32.HI R5, RZ, 0x1f, R4 ;  /* 0x0000001fff057819 */ /* 0x000fe20000011404 */
[----:B---3--:R-:W-:-:S03]  /*04d0*/  IMAD.WIDE R6, R31, 0x2, R208 ;  /* 0x000000021f067825 */ /* 0x008fc600078e02d0 */
[----:B------:R-:W-:Y:S01]  /*04e0*/  LEA R25, R25, R198, 0x1 ;  /* 0x000000c619197211 */ /* 0x000fe200078e08ff */
[----:B------:R-:W-:Y:S01]  /*04f0*/  IMAD.WIDE R14, R3, 0x2, R12 ;  /* 0x00000002030e7825 */ /* 0x000fe200078e020c */
[----:B------:R-:W-:-:S03]  /*0500*/  LEA.HI R5, R5, R4, RZ, 0x5 ;  /* 0x0000000405057211 */ /* 0x000fc600078f28ff */
[----:B------:R-:W-:Y:S01]  /*0510*/  IMAD.WIDE R8, R4, 0x2, R6 ;  /* 0x0000000204087825 */ /* 0x000fe200078e0206 */
[----:B------:R-:W-:Y:S01]  /*0520*/  @!PT LDS RZ, [RZ] ;  /* 0x00000000fffff984 */ /* 0x000fe20000000800 */
[----:B------:R-:W-:Y:S01]  /*0530*/  @!PT LDS RZ, [RZ] ;  /* 0x00000000fffff984 */ /* 0x000fe20000000800 */
[----:B------:R-:W-:Y:S01]  /*0540*/  @!PT LDS RZ, [RZ] ;  /* 0x00000000fffff984 */ /* 0x000fe20000000800 */
[----:B------:R1:W-:Y:S03]  /*0550*/  LDGSTS.E.128 [R25], desc[UR6][R6.64] ;  /* 0x0000000006197fae */ /* 0x0003e6000b9a1806 */
[----:B------:R-:W-:Y:S01]  /*0560*/  IMAD R23, R23, 0x2, R198 ;  /* 0x0000000217177824 */ /* 0x000fe200078e02c6 */
[----:B------:R2:W-:Y:S01]  /*0570*/  LDGSTS.E.128 [R25+0x50], desc[UR6][R8.64] ;  /* 0x0005000008197fae */ /* 0x0005e2000b9a1806 */
[----:B------:R-:W-:-:S03]  /*0580*/  IMAD.WIDE R16, R3, 0x2, R14 ;  /* 0x0000000203107825 */ /* 0x000fc600078e020e */
[----:B------:R2:W-:Y:S04]  /*0590*/  LDGSTS.E.128 [R23+0x5000], desc[UR6][R10.64] ;  /* 0x050000000a177fae */ /* 0x0005e8000b9a1806 */
[----:B------:R2:W-:Y:S01]  /*05a0*/  LDGSTS.E.128 [R23+0x5210], desc[UR6][R12.64] ;  /* 0x052100000c177fae */ /* 0x0005e2000b9a1806 */
[----:B-1----:R-:W-:-:S03]  /*05b0*/  SHF.R.S32.HI R6, RZ, 0x5, R5 ;  /* 0x00000005ff067819 */ /* 0x002fc60000011405 */
[----:B------:R2:W-:Y:S04]  /*05c0*/  LDGSTS.E.128 [R23+0x5420], desc[UR6][R14.64] ;  /* 0x054200000e177fae */ /* 0x0005e8000b9a1806 */
[----:B------:R2:W-:Y:S04]  /*05d0*/  LDGSTS.E.128 [R23+0x5630], desc[UR6][R16.64] ;  /* 0x0563000010177fae */ /* 0x0005e8000b9a1806 */
[----:B------:R-:W0:Y:S01]  /*05e0*/  LDGDEPBAR ;  /* 0x00000000000079af */ /* 0x000e220000000000 */
[----:B------:R-:W-:-:S04]  /*05f0*/  DEPBAR.LE SB0, 0x0 ;  /* 0x000080000000791a */ /* 0x000fc80000000000 */
[----:B------:R-:W-:Y:S06]  /*0600*/  BAR.SYNC.DEFER_BLOCKING 0x0 ;  /* 0x0000000000007b1d */ /* 0x000fec0000010000 */
[----:B--2---:R-:W-:Y:S05]  /*0610*/  @!P0 BRA `(.L_x_65) ;  /* 0x000000dc001c8947 */ /* 0x004fea0003800000 */
[----:B------:R-:W-:Y:S01]  /*0620*/  ISETP.GE.U32.AND P0, PT, R4, 0x420, PT ;  /* 0x000004200400780c */ /* 0x000fe20003f06070 */
[----:B------:R-:W-:Y:S01]  /*0630*/  IMAD.MOV.U32 R17, RZ, RZ, R31 ;  /* 0x000000ffff117224 */ /* 0x000fe200078e001f */
[----:B------:R-:W-:Y:S01]  /*0640*/  VIMNMX R7, PT, PT, R6, 0x2, !PT ;  /* 0x0000000206077848 */ /* 0x000fe20007fe0100 */
[----:B------:R-:W-:Y:S01]  /*0650*/  IMAD.MOV.U32 R184, RZ, RZ, RZ ;  /* 0x000000ffffb87224 */ /* 0x000fe200078e00ff */
[----:B------:R-:W-:Y:S02]  /*0660*/  MOV R5, 0x1 ;  /* 0x0000000100057802 */ /* 0x000fe40000000f00 */
[----:B------:R-:W-:Y:S02]  /*0670*/  CS2R R104, SRZ ;  /* 0x0000000000687805 */ /* 0x000fe4000001ff00 */
[----:B------:R-:W-:Y:S02]  /*0680*/  IADD3 R7, PT, PT, R7, -0x1, RZ ;  /* 0xffffffff07077810 */ /* 0x000fe40007ffe0ff */
        /* <DEDUP_REMOVED lines=30> */
[----:B------:R-:W-:Y:S01]  /*0870*/  LOP3.LUT R9, R7, 0x1f, RZ, 0xc0, !PT ;  /* 0x0000001f07097812 */ /* 0x000fe200078ec0ff */
[----:B------:R-:W-:Y:S06]  /*0880*/  @!P0 BRA `(.L_x_66) ;  /* 0x000000cc00fc8947 */ /* 0x000fec0003800000 */
[----:B------:R-:W-:Y:S01]  /*0890*/  IMAD R13, R29, R4, R4 ;  /* 0x000000041d0d7224 */ /* 0x000fe200078e0204 */
[C---:B------:R-:W-:Y:S01]  /*08a0*/  LOP3.LUT R5, R20.reuse, 0x400, RZ, 0xfc, !PT ;  /* 0x0000040014057812 */ /* 0x040fe200078efcff */
[C---:B------:R-:W-:Y:S01]  /*08b0*/  VIADD R12, R20.reuse, 0x3e0 ;  /* 0x000003e0140c7836 */ /* 0x040fe20000000000 */
[C---:B------:R-:W-:Y:S01]  /*08c0*/  IADD3 R15, PT, PT, R20.reuse, 0x3a0, RZ ;  /* 0x000003a0140f7810 */ /* 0x040fe20007ffe0ff */
[----:B------:R-:W-:Y:S01]  /*08d0*/  VIADD R14, R20, 0x3c0 ;  /* 0x000003c0140e7836 */ /* 0x000fe20000000000 */
[----:B------:R-:W-:Y:S01]  /*08e0*/  IADD3 R13, PT, PT, R18, R13, RZ ;  /* 0x0000000d120d7210 */ /* 0x000fe20007ffe0ff */
[----:B------:R-:W-:Y:S01]  /*08f0*/  IMAD.WIDE.U32 R10, R17, 0x2, R208 ;  /* 0x00000002110a7825 */ /* 0x000fe200078e00d0 */
[C---:B------:R-:W-:Y:S02]  /*0900*/  LOP3.LUT R18, R20.reuse, 0x380, RZ, 0xfc, !PT ;  /* 0x0000038014127812 */ /* 0x040fe400078efcff */
[----:B------:R-:W-:Y:S02]  /*0910*/  CS2R R104, SRZ ;  /* 0x0000000000687805 */ /* 0x000fe4000001ff00 */
[C---:B------:R-:W-:Y:S01]  /*0920*/  IADD3 R29, PT, PT, R20.reuse, 0x2e0, RZ ;  /* 0x000002e0141d7810 */ /* 0x040fe20007ffe0ff */
[-CC-:B------:R-:W-:Y:S01]  /*0930*/  IMAD R8, R5, R3.reuse, R196.reuse ;  /* 0x0000000305087224 */ /* 0x180fe200078e02c4 */
[C---:B------:R-:W-:Y:S01]  /*0940*/  IADD3 R33, PT, PT, R20.reuse, 0x2a0, RZ ;  /* 0x000002a014217810 */ /* 0x040fe20007ffe0ff */
[----:B------:R-:W-:Y:S01]  /*0950*/  VIADD R22, R20, 0x360 ;  /* 0x0000036014167836 */ /* 0x000fe20000000000 */
[----:B------:R-:W-:Y:S01]  /*0960*/  IADD3 R210, P0, PT, R10, 0x400, RZ ;  /* 0x000004000ad27810 */ /* 0x000fe20007f1e0ff */
[-CC-:B------:R-:W-:Y:S01]  /*0970*/  IMAD R12, R12, R3.reuse, R196.reuse ;  /* 0x000000030c0c7224 */ /* 0x180fe200078e02c4 */
[----:B------:R-:W-:Y:S01]  /*0980*/  IADD3 R24, PT, PT, R20, 0x340, RZ ;  /* 0x0000034014187810 */ /* 0x000fe20007ffe0ff */
[-CC-:B------:R-:W-:Y:S01]  /*0990*/  IMAD R14, R14, R3.reuse, R196.reuse ;  /* 0x000000030e0e7224 */ /* 0x180fe200078e02c4 */
[----:B------:R-:W-:Y:S01]  /*09a0*/  IADD3 R10, PT, PT, R27, R8, RZ ;  /* 0x000000081b0a7210 */ /* 0x000fe20007ffe0ff */
[C---:B------:R-:W-:Y:S01]  /*09b0*/  VIADD R26, R20.reuse, 0x320 ;  /* 0x00000320141a7836 */ /* 0x040fe20000000000 */
[C---:B------:R-:W-:Y:S01]  /*09c0*/  LOP3.LUT R28, R20.reuse, 0x300, RZ, 0xfc, !PT ;  /* 0x00000300141c7812 */ /* 0x040fe200078efcff */
[-CC-:B------:R-:W-:Y:S01]  /*09d0*/  IMAD R16, R15, R3.reuse, R196.reuse ;  /* 0x000000030f107224 */ /* 0x180fe200078e02c4 */
[----:B------:R-:W-:Y:S01]  /*09e0*/  IADD3 R45, PT, PT, R20, 0x1e0, RZ ;  /* 0x000001e0142d7810 */ /* 0x000fe20007ffe0ff */
[-CC-:B------:R-:W-:Y:S01]  /*09f0*/  IMAD R18, R18, R3.reuse, R196.reuse ;  /* 0x0000000312127224 */ /* 0x180fe200078e02c4 */
[C---:B------:R-:W-:Y:S01]  /*0a00*/  LOP3.LUT R35, R20.reuse, 0x280, RZ, 0xfc, !PT ;  /* 0x0000028014237812 */ /* 0x040fe200078efcff */
[C---:B------:R-:W-:Y:S01]  /*0a10*/  VIADD R37, R20.reuse, 0x260 ;  /* 0x0000026014257836 */ /* 0x040fe20000000000 */
[----:B------:R-:W-:Y:S01]  /*0a20*/  IADD3 R49, PT, PT, R20, 0x1a0, RZ ;  /* 0x000001a014317810 */ /* 0x000fe20007ffe0ff */
[-C--:B------:R-:W-:Y:S01]  /*0a30*/  IMAD R22, R22, R3.reuse, R196 ;  /* 0x0000000316167224 */ /* 0x080fe200078e02c4 */
[C---:B------:R-:W-:Y:S01]  /*0a40*/  IADD3 R39, PT, PT, R20.reuse, 0x240, RZ ;  /* 0x0000024014277810 */ /* 0x040fe20007ffe0ff */
[C---:B------:R-:W-:Y:S01]  /*0a50*/  IMAD.IADD R8, R27.reuse, 0x1, R12 ;  /* 0x000000011b087824 */ /* 0x040fe200078e020c */
[----:B------:R-:W-:Y:S01]  /*0a60*/  IADD3 R12, PT, PT, R27, R14, RZ ;  /* 0x0000000e1b0c7210 */ /* 0x000fe20007ffe0ff */
[C---:B------:R-:W-:Y:S01]  /*0a70*/  VIADD R41, R20.reuse, 0x220 ;  /* 0x0000022014297836 */ /* 0x040fe20000000000 */
[----:B------:R-:W-:Y:S01]  /*0a80*/  LOP3.LUT R43, R20, 0x200, RZ, 0xfc, !PT ;  /* 0x00000200142b7812 */ /* 0x000fe200078efcff */
[-CC-:B------:R-:W-:Y:S01]  /*0a90*/  IMAD R26, R26, R3.reuse, R196.reuse ;  /* 0x000000031a1a7224 */ /* 0x180fe200078e02c4 */
[C---:B------:R-:W-:Y:S01]  /*0aa0*/  LOP3.LUT R51, R20.reuse, 0x180, RZ, 0xfc, !PT ;  /* 0x0000018014337812 */ /* 0x040fe200078efcff */
[C---:B------:R-:W-:Y:S01]  /*0ab0*/  VIADD R31, R20.reuse, 0x2c0 ;  /* 0x000002c0141f7836 */ /* 0x040fe20000000000 */
[C---:B------:R-:W-:Y:S01]  /*0ac0*/  IADD3 R55, PT, PT, R20.reuse, 0x140, RZ ;  /* 0x0000014014377810 */ /* 0x040fe20007ffe0ff */
[-C--:B------:R-:W-:Y:S01]  /*0ad0*/  IMAD R30, R29, R3.reuse, R196 ;  /* 0x000000031d1e7224 */ /* 0x080fe200078e02c4 */
[C---:B------:R-:W-:Y:S01]  /*0ae0*/  LOP3.LUT R59, R20.reuse, 0x100, RZ, 0xfc, !PT ;  /* 0x00000100143b7812 */ /* 0x040fe200078efcff */
[C---:B------:R-:W-:Y:S01]  /*0af0*/  IMAD.IADD R14, R27.reuse, 0x1, R16 ;  /* 0x000000011b0e7824 */ /* 0x040fe200078e0210 */
[C---:B------:R-:W-:Y:S01]  /*0b00*/  IADD3 R61, PT, PT, R20.reuse, 0xe0, RZ ;  /* 0x000000e0143d7810 */ /* 0x040fe20007ffe0ff */
[C---:B------:R-:W-:Y:S01]  /*0b10*/  VIADD R47, R20.reuse, 0x1c0 ;  /* 0x000001c0142f7836 */ /* 0x040fe20000000000 */
[C---:B------:R-:W-:Y:S01]  /*0b20*/  IADD3 R65, PT, PT, R20.reuse, 0xa0, RZ ;  /* 0x000000a014417810 */ /* 0x040fe20007ffe0ff */
[C---:B------:R-:W-:Y:S01]  /*0b30*/  VIADD R53, R20.reuse, 0x160 ;  /* 0x0000016014357836 */ /* 0x040fe20000000000 */
[C---:B------:R-:W-:Y:S01]  /*0b40*/  LOP3.LUT R67, R20.reuse, 0x80, RZ, 0xfc, !PT ;  /* 0x0000008014437812 */ /* 0x040fe200078efcff */
[C---:B------:R-:W-:Y:S01]  /*0b50*/  VIADD R57, R20.reuse, 0x120 ;  /* 0x0000012014397836 */ /* 0x040fe20000000000 */
[C---:B------:R-:W-:Y:S01]  /*0b60*/  IADD3 R71, PT, PT, R20.reuse, 0x40, RZ ;  /* 0x0000004014477810 */ /* 0x040fe20007ffe0ff */
[C---:B------:R-:W-:Y:S01]  /*0b70*/  VIADD R63, R20.reuse, 0xc0 ;  /* 0x000000c0143f7836 */ /* 0x040fe20000000000 */
[----:B------:R-:W-:Y:S01]  /*0b80*/  IADD3 R16, PT, PT, R27, R18, RZ ;  /* 0x000000121b107210 */ /* 0x000fe20007ffe0ff */
[C---:B------:R-:W-:Y:S01]  /*0b90*/  VIADD R69, R20.reuse, 0x60 ;  /* 0x0000006014457836 */ /* 0x040fe20000000000 */
[----:B------:R-:W-:Y:S01]  /*0ba0*/  LOP3.LUT R7, R7, 0xffffffe0, RZ, 0xc0, !PT ;  /* 0xffffffe007077812 */ /* 0x000fe200078ec0ff */
[--C-:B------:R-:W-:Y:S01]  /*0bb0*/  IMAD R34, R33, R3, R196.reuse ;  /* 0x0000000321227224 */ /* 0x100fe200078e02c4 */
[----:B------:R-:W-:Y:S01]  /*0bc0*/  IADD3.X R211, PT, PT, RZ, R11, RZ, P0, !PT ;  /* 0x0000000bffd37210 */ /* 0x000fe200007fe4ff */
[----:B------:R-:W-:Y:S01]  /*0bd0*/  VIADD R20, R20, 0x20 ;  /* 0x0000002014147836 */ /* 0x000fe20000000000 */
[----:B------:R-:W-:Y:S01]  /*0be0*/  MOV R5, RZ ;  /* 0x000000ff00057202 */ /* 0x000fe20000000f00 */
[-CC-:B------:R-:W-:Y:S01]  /*0bf0*/  IMAD R24, R24, R3.reuse, R196.reuse ;  /* 0x0000000318187224 */ /* 0x180fe200078e02c4 */
[----:B------:R-:W-:Y:S01]  /*0c00*/  CS2R R186, SRZ ;  /* 0x0000000000ba7805 */ /* 0x000fe2000001ff00 */
[-C--:B------:R-:W-:Y:S01]  /*0c10*/  IMAD R38, R37, R3.reuse, R196 ;  /* 0x0000000325267224 */ /* 0x080fe200078e02c4 */
[----:B------:R-:W-:Y:S01]  /*0c20*/  CS2R R158, SRZ ;  /* 0x00000000009e7805 */ /* 0x000fe2000001ff00 */
[----:B------:R-:W-:Y:S01]  /*0c30*/  IMAD.IADD R18, R27, 0x1, R22 ;  /* 0x000000011b127824 */ /* 0x000fe200078e0216 */
[----:B------:R-:W-:Y:S01]  /*0c40*/  CS2R R156, SRZ ;  /* 0x00000000009c7805 */ /* 0x000fe2000001ff00 */
        /* <DEDUP_REMOVED lines=20> */
[-CC-:B------:R-:W-:Y:S01]  /*0d90*/  IMAD R54, R53, R3.reuse, R196.reuse ;  /* 0x0000000335367224 */ /* 0x180fe200078e02c4 */
[----:B------:R-:W-:Y:S01]  /*0da0*/  CS2R R80, SRZ ;  /* 0x0000000000507805 */ /* 0x000fe2000001ff00 */
[-C--:B------:R-:W-:Y:S01]  /*0db0*/  IMAD R76, R20, R3.reuse, R196 ;  /* 0x00000003144c7224 */ /* 0x080fe200078e02c4 */
[C---:B------:R-:W-:Y:S01]  /*0dc0*/  IADD3 R20, PT, PT, R27.reuse, R24, RZ ;  /* 0x000000181b147210 */ /* 0x040fe20007ffe0ff */
[C---:B------:R-:W-:Y:S01]  /*0dd0*/  IMAD.IADD R34, R27.reuse, 0x1, R38 ;  /* 0x000000011b227824 */ /* 0x040fe200078e0226 */
[----:B------:R-:W-:Y:S01]  /*0de0*/  IADD3 R24, PT, PT, R27, R28, RZ ;  /* 0x0000001c1b187210 */ /* 0x000fe20007ffe0ff */
[-CC-:B------:R-:W-:Y:S01]  /*0df0*/  IMAD R44, R43, R3.reuse, R196.reuse ;  /* 0x000000032b2c7224 */ /* 0x180fe200078e02c4 */
[----:B------:R-:W-:Y:S01]  /*0e00*/  IADD3 R28, PT, PT, R27, R32, RZ ;  /* 0x000000201b1c7210 */ /* 0x000fe20007ffe0ff */
[-C--:B------:R-:W-:Y:S01]  /*0e10*/  IMAD R58, R57, R3.reuse, R196 ;  /* 0x00000003393a7224 */ /* 0x080fe200078e02c4 */
[C---:B------:R-:W-:Y:S01]  /*0e20*/  IADD3 R32, PT, PT, R27.reuse, R36, RZ ;  /* 0x000000241b207210 */ /* 0x040fe20007ffe0ff */
[C---:B------:R-:W-:Y:S01]  /*0e30*/  IMAD.IADD R38, R27.reuse, 0x1, R42 ;  /* 0x000000011b267824 */ /* 0x040fe200078e022a */
[----:B------:R-:W-:Y:S01]  /*0e40*/  IADD3 R36, PT, PT, R27, R40, RZ ;  /* 0x000000281b247210 */ /* 0x000fe20007ffe0ff */
[-CC-:B------:R-:W-:Y:S01]  /*0e50*/  IMAD R48, R47, R3.reuse, R196.reuse ;  /* 0x000000032f307224 */ /* 0x180fe200078e02c4 */
[----:B------:R-:W-:Y:S01]  /*0e60*/  IADD3 R40, PT, PT, R27, R44, RZ ;  /* 0x0000002c1b287210 */ /* 0x000fe20007ffe0ff */
[-C--:B------:R-:W-:Y:S01]  /*0e70*/  IMAD R62, R61, R3.reuse, R196 ;  /* 0x000000033d3e7224 */ /* 0x080fe200078e02c4 */
[----:B------:R-:W-:Y:S01]  /*0e80*/  CS2R R82, SRZ ;  /* 0x0000000000527805 */ /* 0x000fe2000001ff00 */
[C---:B------:R-:W-:Y:S01]  /*0e90*/  IMAD.IADD R42, R27.reuse, 0x1, R46 ;  /* 0x000000011b2a7824 */ /* 0x040fe200078e022e */
[----:B------:R-:W-:Y:S01]  /*0ea0*/  IADD3 R44, PT, PT, R27, R48, RZ ;  /* 0x000000301b2c7210 */ /* 0x000fe20007ffe0ff */
[-CC-:B------:R-:W-:Y:S01]  /*0eb0*/  IMAD R52, R51, R3.reuse, R196.reuse ;  /* 0x0000000333347224 */ /* 0x180fe200078e02c4 */
[----:B------:R-:W-:Y:S01]  /*0ec0*/  CS2R R194, SRZ ;  /* 0x0000000000c27805 */ /* 0x000fe2000001ff00 */
        /* <DEDUP_REMOVED lines=10> */
[-C--:B------:R-:W-:Y:S01]  /*0f70*/  IMAD R60, R59, R3.reuse, R196 ;  /* 0x000000033b3c7224 */ /* 0x080fe200078e02c4 */
[----:B------:R-:W-:Y:S01]  /*0f80*/  CS2R R168, SRZ ;  /* 0x0000000000a87805 */ /* 0x000fe2000001ff00 */
[----:B------:R-:W-:Y:S01]  /*0f90*/  IMAD.IADD R54, R27, 0x1, R58 ;  /* 0x000000011b367824 */ /* 0x000fe200078e023a */
[----:B------:R-:W-:Y:S01]  /*0fa0*/  CS2R R172, SRZ ;  /* 0x0000000000ac7805 */ /* 0x000fe2000001ff00 */
[-C--:B------:R-:W-:Y:S01]  /*0fb0*/  IMAD R64, R63, R3.reuse, R196 ;  /* 0x000000033f407224 */ /* 0x080fe200078e02c4 */
[C---:B------:R-:W-:Y:S01]  /*0fc0*/  IADD3 R56, PT, PT, R27.reuse, R60, RZ ;  /* 0x0000003c1b387210 */ /* 0x040fe20007ffe0ff */
[----:B------:R-:W-:Y:S01]  /*0fd0*/  IMAD.IADD R58, R27, 0x1, R62 ;  /* 0x000000011b3a7824 */ /* 0x000fe200078e023e */
[----:B------:R-:W-:Y:S01]  /*0fe0*/  CS2R R122, SRZ ;  /* 0x00000000007a7805 */ /* 0x000fe2000001ff00 */
[-C--:B------:R-:W-:Y:S01]  /*0ff0*/  IMAD R68, R67, R3.reuse, R196 ;  /* 0x0000000343447224 */ /* 0x080fe200078e02c4 */
[C---:B------:R-:W-:Y:S01]  /*1000*/  IADD3 R60, PT, PT, R27.reuse, R64, RZ ;  /* 0x000000401b3c7210 */ /* 0x040fe20007ffe0ff */
[----:B------:R-:W-:Y:S01]  /*1010*/  IMAD.IADD R62, R27, 0x1, R66 ;  /* 0x000000011b3e7824 */ /* 0x000fe200078e0242 */
[----:B------:R-:W-:Y:S01]  /*1020*/  CS2R R130, SRZ ;  /* 0x0000000000827805 */ /* 0x000fe2000001ff00 */
[----:B------:R-:W-:Y:S01]  /*1030*/  IMAD R74, R71, R3, R196 ;  /* 0x00000003474a7224 */ /* 0x000fe200078e02c4 */
[C---:B------:R-:W-:Y:S01]  /*1040*/  IADD3 R64, PT, PT, R27.reuse, R68, RZ ;  /* 0x000000441b407210 */ /* 0x040fe20007ffe0ff */
[C---:B------:R-:W-:Y:S01]  /*1050*/  IMAD.IADD R66, R27.reuse, 0x1, R70 ;  /* 0x000000011b427824 */ /* 0x040fe200078e0246 */
[----:B------:R-:W-:Y:S01]  /*1060*/  CS2R R128, SRZ ;  /* 0x0000000000807805 */ /* 0x000fe2000001ff00 */
[C---:B------:R-:W-:Y:S01]  /*1070*/  IMAD.IADD R70, R27.reuse, 0x1, R76 ;  /* 0x000000011b467824 */ /* 0x040fe200078e024c */
[----:B------:R-:W-:Y:S01]  /*1080*/  IADD3 R68, PT, PT, R27, R74, RZ ;  /* 0x0000004a1b447210 */ /* 0x000fe20007ffe0ff */
[----:B------:R-:W-:Y:S01]  /*1090*/  VIADD R76, R198, 0x5000 ;  /* 0x00005000c64c7836 */ /* 0x000fe20000000000 */
[----:B------:R-:W-:Y:S01]  /*10a0*/  CS2R R74, SRZ ;  /* 0x00000000004a7805 */ /* 0x000fe2000001ff00 */
[----:B------:R-:W-:Y:S01]  /*10b0*/  IMAD R15, R21, 0x1400, R198 ;  /* 0x00001400150f7824 */ /* 0x000fe200078e02c6 */
[----:B------:R-:W-:Y:S01]  /*10c0*/  CS2R R176, SRZ ;  /* 0x0000000000b07805 */ /* 0x000fe2000001ff00 */
[----:B------:R-:W-:Y:S01]  /*10d0*/  IMAD.MOV.U32 R184, RZ, RZ, RZ ;  /* 0x000000ffffb87224 */ /* 0x000fe200078e00ff */
[----:B------:R-:W-:-:S02]  /*10e0*/  CS2R R178, SRZ ;  /* 0x0000000000b27805 */ /* 0x000fc4000001ff00 */
[----:B------:R-:W-:Y:S02]  /*10f0*/  CS2R R180, SRZ ;  /* 0x0000000000b47805 */ /* 0x000fe4000001ff00 */
[----:B------:R-:W-:Y:S02]  /*1100*/  CS2R R182, SRZ ;  /* 0x0000000000b67805 */ /* 0x000fe4000001ff00 */
[----:B------:R-:W-:Y:S02]  /*1110*/  CS2R R120, SRZ ;  /* 0x0000000000787805 */ /* 0x000fe4000001ff00 */
[----:B------:R-:W-:Y:S01]  /*1120*/  IADD3 R7, PT, PT, -R7, RZ, RZ ;  /* 0x000000ff07077210 */ /* 0x000fe20007ffe1ff */
[----:B------:R-:W-:-:S07]  /*1130*/  IMAD R11, R19, 0x2, R76 ;  /* 0x00000002130b7824 */ /* 0x000fce00078e024c */
.L_x_67:
[----:B------:R-:W1:Y:S01]  /*1140*/  S2R R31, SR_LANEID ;  /* 0x00000000001f7919 */ /* 0x000e620000000000 */
[----:B------:R-:W-:Y:S01]  /*1150*/  IMAD.WIDE R76, R70, 0x2, R206 ;  /* 0x00000002464c7825 */ /* 0x000fe200078e02ce */
[----:B------:R-:W-:Y:S02]  /*1160*/  IADD3 R47, PT, PT, R15, 0x500, RZ ;  /* 0x000005000f2f7810 */ /* 0x000fe40007ffe0ff */
[----:B------:R-:W-:Y:S01]  /*1170*/  IADD3 R71, PT, PT, R11, 0x40, RZ ;  /* 0x000000400b477810 */ /* 0x000fe20007ffe0ff */
[----:B------:R-:W-:Y:S01]  /*1180*/  IMAD.WIDE.U32 R212, R13, 0x2, R208 ;  /* 0x000000020dd47825 */ /* 0x000fe200078e00d0 */
[C---:B------:R-:W-:Y:S01]  /*1190*/  IADD3 R45, PT, PT, R15.reuse, 0xa00, RZ ;  /* 0x00000a000f2d7810 */ /* 0x040fe20007ffe0ff */
[----:B------:R-:W-:Y:S01]  /*11a0*/  @!PT LDS RZ, [RZ] ;  /* 0x00000000fffff984 */ /* 0x000fe20000000800 */
[----:B------:R-:W-:Y:S01]  /*11b0*/  @!PT LDS RZ, [RZ] ;  /* 0x00000000fffff984 */ /* 0x000fe20000000800 */
[----:B------:R-:W-:Y:S01]  /*11c0*/  @!PT LDS RZ, [RZ] ;  /* 0x00000000fffff984 */ /* 0x000fe20000000800 */
[----:B------:R-:W-:Y:S01]  /*11d0*/  LDGSTS.E.128 [R25+0x2800], desc[UR6][R210.64+-0x3c0] ;  /* 0x02800c40d2197fae */ /* 0x000fe2000b9a1806 */
[----:B------:R-:W-:Y:S01]  /*11e0*/  IADD3 R63, PT, PT, R15, 0xf00, RZ ;  /* 0x00000f000f3f7810 */ /* 0x000fe20007ffe0ff */
[----:B------:R-:W-:Y:S01]  /*11f0*/  IMAD.WIDE R78, R3, 0x2, R76 ;  /* 0x00000002034e7825 */ /* 0x000fe200078e024c */
[----:B------:R-:W-:Y:S01]  /*1200*/  IADD3 R59, PT, PT, R11, 0x2100, RZ ;  /* 0x000021000b3b7810 */ /* 0x000fe20007ffe0ff */
[----:B------:R-:W-:Y:S01]  /*1210*/  LDGSTS.E.128 [R25+0x2850], desc[UR6][R212.64+0x40] ;  /* 0x02850040d4197fae */ /* 0x000fe2000b9a1806 */
[----:B------:R-:W-:Y:S01]  /*1220*/  IADD3 R49, PT, PT, R15, 0x520, RZ ;  /* 0x000005200f317810 */ /* 0x000fe20007ffe0ff */
[C---:B------:R-:W-:Y:S01]  /*1230*/  VIADD R55, R11.reuse, 0x60 ;  /* 0x000000600b377836 */ /* 0x040fe20000000000 */
[----:B------:R-:W-:Y:S01]  /*1240*/  IADD3 R53, PT, PT, R11, 0x2140, RZ ;  /* 0x000021400b357810 */ /* 0x000fe20007ffe0ff */
[----:B------:R-:W-:Y:S01]  /*1250*/  IMAD.WIDE R84, R3, 0x2, R78 ;  /* 0x0000000203547825 */ /* 0x000fe200078e024e */
[----:B------:R-:W-:Y:S01]  /*1260*/  LDGSTS.E.128 [R23+0x9200], desc[UR6][R76.64] ;  /* 0x092000004c177fae */ /* 0x000fe2000b9a1806 */
[----:B------:R-:W-:-:S02]  /*1270*/  IADD3 R51, PT, PT, R11, 0x2160, RZ ;  /* 0x000021600b337810 */ /* 0x000fc40007ffe0ff */
[----:B------:R-:W-:Y:S01]  /*1280*/  VIADD R57, R11, 0x2120 ;  /* 0x000021200b397836 */ /* 0x000fe20000000000 */
[----:B------:R2:W-:Y:S01]  /*1290*/  LDGSTS.E.128 [R23+0x9410], desc[UR6][R78.64] ;  /* 0x094100004e177fae */ /* 0x0005e2000b9a1806 */
[----:B------:R-:W-:Y:S01]  /*12a0*/  IMAD.WIDE R86, R3, 0x2, R84 ;  /* 0x0000000203567825 */ /* 0x000fe200078e0254 */
[C---:B------:R-:W-:Y:S02]  /*12b0*/  IADD3 R197, PT, PT, R15.reuse, 0x2800, RZ ;  /* 0x000028000fc57810 */ /* 0x040fe40007ffe0ff */
[----:B------:R-:W-:Y:S01]  /*12c0*/  LDGSTS.E.128 [R23+0x9620], desc[UR6][R84.64] ;  /* 0x0962000054177fae */ /* 0x000fe2000b9a1806 */
[----:B------:R-:W-:Y:S01]  /*12d0*/  VIADD R61, R15, 0x20 ;  /* 0x000000200f3d7836 */ /* 0x000fe20000000000 */
[C---:B------:R-:W-:Y:S01]  /*12e0*/  IADD3 R67, PT, PT, R11.reuse, 0x4220, RZ ;  /* 0x000042200b437810 */ /* 0x040fe20007ffe0ff */
[C---:B------:R-:W-:Y:S01]  /*12f0*/  VIADD R65, R11.reuse, 0x4200 ;  /* 0x000042000b417836 */ /* 0x040fe20000000000 */
[----:B------:R3:W-:Y:S01]  /*1300*/  LDGSTS.E.128 [R23+0x9830], desc[UR6][R86.64] ;  /* 0x0983000056177fae */ /* 0x0007e2000b9a1806 */
[C---:B------:R-:W-:Y:S01]  /*1310*/  IADD3 R69, PT, PT, R11.reuse, 0x4240, RZ ;  /* 0x000042400b457810 */ /* 0x040fe20007ffe0ff */
[C---:B------:R-:W-:Y:S01]  /*1320*/  VIADD R37, R11.reuse, 0x6320 ;  /* 0x000063200b257836 */ /* 0x040fe20000000000 */
[----:B------:R-:W-:Y:S01]  /*1330*/  IADD3 R203, PT, PT, R11, 0x4260, RZ ;  /* 0x000042600bcb7810 */ /* 0x000fe20007ffe0ff */
[----:B------:R-:W0:Y:S01]  /*1340*/  LDGDEPBAR ;  /* 0x00000000000079af */ /* 0x000e220000000000 */
[--C-:B-1----:R-:W-:Y:S01]  /*1350*/  SHF.R.U32.HI R27, RZ, 0x3, R31.reuse ;  /* 0x00000003ff1b7819 */ /* 0x102fe2000001161f */
[----:B------:R-:W-:Y:S01]  /*1360*/  VIADD R41, R15, 0x2820 ;  /* 0x000028200f297836 */ /* 0x000fe20000000000 */
[----:B------:R-:W-:Y:S01]  /*1370*/  LOP3.LUT R29, R31, 0x7, RZ, 0xc0, !PT ;  /* 0x000000071f1d7812 */ /* 0x000fe200078ec0ff */
[----:B------:R-:W-:Y:S01]  /*1380*/  VIADD R7, R7, 0x20 ;  /* 0x0000002007077836 */ /* 0x000fe20000000000 */
[----:B------:R-:W-:Y:S01]  /*1390*/  SHF.L.U32 R202, R27, 0x3, RZ ;  /* 0x000000031bca7819 */ /* 0x000fe200000006ff */
[----:B------:R-:W-:Y:S01]  /*13a0*/  IMAD R72, R3, 0x400, R72 ;  /* 0x0000040003487824 */ /* 0x000fe200078e0248 */
[----:B------:R-:W-:Y:S01]  /*13b0*/  SHF.R.U32.HI R27, RZ, 0x4, R31 ;  /* 0x00000004ff1b7819 */ /* 0x000fe2000001161f */
[----:B------:R-:W-:Y:S01]  /*13c0*/  VIADD R13, R13, 0x400 ;  /* 0x000004000d0d7836 */ /* 0x000fe20000000000 */
[----:B------:R-:W-:-:S02]  /*13d0*/  LOP3.LUT R202, R202, 0x8, R29, 0xe2, !PT ;  /* 0x00000008caca7812 */ /* 0x000fc400078ee21d */
[----:B------:R-:W-:Y:S01]  /*13e0*/  IADD3 R29, PT, PT, R15, 0xa20, RZ ;  /* 0x00000a200f1d7810 */ /* 0x000fe20007ffe0ff */
[----:B------:R-:W-:Y:S01]  /*13f0*/  IMAD.SHL.U32 R27, R27, 0x8, RZ ;  /* 0x000000081b1b7824 */ /* 0x000fe200078e00ff */
[C---:B------:R-:W-:Y:S02]  /*1400*/  IADD3 R39, PT, PT, R11.reuse, 0x6300, RZ ;  /* 0x000063000b277810 */ /* 0x040fe40007ffe0ff */
[C---:B------:R-:W-:Y:S01]  /*1410*/  IADD3 R35, PT, PT, R11.reuse, 0x6340, RZ ;  /* 0x000063400b237810 */ /* 0x040fe20007ffe0ff */
[C-C-:B------:R-:W-:Y:S01]  /*1420*/  IMAD R190, R202.reuse, 0x28, R27.reuse ;  /* 0x00000028cabe7824 */ /* 0x140fe200078e021b */
[----:B------:R-:W-:Y:S01]  /*1430*/  IADD3 R33, PT, PT, R11, 0x6360, RZ ;  /* 0x000063600b217810 */ /* 0x000fe20007ffe0ff */
[----:B------:R-:W-:Y:S01]  /*1440*/  IMAD R202, R202, 0x108, R27 ;  /* 0x00000108caca7824 */ /* 0x000fe200078e021b */
[----:B------:R-:W-:Y:S01]  /*1450*/  IADD3 R201, PT, PT, R15, 0x2d00, RZ ;  /* 0x00002d000fc97810 */ /* 0x000fe20007ffe0ff */
[----:B------:R-:W-:Y:S01]  /*1460*/  VIADD R27, R11, 0x20 ;  /* 0x000000200b1b7836 */ /* 0x000fe20000000000 */
[----:B------:R-:W-:Y:S01]  /*1470*/  LEA R197, R190, R197, 0x1 ;  /* 0x000000c5bec57211 */ /* 0x000fe200078e08ff */
[C---:B------:R-:W-:Y:S01]  /*1480*/  IMAD.U32 R71, R202.reuse, 0x2, R71 ;  /* 0x00000002ca477824 */ /* 0x040fe200078e0047 */
[----:B------:R-:W-:Y:S01]  /*1490*/  LEA R204, R202, R11, 0x1 ;  /* 0x0000000bcacc7211 */ /* 0x000fe200078e08ff */
[----:B------:R-:W-:Y:S01]  /*14a0*/  IMAD.U32 R47, R190, 0x2, R47 ;  /* 0x00000002be2f7824 */ /* 0x000fe200078e002f */
[----:B------:R-:W-:Y:S01]  /*14b0*/  LEA R200, R202, R27, 0x1 ;  /* 0x0000001bcac87211 */ /* 0x000fe200078e08ff */
[----:B------:R-:W-:Y:S01]  /*14c0*/  IMAD.U32 R205, R190, 0x2, R15 ;  /* 0x00000002becd7824 */ /* 0x000fe200078e000f */
[----:B------:R-:W-:Y:S01]  /*14d0*/  LEA R55, R202, R55, 0x1 ;  /* 0x00000037ca377211 */ /* 0x000fe200078e08ff */
[C---:B------:R-:W-:Y:S01]  /*14e0*/  IMAD.U32 R45, R190.reuse, 0x2, R45 ;  /* 0x00000002be2d7824 */ /* 0x040fe200078e002d */
[----:B------:R-:W-:Y:S01]  /*14f0*/  LDSM.16.MT88.4 R116, [R204] ;  /* 0x00000000cc74783b */ /* 0x000fe20000004200 */
[----:B------:R-:W-:Y:S01]  /*1500*/  IMAD.U32 R63, R190, 0x2, R63 ;  /* 0x00000002be3f7824 */ /* 0x000fe200078e003f */
[C---:B------:R-:W-:Y:S01]  /*1510*/  IADD3 R27, PT, PT, R15.reuse, 0xf20, RZ ;  /* 0x00000f200f1b7810 */ /* 0x040fe20007ffe0ff */
[C---:B------:R-:W-:Y:S01]  /*1520*/  IMAD.U32 R59, R202.reuse, 0x2, R59 ;  /* 0x00000002ca3b7824 */ /* 0x040fe200078e003b */
[----:B------:R-:W-:Y:S01]  /*1530*/  LDSM.16.MT88.4 R112, [R200] ;  /* 0x00000000c870783b */ /* 0x000fe20000004200 */
[C---:B------:R-:W-:Y:S01]  /*1540*/  LEA R57, R202.reuse, R57, 0x1 ;  /* 0x00000039ca397211 */ /* 0x040fe200078e08ff */
[C---:B------:R-:W-:Y:S01]  /*1550*/  IMAD.U32 R53, R202.reuse, 0x2, R53 ;  /* 0x00000002ca357824 */ /* 0x040fe200078e0035 */
[----:B------:R-:W-:Y:S01]  /*1560*/  LEA R51, R202, R51, 0x1 ;  /* 0x00000033ca337211 */ /* 0x000fe200078e08ff */
[----:B------:R-:W-:Y:S01]  /*1570*/  LDSM.16.MT88.4 R108, [R71] ;  /* 0x00000000476c783b */ /* 0x000fe20000004200 */
[----:B------:R-:W-:Y:S01]  /*1580*/  IMAD.U32 R49, R190, 0x2, R49 ;  /* 0x00000002be317824 */ /* 0x000fe200078e0031 */
[----:B------:R-:W-:Y:S01]  /*1590*/  LEA R37, R202, R37, 0x1 ;  /* 0x00000025ca257211 */ /* 0x000fe200078e08ff */
[C---:B------:R-:W-:Y:S01]  /*15a0*/  IMAD.U32 R61, R190.reuse, 0x2, R61 ;  /* 0x00000002be3d7824 */ /* 0x040fe200078e003d */
[----:B------:R-:W-:Y:S01]  /*15b0*/  LDSM.16.MT88.4 R100, [R55] ;  /* 0x000000003764783b */ /* 0x000fe20000004200 */
[----:B------:R-:W-:Y:S01]  /*15c0*/  IMAD.U32 R29, R190, 0x2, R29 ;  /* 0x00000002be1d7824 */ /* 0x000fe200078e001d */
[----:B------:R-:W-:Y:S01]  /*15d0*/  LEA R33, R202, R33, 0x1 ;  /* 0x00000021ca217211 */ /* 0x000fe200078e08ff */
[----:B------:R-:W-:Y:S01]  /*15e0*/  IMAD.U32 R27, R190, 0x2, R27 ;  /* 0x00000002be1b7824 */ /* 0x000fe200078e001b */
[----:B------:R-:W1:Y:S01]  /*15f0*/  LDSM.16.M88.4 R124, [R47] ;  /* 0x000000002f7c783b */ /* 0x000e620000000200 */
[C---:B------:R-:W-:Y:S01]  /*1600*/  IMAD.U32 R65, R202.reuse, 0x2, R65 ;  /* 0x00000002ca417824 */ /* 0x040fe200078e0041 */
[C---:B------:R-:W-:Y:S01]  /*1610*/  IADD3 R199, PT, PT, R15.reuse, 0x3200, RZ ;  /* 0x000032000fc77810 */ /* 0x040fe20007ffe0ff */
[C---:B------:R-:W-:Y:S01]  /*1620*/  IMAD.U32 R67, R202.reuse, 0x2, R67 ;  /* 0x00000002ca437824 */ /* 0x040fe200078e0043 */
[----:B--2---:R-:W2:Y:S01]  /*1630*/  LDSM.16.M88.4 R76, [R205] ;  /* 0x00000000cd4c783b */ /* 0x004ea20000000200 */
[C---:B------:R-:W-:Y:S01]  /*1640*/  IMAD.U32 R69, R202.reuse, 0x2, R69 ;  /* 0x00000002ca457824 */ /* 0x040fe200078e0045 */
[C---:B------:R-:W-:Y:S01]  /*1650*/  IADD3 R43, PT, PT, R15.reuse, 0x3700, RZ ;  /* 0x000037000f2b7810 */ /* 0x040fe20007ffe0ff */
[----:B------:R-:W-:Y:S01]  /*1660*/  IMAD.U32 R203, R202, 0x2, R203 ;  /* 0x00000002cacb7824 */ /* 0x000fe200078e00cb */
[----:B------:R-:W4:Y:S01]  /*1670*/  LDSM.16.M88.4 R96, [R45] ;  /* 0x000000002d60783b */ /* 0x000f220000000200 */
[----:B------:R-:W-:Y:S01]  /*1680*/  IMAD.U32 R41, R190, 0x2, R41 ;  /* 0x00000002be297824 */ /* 0x000fe200078e0029 */
[C---:B------:R-:W-:Y:S01]  /*1690*/  IADD3 R31, PT, PT, R15.reuse, 0x2d20, RZ ;  /* 0x00002d200f1f7810 */ /* 0x040fe20007ffe0ff */
[C---:B------:R-:W-:Y:S01]  /*16a0*/  IMAD.U32 R39, R202.reuse, 0x2, R39 ;  /* 0x00000002ca277824 */ /* 0x040fe200078e0027 */
[----:B------:R-:W5:Y:S01]  /*16b0*/  LDSM.16.M88.4 R92, [R63] ;  /* 0x000000003f5c783b */ /* 0x000f620000000200 */
[----:B------:R-:W-:Y:S01]  /*16c0*/  IMAD.U32 R35, R202, 0x2, R35 ;  /* 0x00000002ca237824 */ /* 0x000fe200078e0023 */
[----:B------:R-:W-:Y:S01]  /*16d0*/  IADD3 R73, PT, PT, R15, 0x3220, RZ ;  /* 0x000032200f497810 */ /* 0x000fe20007ffe0ff */
[C---:B------:R-:W-:Y:S01]  /*16e0*/  IMAD.U32 R201, R190.reuse, 0x2, R201 ;  /* 0x00000002bec97824 */ /* 0x040fe200078e00c9 */
[----:B------:R-:W-:Y:S01]  /*16f0*/  LDSM.16.MT88.4 R88, [R59] ;  /* 0x000000003b58783b */ /* 0x000fe20000004200 */
[C---:B------:R-:W-:Y:S01]  /*1700*/  IMAD.U32 R199, R190.reuse, 0x2, R199 ;  /* 0x00000002bec77824 */ /* 0x040fe200078e00c7 */
[C---:B------:R-:W-:Y:S01]  /*1710*/  LEA R202, R190.reuse, R73, 0x1 ;  /* 0x00000049beca7211 */ /* 0x040fe200078e08ff */
[C---:B------:R-:W-:Y:S01]  /*1720*/  IMAD.U32 R43, R190.reuse, 0x2, R43 ;  /* 0x00000002be2b7824 */ /* 0x040fe200078e002b */
[----:B---3--:R-:W-:Y:S01]  /*1730*/  LDSM.16.MT88.4 R84, [R57] ;  /* 0x000000003954783b */ /* 0x008fe20000004200 */
[----:B------:R-:W-:Y:S01]  /*1740*/  IMAD.U32 R31, R190, 0x2, R31 ;  /* 0x00000002be1f7824 */ /* 0x000fe200078e001f */
[----:B------:R-:W-:-:S02]  /*1750*/  IADD3 R17, PT, PT, R17, 0x400, RZ ;  /* 0x0000040011117810 */ /* 0x000fc40007ffe0ff */
[----:B------:R-:W-:Y:S02]  /*1760*/  IADD3 R5, PT, PT, R5, 0x20, RZ ;  /* 0x0000002005057810 */ /* 0x000fe40007ffe0ff */
[----:B------:R-:W-:Y:S01]  /*1770*/  LEA R70, R3, R70, 0xa ;  /* 0x0000004603467211 */ /* 0x000fe200078e50ff */
[C---:B-1----:R-:W-:Y:S08]  /*1780*/  HMMA.16816.F16 R172, R124.reuse, R116, R172 ;  /* 0x000000747cac723c */ /* 0x042ff000000008ac */
[C---:B------:R-:W-:Y:S08]  /*1790*/  HMMA.16816.F16 R168, R124.reuse, R118, R168 ;  /* 0x000000767ca8723c */ /* 0x040ff000000008a8 */
[C---:B------:R-:W-:Y:S01]  /*17a0*/  HMMA.16816.F16 R134, R124.reuse, R112, R164 ;  /* 0x000000707c86723c */ /* 0x040fe200000008a4 */
[----:B------:R-:W-:Y:S07]  /*17b0*/  LDSM.16.M88.4 R164, [R61] ;  /* 0x000000003da4783b */ /* 0x000fee0000000200 */
[C---:B------:R-:W-:Y:S01]  /*17c0*/  HMMA.16816.F16 R132, R124.reuse, R114, R160 ;  /* 0x000000727c84723c */ /* 0x040fe200000008a0 */
[----:B------:R-:W1:Y:S07]  /*17d0*/  LDSM.16.M88.4 R160, [R49] ;  /* 0x0000000031a0783b */ /* 0x000e6e0000000200 */
[C---:B------:R-:W-:Y:S08]  /*17e0*/  HMMA.16816.F16 R74, R124.reuse, R108, R74 ;  /* 0x0000006c7c4a723c */ /* 0x040ff0000000084a */
[C---:B------:R-:W-:Y:S08]  /*17f0*/  HMMA.16816.F16 R192, R124.reuse, R110, R192 ;  /* 0x0000006e7cc0723c */ /* 0x040ff000000008c0 */
[C---:B------:R-:W-:Y:S08]  /*1800*/  HMMA.16816.F16 R194, R124.reuse, R100, R194 ;  /* 0x000000647cc2723c */ /* 0x040ff000000008c2 */
[----:B------:R-:W-:Y:S08]  /*1810*/  HMMA.16816.F16 R126, R124, R102, R82 ;  /* 0x000000667c7e723c */ /* 0x000ff00000000852 */
[C---:B--2---:R-:W-:Y:S08]  /*1820*/  HMMA.16816.F16 R150, R76.reuse, R116, R120 ;  /* 0x000000744c96723c */ /* 0x044ff00000000878 */
[----:B------:R-:W-:Y:S01]  /*1830*/  HMMA.16816.F16 R148, R76, R102, R122 ;  /* 0x000000664c94723c */ /* 0x000fe2000000087a */
[----:B------:R-:W-:Y:S07]  /*1840*/  LDSM.16.MT88.4 R120, [R51] ;  /* 0x000000003378783b */ /* 0x000fee0000004200 */
[----:B----4-:R-:W-:Y:S01]  /*1850*/  HMMA.16816.F16 R124, R96, R116, R80 ;  /* 0x00000074607c723c */ /* 0x010fe20000000850 */
[----:B------:R-:W2:Y:S07]  /*1860*/  LDSM.16.MT88.4 R80, [R53] ;  /* 0x000000003550783b */ /* 0x000eae0000004200 */
[C---:B------:R-:W-:Y:S08]  /*1870*/  HMMA.16816.F16 R182, R76.reuse, R118, R182 ;  /* 0x000000764cb6723c */ /* 0x040ff000000008b6 */
[C---:B------:R-:W-:Y:S08]  /*1880*/  HMMA.16816.F16 R180, R76.reuse, R112, R180 ;  /* 0x000000704cb4723c */ /* 0x040ff000000008b4 */
[C---:B------:R-:W-:Y:S08]  /*1890*/  HMMA.16816.F16 R178, R76.reuse, R114, R178 ;  /* 0x000000724cb2723c */ /* 0x040ff000000008b2 */
[C---:B------:R-:W-:Y:S08]  /*18a0*/  HMMA.16816.F16 R176, R76.reuse, R108, R176 ;  /* 0x0000006c4cb0723c */ /* 0x040ff000000008b0 */
[C---:B------:R-:W-:Y:S08]  /*18b0*/  HMMA.16816.F16 R174, R76.reuse, R110, R128 ;  /* 0x0000006e4cae723c */ /* 0x040ff00000000880 */
[----:B------:R-:W-:Y:S01]  /*18c0*/  HMMA.16816.F16 R170, R76, R100, R130 ;  /* 0x000000644caa723c */ /* 0x000fe20000000882 */
[----:B------:R-:W3:Y:S04]  /*18d0*/  LDSM.16.M88.4 R128, [R29] ;  /* 0x000000001d80783b */ /* 0x000ee80000000200 */
[----:B------:R-:W4:Y:S01]  /*18e0*/  LDSM.16.M88.4 R76, [R27] ;  /* 0x000000001b4c783b */ /* 0x000f220000000200 */
[----:B------:R-:W-:-:S04]  /*18f0*/  DEPBAR.LE SB0, 0x0 ;  /* 0x000080000000791a */ /* 0x000fc80000000000 */
[----:B-----5:R-:W-:Y:S01]  /*1900*/  HMMA.16816.F16 R106, R92, R116, R106 ;  /* 0x000000745c6a723c */ /* 0x020fe2000000086a */
[----:B------:R-:W-:Y:S07]  /*1910*/  BAR.SYNC.DEFER_BLOCKING 0x0 ;  /* 0x0000000000007b1d */ /* 0x000fee0000010000 */
[-C--:B------:R-:W-:Y:S08]  /*1920*/  HMMA.16816.F16 R138, R96, R112.reuse, R138 ;  /* 0x00000070608a723c */ /* 0x080ff0000000088a */
[----:B------:R-:W-:Y:S08]  /*1930*/  HMMA.16816.F16 R154, R92, R112, R154 ;  /* 0x000000705c9a723c */ /* 0x000ff0000000089a */
[-C--:B------:R-:W-:Y:S01]  /*1940*/  HMMA.16816.F16 R140, R96, R114.reuse, R140 ;  /* 0x00000072608c723c */ /* 0x080fe2000000088c */
[----:B------:R-:W-:Y:S01]  /*1950*/  @!PT LDS RZ, [RZ] ;  /* 0x00000000fffff984 */ /* 0x000fe20000000800 */
[----:B------:R-:W-:Y:S01]  /*1960*/  @!PT LDS RZ, [RZ] ;  /* 0x00000000fffff984 */ /* 0x000fe20000000800 */
[----:B------:R-:W-:Y:S01]  /*1970*/  @!PT LDS RZ, [RZ] ;  /* 0x00000000fffff984 */ /* 0x000fe20000000800 */
[----:B------:R-:W-:Y:S04]  /*1980*/  LDGSTS.E.128 [R25], desc[UR6][R210.64+-0x380] ;  /* 0x00000c80d2197fae */ /* 0x000fe8000b9a1806 */
[----:B------:R-:W-:Y:S03]  /*1990*/  LDGSTS.E.128 [R25+0x50], desc[UR6][R212.64+0x80] ;  /* 0x00050080d4197fae */ /* 0x000fe6000b9a1806 */
[----:B------:R-:W-:Y:S08]  /*19a0*/  HMMA.16816.F16 R156, R92, R114, R156 ;  /* 0x000000725c9c723c */ /* 0x000ff0000000089c */
[C---:B------:R-:W-:Y:S08]  /*19b0*/  HMMA.16816.F16 R136, R96.reuse, R118, R136 ;  /* 0x000000766088723c */ /* 0x040ff00000000888 */
[C---:B------:R-:W-:Y:S08]  /*19c0*/  HMMA.16816.F16 R142, R96.reuse, R108, R142 ;  /* 0x0000006c608e723c */ /* 0x040ff0000000088e */
[C---:B------:R-:W-:Y:S08]  /*19d0*/  HMMA.16816.F16 R144, R96.reuse, R110, R144 ;  /* 0x0000006e6090723c */ /* 0x040ff00000000890 */
[C---:B------:R-:W-:Y:S08]  /*19e0*/  HMMA.16816.F16 R146, R96.reuse, R100, R146 ;  /* 0x000000646092723c */ /* 0x040ff00000000892 */
[----:B------:R-:W-:Y:S08]  /*19f0*/  HMMA.16816.F16 R98, R96, R102, R188 ;  /* 0x000000666062723c */ /* 0x000ff000000008bc */
[C---:B------:R-:W-:Y:S08]  /*1a00*/  HMMA.16816.F16 R152, R92.reuse, R118, R152 ;  /* 0x000000765c98723c */ /* 0x040ff00000000898 */
[C---:B------:R-:W-:Y:S08]  /*1a10*/  HMMA.16816.F16 R158, R92.reuse, R108, R158 ;  /* 0x0000006c5c9e723c */ /* 0x040ff0000000089e */
[C---:B------:R-:W-:Y:S08]  /*1a20*/  HMMA.16816.F16 R96, R92.reuse, R110, R186 ;  /* 0x0000006e5c60723c */ /* 0x040ff000000008ba */
[----:B------:R-:W-:Y:S08]  /*1a30*/  HMMA.16816.F16 R104, R92, R100, R104 ;  /* 0x000000645c68723c */ /* 0x000ff00000000868 */
[C---:B-1----:R-:W-:Y:S08]  /*1a40*/  HMMA.16816.F16 R172, R160.reuse, R88, R172 ;  /* 0x00000058a0ac723c */ /* 0x042ff000000008ac */
[C---:B------:R-:W-:Y:S08]  /*1a50*/  HMMA.16816.F16 R168, R160.reuse, R90, R168 ;  /* 0x0000005aa0a8723c */ /* 0x040ff000000008a8 */
[C---:B------:R-:W-:Y:S08]  /*1a60*/  HMMA.16816.F16 R134, R160.reuse, R84, R134 ;  /* 0x00000054a086723c */ /* 0x040ff00000000886 */
[C---:B------:R-:W-:Y:S08]  /*1a70*/  HMMA.16816.F16 R132, R160.reuse, R86, R132 ;  /* 0x00000056a084723c */ /* 0x040ff00000000884 */
[C---:B--2---:R-:W-:Y:S08]  /*1a80*/  HMMA.16816.F16 R74, R160.reuse, R80, R74 ;  /* 0x00000050a04a723c */ /* 0x044ff0000000084a */
[C---:B------:R-:W-:Y:S08]  /*1a90*/  HMMA.16816.F16 R192, R160.reuse, R82, R192 ;  /* 0x00000052a0c0723c */ /* 0x040ff000000008c0 */
[----:B------:R-:W-:Y:S08]  /*1aa0*/  HMMA.16816.F16 R194, R160, R120, R194 ;  /* 0x00000078a0c2723c */ /* 0x000ff000000008c2 */
[----:B------:R-:W-:Y:S08]  /*1ab0*/  HMMA.16816.F16 R94, R92, R102, R184 ;  /* 0x000000665c5e723c */ /* 0x000ff000000008b8 */
[----:B------:R-:W-:Y:S08]  /*1ac0*/  HMMA.16816.F16 R162, R160, R122, R126 ;  /* 0x0000007aa0a2723c */ /* 0x000ff0000000087e */
[-C--:B------:R-:W-:Y:S08]  /*1ad0*/  HMMA.16816.F16 R92, R164, R88.reuse, R150 ;  /* 0x00000058a45c723c */ /* 0x080ff00000000896 */
[-C--:B---3--:R-:W-:Y:S08]  /*1ae0*/  HMMA.16816.F16 R160, R128, R88.reuse, R124 ;  /* 0x0000005880a0723c */ /* 0x088ff0000000087c */
[----:B----4-:R-:W-:Y:S01]  /*1af0*/  HMMA.16816.F16 R106, R76, R88, R106 ;  /* 0x000000584c6a723c */ /* 0x010fe2000000086a */
[----:B------:R-:W-:-:S04]  /*1b00*/  IMAD.WIDE R88, R68, 0x2, R206 ;  /* 0x0000000244587825 */ /* 0x000fc800078e02ce */
[C---:B------:R-:W-:Y:S01]  /*1b10*/  IMAD R68, R3.reuse, 0x400, R68 ;  /* 0x0000040003447824 */ /* 0x040fe200078e0244 */
[----:B------:R-:W-:Y:S02]  /*1b20*/  LDGSTS.E.128 [R23+0x5000], desc[UR6][R88.64] ;  /* 0x0500000058177fae */ /* 0x000fe4000b9a1806 */
[-C--:B------:R-:W-:Y:S08]  /*1b30*/  HMMA.16816.F16 R180, R164, R84.reuse, R180 ;  /* 0x00000054a4b4723c */ /* 0x080ff000000008b4 */
[-C--:B------:R-:W-:Y:S08]  /*1b40*/  HMMA.16816.F16 R138, R128, R84.reuse, R138 ;  /* 0x00000054808a723c */ /* 0x080ff0000000088a */
[----:B------:R-:W-:Y:S01]  /*1b50*/  HMMA.16816.F16 R154, R76, R84, R154 ;  /* 0x000000544c9a723c */ /* 0x000fe2000000089a */
[----:B------:R-:W-:-:S05]  /*1b60*/  IMAD.WIDE R84, R3, 0x2, R88 ;  /* 0x0000000203547825 */ /* 0x000fca00078e0258 */
        /* <DEDUP_REMOVED lines=10> */
[----:B------:R1:W-:Y:S02]  /*1c10*/  LDGSTS.E.128 [R23+0x5630], desc[UR6][R90.64] ;  /* 0x056300005a177fae */ /* 0x0003e4000b9a1806 */
[C---:B------:R-:W-:Y:S02]  /*1c20*/  HMMA.16816.F16 R142, R128.reuse, R80, R142 ;  /* 0x00000050808e723c */ /* 0x040fe4000000088e */
[----:B------:R-:W-:Y:S04]  /*1c30*/  LDSM.16.M88.4 R112, [R197] ;  /* 0x00000000c570783b */ /* 0x000fe80000000200 */
[----:B------:R-:W2:Y:S02]  /*1c40*/  LDSM.16.MT88.4 R108, [R65] ;  /* 0x00000000416c783b */ /* 0x000ea40000004200 */
[C---:B------:R-:W-:Y:S02]  /*1c50*/  HMMA.16816.F16 R144, R128.reuse, R82, R144 ;  /* 0x000000528090723c */ /* 0x040fe40000000890 */
[----:B------:R-:W3:Y:S04]  /*1c60*/  LDSM.16.MT88.4 R100, [R67] ;  /* 0x000000004364783b */ /* 0x000ee80000004200 */
[----:B------:R-:W4:Y:S02]  /*1c70*/  LDSM.16.MT88.4 R124, [R69] ;  /* 0x00000000457c783b */ /* 0x000f240000004200 */
[C---:B------:R-:W-:Y:S02]  /*1c80*/  HMMA.16816.F16 R146, R128.reuse, R120, R146 ;  /* 0x000000788092723c */ /* 0x040fe40000000892 */
[----:B-1----:R-:W-:Y:S04]  /*1c90*/  LDSM.16.MT88.4 R88, [R37] ;  /* 0x000000002558783b */ /* 0x002fe80000004200 */
[----:B------:R-:W-:Y:S02]  /*1ca0*/  LDSM.16.MT88.4 R116, [R35] ;  /* 0x000000002374783b */ /* 0x000fe40000004200 */
[----:B------:R-:W-:Y:S02]  /*1cb0*/  HMMA.16816.F16 R130, R128, R122, R98 ;  /* 0x0000007a8082723c */ /* 0x000fe40000000862 */
[----:B------:R-:W-:Y:S04]  /*1cc0*/  LDSM.16.MT88.4 R84, [R33] ;  /* 0x000000002154783b */ /* 0x000fe80000004200 */
[----:B------:R-:W-:Y:S02]  /*1cd0*/  LDSM.16.M88.4 R184, [R201] ;  /* 0x00000000c9b8783b */ /* 0x000fe40000000200 */
[----:B------:R-:W-:Y:S02]  /*1ce0*/  HMMA.16816.F16 R128, R76, R82, R96 ;  /* 0x000000524c80723c */ /* 0x000fe40000000860 */
[----:B------:R-:W1:Y:S04]  /*1cf0*/  LDSM.16.MT88.4 R96, [R203] ;  /* 0x00000000cb60783b */ /* 0x000e680000004200 */
[----:B------:R-:W0:Y:S02]  /*1d00*/  LDGDEPBAR ;  /* 0x00000000000079af */ /* 0x000e240000000000 */
[C---:B------:R-:W-:Y:S08]  /*1d10*/  HMMA.16816.F16 R176, R164.reuse, R80, R176 ;  /* 0x00000050a4b0723c */ /* 0x040ff000000008b0 */
[C---:B------:R-:W-:Y:S08]  /*1d20*/  HMMA.16816.F16 R174, R164.reuse, R82, R174 ;  /* 0x00000052a4ae723c */ /* 0x040ff000000008ae */
[C---:B------:R-:W-:Y:S08]  /*1d30*/  HMMA.16816.F16 R170, R164.reuse, R120, R170 ;  /* 0x00000078a4aa723c */ /* 0x040ff000000008aa */
[----:B------:R-:W-:Y:S01]  /*1d40*/  HMMA.16816.F16 R164, R164, R122, R148 ;  /* 0x0000007aa4a4723c */ /* 0x000fe20000000894 */
[----:B------:R-:W-:Y:S07]  /*1d50*/  LDSM.16.M88.4 R148, [R199] ;  /* 0x00000000c794783b */ /* 0x000fee0000000200 */
[C---:B------:R-:W-:Y:S08]  /*1d60*/  HMMA.16816.F16 R104, R76.reuse, R120, R104 ;  /* 0x000000784c68723c */ /* 0x040ff00000000868 */
[C---:B------:R-:W-:Y:S01]  /*1d70*/  HMMA.16816.F16 R158, R76.reuse, R80, R158 ;  /* 0x000000504c9e723c */ /* 0x040fe2000000089e */
[----:B------:R-:W-:Y:S07]  /*1d80*/  LDSM.16.M88.4 R80, [R43] ;  /* 0x000000002b50783b */ /* 0x000fee0000000200 */
[----:B------:R-:W-:Y:S01]  /*1d90*/  HMMA.16816.F16 R122, R76, R122, R94 ;  /* 0x0000007a4c7a723c */ /* 0x000fe2000000085e */
[----:B------:R-:W-:Y:S07]  /*1da0*/  LDSM.16.M88.4 R76, [R41] ;  /* 0x00000000294c783b */ /* 0x000fee0000000200 */
[C---:B--2---:R-:W-:Y:S01]  /*1db0*/  HMMA.16816.F16 R120, R112.reuse, R108, R92 ;  /* 0x0000006c7078723c */ /* 0x044fe2000000085c */
[----:B------:R-:W2:Y:S07]  /*1dc0*/  LDSM.16.MT88.4 R92, [R39] ;  /* 0x00000000275c783b */ /* 0x000eae0000004200 */
[C---:B------:R-:W-:Y:S08]  /*1dd0*/  HMMA.16816.F16 R182, R112.reuse, R110, R182 ;  /* 0x0000006e70b6723c */ /* 0x040ff000000008b6 */
[C---:B---3--:R-:W-:Y:S08]  /*1de0*/  HMMA.16816.F16 R180, R112.reuse, R100, R180 ;  /* 0x0000006470b4723c */ /* 0x048ff000000008b4 */
[C---:B------:R-:W-:Y:S08]  /*1df0*/  HMMA.16816.F16 R178, R112.reuse, R102, R178 ;  /* 0x0000006670b2723c */ /* 0x040ff000000008b2 */
[C---:B----4-:R-:W-:Y:S08]  /*1e00*/  HMMA.16816.F16 R176, R112.reuse, R124, R176 ;  /* 0x0000007c70b0723c */ /* 0x050ff000000008b0 */
[C---:B------:R-:W-:Y:S08]  /*1e10*/  HMMA.16816.F16 R174, R112.reuse, R126, R174 ;  /* 0x0000007e70ae723c */ /* 0x040ff000000008ae */
[C---:B-1----:R-:W-:Y:S08]  /*1e20*/  HMMA.16816.F16 R170, R112.reuse, R96, R170 ;  /* 0x0000006070aa723c */ /* 0x042ff000000008aa */
[----:B------:R-:W-:Y:S01]  /*1e30*/  HMMA.16816.F16 R112, R112, R98, R164 ;  /* 0x000000627070723c */ /* 0x000fe200000008a4 */
[----:B------:R-:W1:Y:S07]  /*1e40*/  LDSM.16.M88.4 R164, [R31] ;  /* 0x000000001fa4783b */ /* 0x000e6e0000000200 */
[C---:B--2---:R-:W-:Y:S08]  /*1e50*/  HMMA.16816.F16 R114, R76.reuse, R92, R120 ;  /* 0x0000005c4c72723c */ /* 0x044ff00000000878 */
[C---:B------:R-:W-:Y:S08]  /*1e60*/  HMMA.16816.F16 R182, R76.reuse, R94, R182 ;  /* 0x0000005e4cb6723c */ /* 0x040ff000000008b6 */
[C---:B------:R-:W-:Y:S08]  /*1e70*/  HMMA.16816.F16 R180, R76.reuse, R88, R180 ;  /* 0x000000584cb4723c */ /* 0x040ff000000008b4 */
[C---:B------:R-:W-:Y:S08]  /*1e80*/  HMMA.16816.F16 R178, R76.reuse, R90, R178 ;  /* 0x0000005a4cb2723c */ /* 0x040ff000000008b2 */
[C---:B------:R-:W-:Y:S08]  /*1e90*/  HMMA.16816.F16 R176, R76.reuse, R116, R176 ;  /* 0x000000744cb0723c */ /* 0x040ff000000008b0 */
[C---:B------:R-:W-:Y:S08]  /*1ea0*/  HMMA.16816.F16 R174, R76.reuse, R118, R174 ;  /* 0x000000764cae723c */ /* 0x040ff000000008ae */
[C---:B------:R-:W-:Y:S08]  /*1eb0*/  HMMA.16816.F16 R170, R76.reuse, R84, R170 ;  /* 0x000000544caa723c */ /* 0x040ff000000008aa */
[----:B------:R-:W-:Y:S01]  /*1ec0*/  HMMA.16816.F16 R112, R76, R86, R112 ;  /* 0x000000564c70723c */ /* 0x000fe20000000870 */
[----:B------:R-:W-:-:S04]  /*1ed0*/  VIADD R77, R15, 0x3720 ;  /* 0x000037200f4d7836 */ /* 0x000fc80000000000 */
[----:B------:R-:W-:-:S03]  /*1ee0*/  IMAD.U32 R73, R190, 0x2, R77 ;  /* 0x00000002be497824 */ /* 0x000fc600078e004d */
[C---:B------:R-:W-:Y:S08]  /*1ef0*/  HMMA.16816.F16 R172, R184.reuse, R108, R172 ;  /* 0x0000006cb8ac723c */ /* 0x040ff000000008ac */
[C---:B------:R-:W-:Y:S08]  /*1f00*/  HMMA.16816.F16 R168, R184.reuse, R110, R168 ;  /* 0x0000006eb8a8723c */ /* 0x040ff000000008a8 */
[C---:B------:R-:W-:Y:S08]  /*1f10*/  HMMA.16816.F16 R134, R184.reuse, R100, R134 ;  /* 0x00000064b886723c */ /* 0x040ff00000000886 */
        /* <DEDUP_REMOVED lines=8> */
[C---:B------:R-:W-:Y:S08]  /*1fa0*/  HMMA.16816.F16 R140, R148.reuse, R102, R140 ;  /* 0x00000066948c723c */ /* 0x040ff0000000088c */
[C---:B------:R-:W-:Y:S08]  /*1fb0*/  HMMA.16816.F16 R142, R148.reuse, R124, R142 ;  /* 0x0000007c948e723c */ /* 0x040ff0000000088e */
[C---:B------:R-:W-:Y:S08]  /*1fc0*/  HMMA.16816.F16 R144, R148.reuse, R126, R144 ;  /* 0x0000007e9490723c */ /* 0x040ff00000000890 */
[----:B------:R-:W-:Y:S08]  /*1fd0*/  HMMA.16816.F16 R146, R148, R96, R146 ;  /* 0x000000609492723c */ /* 0x000ff00000000892 */
[----:B------:R-:W-:Y:S08]  /*1fe0*/  HMMA.16816.F16 R158, R80, R124, R158 ;  /* 0x0000007c509e723c */ /* 0x000ff0000000089e */
[----:B------:R-:W-:Y:S01]  /*1ff0*/  HMMA.16816.F16 R148, R148, R98, R130 ;  /* 0x000000629494723c */ /* 0x000fe20000000882 */
[----:B------:R-:W-:Y:S01]  /*2000*/  IMAD.WIDE R150, R66, 0x2, R206 ;  /* 0x0000000242967825 */ /* 0x000fe200078e02ce */
[----:B------:R-:W-:-:S03]  /*2010*/  LEA R66, R3, R66, 0xa ;  /* 0x0000004203427211 */ /* 0x000fc600078e50ff */
[----:B------:R-:W-:-:S03]  /*2020*/  IMAD.WIDE R160, R3, 0x2, R150 ;  /* 0x0000000203a07825 */ /* 0x000fc600078e0296 */
[----:B------:R-:W-:Y:S01]  /*2030*/  HMMA.16816.F16 R106, R80, R108, R106 ;  /* 0x0000006c506a723c */ /* 0x000fe2000000086a */
[----:B------:R-:W-:-:S07]  /*2040*/  IMAD.WIDE R188, R3, 0x2, R160 ;  /* 0x0000000203bc7825 */ /* 0x000fce00078e02a0 */
[----:B------:R-:W-:Y:S01]  /*2050*/  HMMA.16816.F16 R152, R80, R110, R152 ;  /* 0x0000006e5098723c */ /* 0x000fe20000000898 */
[----:B------:R-:W-:-:S07]  /*2060*/  IMAD.WIDE R190, R3, 0x2, R188 ;  /* 0x0000000203be7825 */ /* 0x000fce00078e02bc */
[C---:B------:R-:W-:Y:S08]  /*2070*/  HMMA.16816.F16 R154, R80.reuse, R100, R154 ;  /* 0x00000064509a723c */ /* 0x040ff0000000089a */
[C---:B------:R-:W-:Y:S08]  /*2080*/  HMMA.16816.F16 R156, R80.reuse, R102, R156 ;  /* 0x00000066509c723c */ /* 0x040ff0000000089c */
[C---:B------:R-:W-:Y:S01]  /*2090*/  HMMA.16816.F16 R126, R80.reuse, R126, R128 ;  /* 0x0000007e507e723c */ /* 0x040fe20000000880 */
[----:B------:R-:W2:Y:S07]  /*20a0*/  LDSM.16.M88.4 R128, [R202] ;  /* 0x00000000ca80783b */ /* 0x000eae0000000200 */
[C---:B------:R-:W-:Y:S08]  /*20b0*/  HMMA.16816.F16 R104, R80.reuse, R96, R104 ;  /* 0x000000605068723c */ /* 0x040ff00000000868 */
[----:B------:R-:W-:Y:S01]  /*20c0*/  HMMA.16816.F16 R124, R80, R98, R122 ;  /* 0x00000062507c723c */ /* 0x000fe2000000087a */
[----:B------:R-:W3:Y:S01]  /*20d0*/  LDSM.16.M88.4 R80, [R73] ;  /* 0x000000004950783b */ /* 0x000ee20000000200 */
[----:B------:R-:W-:-:S04]  /*20e0*/  DEPBAR.LE SB0, 0x0 ;  /* 0x000080000000791a */ /* 0x000fc80000000000 */
[----:B------:R-:W-:Y:S02]  /*20f0*/  BAR.SYNC.DEFER_BLOCKING 0x0 ;  /* 0x0000000000007b1d */ /* 0x000fe40000010000 */
[C---:B-1----:R-:W-:Y:S08]  /*2100*/  HMMA.16816.F16 R172, R164.reuse, R92, R172 ;  /* 0x0000005ca4ac723c */ /* 0x042ff000000008ac */
[C---:B------:R-:W-:Y:S08]  /*2110*/  HMMA.16816.F16 R168, R164.reuse, R94, R168 ;  /* 0x0000005ea4a8723c */ /* 0x040ff000000008a8 */
[C---:B------:R-:W-:Y:S01]  /*2120*/  HMMA.16816.F16 R134, R164.reuse, R88, R134 ;  /* 0x00000058a486723c */ /* 0x040fe20000000886 */
[----:B------:R-:W-:Y:S01]  /*2130*/  @!PT LDS RZ, [RZ] ;  /* 0x00000000fffff984 */ /* 0x000fe20000000800 */
[----:B------:R-:W-:Y:S01]  /*2140*/  @!PT LDS RZ, [RZ] ;  /* 0x00000000fffff984 */ /* 0x000fe20000000800 */
[----:B------:R-:W-:Y:S01]  /*2150*/  @!PT LDS RZ, [RZ] ;  /* 0x00000000fffff984 */ /* 0x000fe20000000800 */
[----:B------:R-:W-:Y:S07]  /*2160*/  LDGSTS.E.128 [R25+0x2800], desc[UR6][R210.64+-0x340] ;  /* 0x02800cc0d2197fae */ /* 0x000fee000b9a1806 */
[C---:B------:R-:W-:Y:S01]  /*2170*/  HMMA.16816.F16 R132, R164.reuse, R90, R132 ;  /* 0x0000005aa484723c */ /* 0x040fe20000000884 */
[----:B------:R-:W-:Y:S04]  /*2180*/  LDGSTS.E.128 [R25+0x2850], desc[UR6][R212.64+0xc0] ;  /* 0x028500c0d4197fae */ /* 0x000fe8000b9a1806 */
[----:B------:R-:W-:Y:S03]  /*2190*/  LDGSTS.E.128 [R23+0x9200], desc[UR6][R150.64] ;  /* 0x0920000096177fae */ /* 0x000fe6000b9a1806 */
[C---:B------:R-:W-:Y:S01]  /*21a0*/  HMMA.16816.F16 R74, R164.reuse, R116, R74 ;  /* 0x00000074a44a723c */ /* 0x040fe2000000084a */
[----:B------:R1:W-:Y:S04]  /*21b0*/  LDGSTS.E.128 [R23+0x9410], desc[UR6][R160.64] ;  /* 0x09410000a0177fae */ /* 0x0003e8000b9a1806 */
[----:B------:R-:W-:Y:S03]  /*21c0*/  LDGSTS.E.128 [R23+0x9620], desc[UR6][R188.64] ;  /* 0x09620000bc177fae */ /* 0x000fe6000b9a1806 */
[C---:B------:R-:W-:Y:S01]  /*21d0*/  HMMA.16816.F16 R192, R164.reuse, R118, R192 ;  /* 0x00000076a4c0723c */ /* 0x040fe200000008c0 */
[----:B------:R4:W-:Y:S04]  /*21e0*/  LDGSTS.E.128 [R23+0x9830], desc[UR6][R190.64] ;  /* 0x09830000be177fae */ /* 0x0009e8000b9a1806 */
[----:B------:R-:W-:Y:S03]  /*21f0*/  LDSM.16.MT88.4 R108, [R204] ;  /* 0x00000000cc6c783b */ /* 0x000fe60000004200 */
[C---:B------:R-:W-:Y:S01]  /*2200*/  HMMA.16816.F16 R194, R164.reuse, R84, R194 ;  /* 0x00000054a4c2723c */ /* 0x040fe200000008c2 */
[----:B------:R-:W-:Y:S04]  /*2210*/  LDSM.16.MT88.4 R100, [R200] ;  /* 0x00000000c864783b */ /* 0x000fe80000004200 */
[----:B------:R-:W-:Y:S03]  /*2220*/  LDSM.16.MT88.4 R120, [R71] ;  /* 0x000000004778783b */ /* 0x000fe60000004200 */
[----:B------:R-:W-:Y:S01]  /*2230*/  HMMA.16816.F16 R166, R164, R86, R186 ;  /* 0x00000056a4a6723c */ /* 0x000fe200000008ba */
[----:B------:R-:W-:Y:S04]  /*2240*/  LDSM.16.MT88.4 R96, [R55] ;  /* 0x000000003760783b */ /* 0x000fe80000004200 */
[----:B-1----:R-:W1:Y:S03]  /*2250*/  LDSM.16.M88.4 R160, [R47] ;  /* 0x000000002fa0783b */ /* 0x002e660000000200 */
[C---:B--2---:R-:W-:Y:S01]  /*2260*/  HMMA.16816.F16 R164, R128.reuse, R92, R184 ;  /* 0x0000005c80a4723c */ /* 0x044fe200000008b8 */
[----:B------:R-:W2:Y:S04]  /*2270*/  LDSM.16.M88.4 R76, [R205] ;  /* 0x00000000cd4c783b */ /* 0x000ea80000000200 */
[----:B------:R-:W0:Y:S03]  /*2280*/  LDGDEPBAR ;  /* 0x00000000000079af */ /* 0x000e260000000000 */
[C---:B------:R-:W-:Y:S01]  /*2290*/  HMMA.16816.F16 R136, R128.reuse, R94, R136 ;  /* 0x0000005e8088723c */ /* 0x040fe20000000888 */
[----:B------:R-:W-:Y:S07]  /*22a0*/  LDSM.16.M88.4 R184, [R49] ;  /* 0x0000000031b8783b */ /* 0x000fee0000000200 */
[C---:B------:R-:W-:Y:S08]  /*22b0*/  HMMA.16816.F16 R138, R128.reuse, R88, R138 ;  /* 0x00000058808a723c */ /* 0x040ff0000000088a */
[C---:B------:R-:W-:Y:S08]  /*22c0*/  HMMA.16816.F16 R140, R128.reuse, R90, R140 ;  /* 0x0000005a808c723c */ /* 0x040ff0000000088c */
[C---:B------:R-:W-:Y:S08]  /*22d0*/  HMMA.16816.F16 R142, R128.reuse, R116, R142 ;  /* 0x00000074808e723c */ /* 0x040ff0000000088e */
[C---:B------:R-:W-:Y:S08]  /*22e0*/  HMMA.16816.F16 R144, R128.reuse, R118, R144 ;  /* 0x000000768090723c */ /* 0x040ff00000000890 */
[----:B------:R-:W-:Y:S08]  /*22f0*/  HMMA.16816.F16 R146, R128, R84, R146 ;  /* 0x000000548092723c */ /* 0x000ff00000000892 */
[----:B---3--:R-:W-:Y:S08]  /*2300*/  HMMA.16816.F16 R158, R80, R116, R158 ;  /* 0x00000074509e723c */ /* 0x008ff0000000089e */
[----:B------:R-:W-:Y:S01]  /*2310*/  HMMA.16816.F16 R128, R128, R86, R148 ;  /* 0x000000568080723c */ /* 0x000fe20000000894 */
[----:B------:R-:W3:Y:S07]  /*2320*/  LDSM.16.M88.4 R148, [R45] ;  /* 0x000000002d94783b */ /* 0x000eee0000000200 */
[C---:B------:R-:W-:Y:S08]  /*2330*/  HMMA.16816.F16 R106, R80.reuse, R92, R106 ;  /* 0x0000005c506a723c */ /* 0x040ff0000000086a */
[C---:B------:R-:W-:Y:S01]  /*2340*/  HMMA.16816.F16 R152, R80.reuse, R94, R152 ;  /* 0x0000005e5098723c */ /* 0x040fe20000000898 */
[----:B------:R-:W-:Y:S07]  /*2350*/  LDSM.16.MT88.4 R92, [R59] ;  /* 0x000000003b5c783b */ /* 0x000fee0000004200 */
[C---:B------:R-:W-:Y:S08]  /*2360*/  HMMA.16816.F16 R154, R80.reuse, R88, R154 ;  /* 0x00000058509a723c */ /* 0x040ff0000000089a */
[C---:B------:R-:W-:Y:S01]  /*2370*/  HMMA.16816.F16 R156, R80.reuse, R90, R156 ;  /* 0x0000005a509c723c */ /* 0x040fe2000000089c */
[----:B------:R-:W-:Y:S07]  /*2380*/  LDSM.16.MT88.4 R88, [R57] ;  /* 0x000000003958783b */ /* 0x000fee0000004200 */
[C---:B------:R-:W-:Y:S08]  /*2390*/  HMMA.16816.F16 R118, R80.reuse, R118, R126 ;  /* 0x000000765076723c */ /* 0x040ff0000000087e */
[C---:B------:R-:W-:Y:S08]  /*23a0*/  HMMA.16816.F16 R104, R80.reuse, R84, R104 ;  /* 0x000000545068723c */ /* 0x040ff00000000868 */
[----:B------:R-:W-:Y:S01]  /*23b0*/  HMMA.16816.F16 R116, R80, R86, R124 ;  /* 0x000000565074723c */ /* 0x000fe2000000087c */
[----:B------:R-:W5:Y:S04]  /*23c0*/  LDSM.16.M88.4 R80, [R63] ;  /* 0x000000003f50783b */ /* 0x000f680000000200 */
[----:B------:R-:W4:Y:S03]  /*23d0*/  LDSM.16.MT88.4 R124, [R53] ;  /* 0x00000000357c783b */ /* 0x000f260000004200 */
[C---:B-1----:R-:W-:Y:S01]  /*23e0*/  HMMA.16816.F16 R172, R160.reuse, R108, R172 ;  /* 0x0000006ca0ac723c */ /* 0x042fe200000008ac */
[----:B------:R-:W1:Y:S07]  /*23f0*/  LDSM.16.MT88.4 R84, [R51] ;  /* 0x000000003354783b */ /* 0x000e6e0000004200 */
[C---:B------:R-:W-:Y:S08]  /*2400*/  HMMA.16816.F16 R168, R160.reuse, R110, R168 ;  /* 0x0000006ea0a8723c */ /* 0x040ff000000008a8 */
[C---:B------:R-:W-:Y:S08]  /*2410*/  HMMA.16816.F16 R134, R160.reuse, R100, R134 ;  /* 0x00000064a086723c */ /* 0x040ff00000000886 */
[C---:B------:R-:W-:Y:S08]  /*2420*/  HMMA.16816.F16 R132, R160.reuse, R102, R132 ;  /* 0x00000066a084723c */ /* 0x040ff00000000884 */
[C---:B------:R-:W-:Y:S08]  /*2430*/  HMMA.16816.F16 R74, R160.reuse, R120, R74 ;  /* 0x00000078a04a723c */ /* 0x040ff0000000084a */
[C---:B------:R-:W-:Y:S08]  /*2440*/  HMMA.16816.F16 R192, R160.reuse, R122, R192 ;  /* 0x0000007aa0c0723c */ /* 0x040ff000000008c0 */
[C---:B------:R-:W-:Y:S08]  /*2450*/  HMMA.16816.F16 R194, R160.reuse, R96, R194 ;  /* 0x00000060a0c2723c */ /* 0x040ff000000008c2 */
[----:B------:R-:W-:Y:S08]  /*2460*/  HMMA.16816.F16 R162, R160, R98, R166 ;  /* 0x00000062a0a2723c */ /* 0x000ff000000008a6 */
[C---:B--2---:R-:W-:Y:S08]  /*2470*/  HMMA.16816.F16 R176, R76.reuse, R120, R176 ;  /* 0x000000784cb0723c */ /* 0x044ff000000008b0 */
[----:B------:R-:W-:Y:S08]  /*2480*/  HMMA.16816.F16 R174, R76, R122, R174 ;  /* 0x0000007a4cae723c */ /* 0x000ff000000008ae */
[C---:B---3--:R-:W-:Y:S08]  /*2490*/  HMMA.16816.F16 R160, R148.reuse, R108, R164 ;  /* 0x0000006c94a0723c */ /* 0x048ff000000008a4 */
[C---:B------:R-:W-:Y:S08]  /*24a0*/  HMMA.16816.F16 R136, R148.reuse, R110, R136 ;  /* 0x0000006e9488723c */ /* 0x040ff00000000888 */
[C---:B------:R-:W-:Y:S08]  /*24b0*/  HMMA.16816.F16 R138, R148.reuse, R100, R138 ;  /* 0x00000064948a723c */ /* 0x040ff0000000088a */
[C---:B------:R-:W-:Y:S08]  /*24c0*/  HMMA.16816.F16 R140, R148.reuse, R102, R140 ;  /* 0x00000066948c723c */ /* 0x040ff0000000088c */
[C---:B------:R-:W-:Y:S08]  /*24d0*/  HMMA.16816.F16 R142, R148.reuse, R120, R142 ;  /* 0x00000078948e723c */ /* 0x040ff0000000088e */
[C---:B------:R-:W-:Y:S08]  /*24e0*/  HMMA.16816.F16 R144, R148.reuse, R122, R144 ;  /* 0x0000007a9490723c */ /* 0x040ff00000000890 */
[----:B------:R-:W-:Y:S08]  /*24f0*/  HMMA.16816.F16 R146, R148, R96, R146 ;  /* 0x000000609492723c */ /* 0x000ff00000000892 */
[----:B-----5:R-:W-:Y:S08]  /*2500*/  HMMA.16816.F16 R158, R80, R120, R158 ;  /* 0x00000078509e723c */ /* 0x020ff0000000089e */
[C---:B------:R-:W-:Y:S08]  /*2510*/  HMMA.16816.F16 R114, R76.reuse, R108, R114 ;  /* 0x0000006c4c72723c */ /* 0x040ff00000000872 */
[C---:B------:R-:W-:Y:S08]  /*2520*/  HMMA.16816.F16 R182, R76.reuse, R110, R182 ;  /* 0x0000006e4cb6723c */ /* 0x040ff000000008b6 */
[C---:B------:R-:W-:Y:S08]  /*2530*/  HMMA.16816.F16 R180, R76.reuse, R100, R180 ;  /* 0x000000644cb4723c */ /* 0x040ff000000008b4 */
[C---:B------:R-:W-:Y:S08]  /*2540*/  HMMA.16816.F16 R178, R76.reuse, R102, R178 ;  /* 0x000000664cb2723c */ /* 0x040ff000000008b2 */
[C---:B------:R-:W-:Y:S08]  /*2550*/  HMMA.16816.F16 R170, R76.reuse, R96, R170 ;  /* 0x000000604caa723c */ /* 0x040ff000000008aa */
[-C--:B------:R-:W-:Y:S01]  /*2560*/  HMMA.16816.F16 R112, R76, R98.reuse, R112 ;  /* 0x000000624c70723c */ /* 0x080fe20000000870 */
[----:B------:R-:W2:Y:S07]  /*2570*/  LDSM.16.M88.4 R76, [R61] ;  /* 0x000000003d4c783b */ /* 0x000eae0000000200 */
[----:B------:R-:W-:Y:S01]  /*2580*/  HMMA.16816.F16 R148, R148, R98, R128 ;  /* 0x000000629494723c */ /* 0x000fe20000000880 */
[----:B------:R-:W3:Y:S01]  /*2590*/  LDSM.16.M88.4 R128, [R29] ;  /* 0x000000001d80783b */ /* 0x000ee20000000200 */
[----:B------:R-:W-:-:S04]  /*25a0*/  IMAD.WIDE R150, R64, 0x2, R206 ;  /* 0x0000000240967825 */ /* 0x000fc800078e02ce */
[C---:B------:R-:W-:Y:S02]  /*25b0*/  IMAD R64, R3.reuse, 0x400, R64 ;  /* 0x0000040003407824 */ /* 0x040fe400078e0240 */
[----:B------:R-:W-:Y:S01]  /*25c0*/  HMMA.16816.F16 R106, R80, R108, R106 ;  /* 0x0000006c506a723c */ /* 0x000fe2000000086a */
[----:B------:R-:W-:-:S04]  /*25d0*/  IMAD.WIDE R164, R3, 0x2, R150 ;  /* 0x0000000203a47825 */ /* 0x000fc800078e0296 */
[----:B----4-:R-:W-:-:S03]  /*25e0*/  IMAD.WIDE R190, R3, 0x2, R164 ;  /* 0x0000000203be7825 */ /* 0x010fc600078e02a4 */
[----:B------:R-:W-:Y:S01]  /*25f0*/  HMMA.16816.F16 R152, R80, R110, R152 ;  /* 0x0000006e5098723c */ /* 0x000fe20000000898 */
[----:B------:R-:W-:-:S07]  /*2600*/  IMAD.WIDE R188, R3, 0x2, R190 ;  /* 0x0000000203bc7825 */ /* 0x000fce00078e02be */
[C---:B------:R-:W-:Y:S08]  /*2610*/  HMMA.16816.F16 R154, R80.reuse, R100, R154 ;  /* 0x00000064509a723c */ /* 0x040ff0000000089a */
[C---:B------:R-:W-:Y:S08]  /*2620*/  HMMA.16816.F16 R156, R80.reuse, R102, R156 ;  /* 0x00000066509c723c */ /* 0x040ff0000000089c */
[C---:B------:R-:W-:Y:S08]  /*2630*/  HMMA.16816.F16 R122, R80.reuse, R122, R118 ;  /* 0x0000007a507a723c */ /* 0x040ff00000000876 */
[C---:B------:R-:W-:Y:S08]  /*2640*/  HMMA.16816.F16 R104, R80.reuse, R96, R104 ;  /* 0x000000605068723c */ /* 0x040ff00000000868 */
[----:B------:R-:W-:Y:S01]  /*2650*/  HMMA.16816.F16 R120, R80, R98, R116 ;  /* 0x000000625078723c */ /* 0x000fe20000000874 */
[----:B------:R-:W4:Y:S01]  /*2660*/  LDSM.16.M88.4 R80, [R27] ;  /* 0x000000001b50783b */ /* 0x000f220000000200 */
[----:B------:R-:W-:-:S04]  /*2670*/  DEPBAR.LE SB0, 0x0 ;  /* 0x000080000000791a */ /* 0x000fc80000000000 */
[----:B------:R-:W-:Y:S02]  /*2680*/  BAR.SYNC.DEFER_BLOCKING 0x0 ;  /* 0x0000000000007b1d */ /* 0x000fe40000010000 */
[C---:B------:R-:W-:Y:S08]  /*2690*/  HMMA.16816.F16 R172, R184.reuse, R92, R172 ;  /* 0x0000005cb8ac723c */ /* 0x040ff000000008ac */
[C---:B------:R-:W-:Y:S08]  /*26a0*/  HMMA.16816.F16 R168, R184.reuse, R94, R168 ;  /* 0x0000005eb8a8723c */ /* 0x040ff000000008a8 */
[C---:B------:R-:W-:Y:S01]  /*26b0*/  HMMA.16816.F16 R134, R184.reuse, R88, R134 ;  /* 0x00000058b886723c */ /* 0x040fe20000000886 */
[----:B------:R-:W-:Y:S01]  /*26c0*/  @!PT LDS RZ, [RZ] ;  /* 0x00000000fffff984 */ /* 0x000fe20000000800 */
[----:B------:R-:W-:Y:S01]  /*26d0*/  @!PT LDS RZ, [RZ] ;  /* 0x00000000fffff984 */ /* 0x000fe20000000800 */
[----:B------:R-:W-:Y:S01]  /*26e0*/  @!PT LDS RZ, [RZ] ;  /* 0x00000000fffff984 */ /* 0x000fe20000000800 */
[----:B------:R-:W-:Y:S07]  /*26f0*/  LDGSTS.E.128 [R25], desc[UR6][R210.64+-0x300] ;  /* 0x00000d00d2197fae */ /* 0x000fee000b9a1806 */
[C---:B------:R-:W-:Y:S01]  /*2700*/  HMMA.16816.F16 R132, R184.reuse, R90, R132 ;  /* 0x0000005ab884723c */ /* 0x040fe20000000884 */
[----:B------:R-:W-:Y:S04]  /*2710*/  LDGSTS.E.128 [R25+0x50], desc[UR6][R212.64+0x100] ;  /* 0x00050100d4197fae */ /* 0x000fe8000b9a1806 */
[----:B------:R-:W-:Y:S03]  /*2720*/  LDGSTS.E.128 [R23+0x5000], desc[UR6][R150.64] ;  /* 0x0500000096177fae */ /* 0x000fe6000b9a1806 */
[C---:B------:R-:W-:Y:S01]  /*2730*/  HMMA.16816.F16 R74, R184.reuse, R124, R74 ;  /* 0x0000007cb84a723c */ /* 0x040fe2000000084a */
[----:B------:R5:W-:Y:S04]  /*2740*/  LDGSTS.E.128 [R23+0x5210], desc[UR6][R164.64] ;  /* 0x05210000a4177fae */ /* 0x000be8000b9a1806 */
[----:B------:R4:W-:Y:S03]  /*2750*/  LDGSTS.E.128 [R23+0x5420], desc[UR6][R190.64] ;  /* 0x05420000be177fae */ /* 0x0009e6000b9a1806 */
[C---:B------:R-:W-:Y:S01]  /*2760*/  HMMA.16816.F16 R192, R184.reuse, R126, R192 ;  /* 0x0000007eb8c0723c */ /* 0x040fe200000008c0 */
[----:B------:R4:W-:Y:S04]  /*2770*/  LDGSTS.E.128 [R23+0x5630], desc[UR6][R188.64] ;  /* 0x05630000bc177fae */ /* 0x0009e8000b9a1806 */
[----:B------:R-:W-:Y:S03]  /*2780*/  LDSM.16.MT88.4 R108, [R65] ;  /* 0x00000000416c783b */ /* 0x000fe60000004200 */
[C---:B-1----:R-:W-:Y:S01]  /*2790*/  HMMA.16816.F16 R194, R184.reuse, R84, R194 ;  /* 0x00000054b8c2723c */ /* 0x042fe200000008c2 */
[----:B------:R-:W-:Y:S04]  /*27a0*/  LDSM.16.MT88.4 R100, [R67] ;  /* 0x000000004364783b */ /* 0x000fe80000004200 */
[----:B------:R-:W-:Y:S03]  /*27b0*/  LDSM.16.MT88.4 R116, [R69] ;  /* 0x000000004574783b */ /* 0x000fe60000004200 */
[----:B------:R-:W-:Y:S01]  /*27c0*/  HMMA.16816.F16 R186, R184, R86, R162 ;  /* 0x00000056b8ba723c */ /* 0x000fe200000008a2 */
[----:B------:R-:W-:Y:S04]  /*27d0*/  LDSM.16.MT88.4 R96, [R203] ;  /* 0x00000000cb60783b */ /* 0x000fe80000004200 */
[----:B-----5:R-:W1:Y:S03]  /*27e0*/  LDSM.16.M88.4 R164, [R201] ;  /* 0x00000000c9a4783b */ /* 0x020e660000000200 */
[C---:B--2---:R-:W-:Y:S01]  /*27f0*/  HMMA.16816.F16 R176, R76.reuse, R124, R176 ;  /* 0x0000007c4cb0723c */ /* 0x044fe200000008b0 */
[----:B------:R-:W0:Y:S07]  /*2800*/  LDGDEPBAR ;  /* 0x00000000000079af */ /* 0x000e2e0000000000 */
[----:B------:R-:W-:Y:S08]  /*2810*/  HMMA.16816.F16 R174, R76, R126, R174 ;  /* 0x0000007e4cae723c */ /* 0x000ff000000008ae */
[C---:B---3--:R-:W-:Y:S01]  /*2820*/  HMMA.16816.F16 R184, R128.reuse, R92, R160 ;  /* 0x0000005c80b8723c */ /* 0x048fe200000008a0 */
[----:B------:R-:W-:Y:S07]  /*2830*/  LDSM.16.M88.4 R160, [R31] ;  /* 0x000000001fa0783b */ /* 0x000fee0000000200 */
[C---:B------:R-:W-:Y:S08]  /*2840*/  HMMA.16816.F16 R136, R128.reuse, R94, R136 ;  /* 0x0000005e8088723c */ /* 0x040ff00000000888 */
[C---:B------:R-:W-:Y:S08]  /*2850*/  HMMA.16816.F16 R138, R128.reuse, R88, R138 ;  /* 0x00000058808a723c */ /* 0x040ff0000000088a */
[C---:B------:R-:W-:Y:S08]  /*2860*/  HMMA.16816.F16 R140, R128.reuse, R90, R140 ;  /* 0x0000005a808c723c */ /* 0x040ff0000000088c */
[C---:B------:R-:W-:Y:S08]  /*2870*/  HMMA.16816.F16 R142, R128.reuse, R124, R142 ;  /* 0x0000007c808e723c */ /* 0x040ff0000000088e */
[C---:B------:R-:W-:Y:S08]  /*2880*/  HMMA.16816.F16 R144, R128.reuse, R126, R144 ;  /* 0x0000007e8090723c */ /* 0x040ff00000000890 */
[----:B------:R-:W-:Y:S08]  /*2890*/  HMMA.16816.F16 R146, R128, R84, R146 ;  /* 0x000000548092723c */ /* 0x000ff00000000892 */
[----:B----4-:R-:W-:Y:S08]  /*28a0*/  HMMA.16816.F16 R158, R80, R124, R158 ;  /* 0x0000007c509e723c */ /* 0x010ff0000000089e */
        /* <DEDUP_REMOVED lines=18> */
[----:B------:R-:W4:Y:S04]  /*29d0*/  LDSM.16.M88.4 R80, [R43] ;  /* 0x000000002b50783b */ /* 0x000f280000000200 */
[----:B------:R-:W5:Y:S03]  /*29e0*/  LDSM.16.MT88.4 R120, [R35] ;  /* 0x000000002378783b */ /* 0x000f660000004200 */
        /* <DEDUP_REMOVED lines=28> */
[----:B------:R-:W-:Y:S01]  /*2bb0*/  IMAD.WIDE R150, R62, 0x2, R206 ;  /* 0x000000023e967825 */ /* 0x000fe200078e02ce */
[----:B------:R-:W-:-:S05]  /*2bc0*/  LEA R62, R3, R62, 0xa ;  /* 0x0000003e033e7211 */ /* 0x000fca00078e50ff */
[----:B------:R-:W-:Y:S01]  /*2bd0*/  HMMA.16816.F16 R106, R80, R108, R106 ;  /* 0x0000006c506a723c */ /* 0x000fe2000000086a */
[----:B------:R-:W-:-:S04]  /*2be0*/  IMAD.WIDE R184, R3, 0x2, R150 ;  /* 0x0000000203b87825 */ /* 0x000fc800078e0296 */
[----:B------:R-:W-:-:S03]  /*2bf0*/  IMAD.WIDE R190, R3, 0x2, R184 ;  /* 0x0000000203be7825 */ /* 0x000fc600078e02b8 */
        /* <DEDUP_REMOVED lines=20> */
[C---:B-----5:R-:W-:Y:S01]  /*2d40*/  HMMA.16816.F16 R74, R160.reuse, R120, R74 ;  /* 0x00000078a04a723c */ /* 0x060fe2000000084a */
        /* <DEDUP_REMOVED lines=110> */
[C---:B------:R-:W-:Y:S08]  /*3430*/  HMMA.16816.F16 R182, R76.reuse, R94, R182 ;  /* 0x0000005e4cb6723c */ /* 0x040ff000000008b6 */
[C---:B------:R-:W-:Y:S08]  /*3440*/  HMMA.16816.F16 R180, R76.reuse, R88, R180 ;  /* 0x000000584cb4723c */ /* 0x040ff000000008b4 */
[C---:B------:R-:W-:Y:S08]  /*3450*/  HMMA.16816.F16 R178, R76.reuse, R90, R178 ;  /* 0x0000005a4cb2723c */ /* 0x040ff000000008b2 */
[C---:B------:R-:W-:Y:S08]  /*3460*/  HMMA.16816.F16 R176, R76.reuse, R116, R176 ;  /* 0x000000744cb0723c */ /* 0x040ff000000008b0 */
[C---:B------:R-:W-:Y:S08]  /*3470*/  HMMA.16816.F16 R174, R76.reuse, R118, R174 ;  /* 0x000000764cae723c */ /* 0x040ff000000008ae */
[C---:B------:R-:W-:Y:S08]  /*3480*/  HMMA.16816.F16 R170, R76.reuse, R84, R170 ;  /* 0x000000544caa723c */ /* 0x040ff000000008aa */
[----:B------:R-:W-:Y:S01]  /*3490*/  HMMA.16816.F16 R112, R76, R86, R112 ;  /* 0x000000564c70723c */ /* 0x000fe20000000870 */
[----:B------:R-:W2:Y:S07]  /*34a0*/  LDSM.16.M88.4 R76, [R197] ;  /* 0x00000000c54c783b */ /* 0x000eae0000000200 */
        /* <DEDUP_REMOVED lines=21> */
[----:B------:R-:W-:Y:S03]  /*3600*/  LDSM.16.MT88.4 R124, [R35] ;  /* 0x00000000237c783b */ /* 0x000fe60000004200 */
[C---:B-1----:R-:W-:Y:S01]  /*3610*/  HMMA.16816.F16 R172, R160.reuse, R108, R172 ;  /* 0x0000006ca0ac723c */ /* 0x042fe200000008ac */
[----:B------:R-:W-:Y:S07]  /*3620*/  LDSM.16.MT88.4 R84, [R33] ;  /* 0x000000002154783b */ /* 0x000fee0000004200 */
[C---:B------:R-:W-:Y:S08]  /*3630*/  HMMA.16816.F16 R168, R160.reuse, R110, R168 ;  /* 0x0000006ea0a8723c */ /* 0x040ff000000008a8 */
[C---:B------:R-:W-:Y:S08]  /*3640*/  HMMA.16816.F16 R134, R160.reuse, R100, R134 ;  /* 0x00000064a086723c */ /* 0x040ff00000000886 */
[C---:B------:R-:W-:Y:S08]  /*3650*/  HMMA.16816.F16 R132, R160.reuse, R102, R132 ;  /* 0x00000066a084723c */ /* 0x040ff00000000884 */
[C---:B------:R-:W-:Y:S08]  /*3660*/  HMMA.16816.F16 R74, R160.reuse, R120, R74 ;  /* 0x00000078a04a723c */ /* 0x040ff0000000084a */
[C---:B------:R-:W-:Y:S08]  /*3670*/  HMMA.16816.F16 R192, R160.reuse, R122, R192 ;  /* 0x0000007aa0c0723c */ /* 0x040ff000000008c0 */
[----:B------:R-:W-:Y:S08]  /*3680*/  HMMA.16816.F16 R194, R160, R96, R194 ;  /* 0x00000060a0c2723c */ /* 0x000ff000000008c2 */
[C---:B--2---:R-:W-:Y:S08]  /*3690*/  HMMA.16816.F16 R114, R76.reuse, R108, R114 ;  /* 0x0000006c4c72723c */ /* 0x044ff00000000872 */
[C---:B------:R-:W-:Y:S08]  /*36a0*/  HMMA.16816.F16 R182, R76.reuse, R110, R182 ;  /* 0x0000006e4cb6723c */ /* 0x040ff000000008b6 */
[C---:B------:R-:W-:Y:S08]  /*36b0*/  HMMA.16816.F16 R180, R76.reuse, R100, R180 ;  /* 0x000000644cb4723c */ /* 0x040ff000000008b4 */
[C---:B------:R-:W-:Y:S08]  /*36c0*/  HMMA.16816.F16 R178, R76.reuse, R102, R178 ;  /* 0x000000664cb2723c */ /* 0x040ff000000008b2 */
[C---:B------:R-:W-:Y:S08]  /*36d0*/  HMMA.16816.F16 R176, R76.reuse, R120, R176 ;  /* 0x000000784cb0723c */ /* 0x040ff000000008b0 */
[C---:B------:R-:W-:Y:S08]  /*36e0*/  HMMA.16816.F16 R174, R76.reuse, R122, R174 ;  /* 0x0000007a4cae723c */ /* 0x040ff000000008ae */
[C---:B------:R-:W-:Y:S08]  /*36f0*/  HMMA.16816.F16 R170, R76.reuse, R96, R170 ;  /* 0x000000604caa723c */ /* 0x040ff000000008aa */
[-C--:B------:R-:W-:Y:S01]  /*3700*/  HMMA.16816.F16 R112, R76, R98.reuse, R112 ;  /* 0x000000624c70723c */ /* 0x080fe20000000870 */
[----:B------:R-:W1:Y:S07]  /*3710*/  LDSM.16.M88.4 R76, [R41] ;  /* 0x00000000294c783b */ /* 0x000e6e0000000200 */
        /* <DEDUP_REMOVED lines=10> */
[----:B------:R-:W2:Y:S01]  /*37c0*/  LDSM.16.M88.4 R128, [R202] ;  /* 0x00000000ca80783b */ /* 0x000ea20000000200 */
        /* <DEDUP_REMOVED lines=31> */
[C---:B------:R-:W-:Y:S01]  /*39c0*/  HMMA.16816.F16 R170, R76.reuse, R84, R170 ;  /* 0x000000544caa723c */ /* 0x040fe200000008aa */
[----:B------:R-:W-:Y:S04]  /*39d0*/  LDSM.16.MT88.4 R100, [R200] ;  /* 0x00000000c864783b */ /* 0x000fe80000004200 */
[----:B------:R-:W-:Y:S03]  /*39e0*/  LDSM.16.MT88.4 R116, [R71] ;  /* 0x000000004774783b */ /* 0x000fe60000004200 */
[----:B------:R-:W-:Y:S01]  /*39f0*/  HMMA.16816.F16 R112, R76, R86, R112 ;  /* 0x000000564c70723c */ /* 0x000fe20000000870 */
[----:B------:R-:W4:Y:S04]  /*3a00*/  LDSM.16.M88.4 R76, [R205] ;  /* 0x00000000cd4c783b */ /* 0x000f280000000200 */
[----:B------:R-:W5:Y:S03]  /*3a10*/  LDSM.16.MT88.4 R96, [R55] ;  /* 0x000000003760783b */ /* 0x000f660000004200 */
[C---:B------:R-:W-:Y:S01]  /*3a20*/  HMMA.16816.F16 R172, R184.reuse, R92, R172 ;  /* 0x0000005cb8ac723c */ /* 0x040fe200000008ac */
[----:B-1----:R-:W1:Y:S04]  /*3a30*/  LDSM.16.M88.4 R164, [R47] ;  /* 0x000000002fa4783b */ /* 0x002e680000000200 */
[----:B------:R-:W0:Y:S03]  /*3a40*/  LDGDEPBAR ;  /* 0x00000000000079af */ /* 0x000e260000000000 */
[C---:B------:R-:W-:Y:S08]  /*3a50*/  HMMA.16816.F16 R168, R184.reuse, R94, R168 ;  /* 0x0000005eb8a8723c */ /* 0x040ff000000008a8 */
[C---:B------:R-:W-:Y:S08]  /*3a60*/  HMMA.16816.F16 R134, R184.reuse, R88, R134 ;  /* 0x00000058b886723c */ /* 0x040ff00000000886 */
[C---:B------:R-:W-:Y:S08]  /*3a70*/  HMMA.16816.F16 R132, R184.reuse, R90, R132 ;  /* 0x0000005ab884723c */ /* 0x040ff00000000884 */
[C---:B------:R-:W-:Y:S08]  /*3a80*/  HMMA.16816.F16 R74, R184.reuse, R124, R74 ;  /* 0x0000007cb84a723c */ /* 0x040ff0000000084a */
[C---:B------:R-:W-:Y:S08]  /*3a90*/  HMMA.16816.F16 R192, R184.reuse, R126, R192 ;  /* 0x0000007eb8c0723c */ /* 0x040ff000000008c0 */
[C---:B------:R-:W-:Y:S08]  /*3aa0*/  HMMA.16816.F16 R194, R184.reuse, R84, R194 ;  /* 0x00000054b8c2723c */ /* 0x040ff000000008c2 */
[----:B------:R-:W-:Y:S08]  /*3ab0*/  HMMA.16816.F16 R186, R184, R86, R162 ;  /* 0x00000056b8ba723c */ /* 0x000ff000000008a2 */
[C---:B--2---:R-:W-:Y:S01]  /*3ac0*/  HMMA.16816.F16 R184, R128.reuse, R92, R160 ;  /* 0x0000005c80b8723c */ /* 0x044fe200000008a0 */
[----:B------:R-:W-:Y:S07]  /*3ad0*/  LDSM.16.M88.4 R160, [R49] ;  /* 0x0000000031a0783b */ /* 0x000fee0000000200 */
[C---:B------:R-:W-:Y:S08]  /*3ae0*/  HMMA.16816.F16 R136, R128.reuse, R94, R136 ;  /* 0x0000005e8088723c */ /* 0x040ff00000000888 */
[C---:B------:R-:W-:Y:S08]  /*3af0*/  HMMA.16816.F16 R138, R128.reuse, R88, R138 ;  /* 0x00000058808a723c */ /* 0x040ff0000000088a */
[C---:B------:R-:W-:Y:S08]  /*3b00*/  HMMA.16816.F16 R140, R128.reuse, R90, R140 ;  /* 0x0000005a808c723c */ /* 0x040ff0000000088c */
[C---:B------:R-:W-:Y:S08]  /*3b10*/  HMMA.16816.F16 R142, R128.reuse, R124, R142 ;  /* 0x0000007c808e723c */ /* 0x040ff0000000088e */
[C---:B------:R-:W-:Y:S08]  /*3b20*/  HMMA.16816.F16 R144, R128.reuse, R126, R144 ;  /* 0x0000007e8090723c */ /* 0x040ff00000000890 */
[----:B------:R-:W-:Y:S08]  /*3b30*/  HMMA.16816.F16 R146, R128, R84, R146 ;  /* 0x000000548092723c */ /* 0x000ff00000000892 */
[----:B---3--:R-:W-:Y:S08]  /*3b40*/  HMMA.16816.F16 R158, R80, R124, R158 ;  /* 0x0000007c509e723c */ /* 0x008ff0000000089e */
[----:B------:R-:W-:Y:S01]  /*3b50*/  HMMA.16816.F16 R128, R128, R86, R148 ;  /* 0x000000568080723c */ /* 0x000fe20000000894 */
[----:B------:R-:W2:Y:S07]  /*3b60*/  LDSM.16.M88.4 R148, [R45] ;  /* 0x000000002d94783b */ /* 0x000eae0000000200 */
        /* <DEDUP_REMOVED lines=9> */
[----:B------:R-:W3:Y:S04]  /*3c00*/  LDSM.16.M88.4 R80, [R63] ;  /* 0x000000003f50783b */ /* 0x000ee80000000200 */
[----:B------:R-:W-:Y:S03]  /*3c10*/  LDSM.16.MT88.4 R120, [R53] ;  /* 0x000000003578783b */ /* 0x000fe60000004200 */
[C---:B----4-:R-:W-:Y:S01]  /*3c20*/  HMMA.16816.F16 R114, R76.reuse, R108, R114 ;  /* 0x0000006c4c72723c */ /* 0x050fe20000000872 */
[----:B------:R-:W-:Y:S07]  /*3c30*/  LDSM.16.MT88.4 R84, [R51] ;  /* 0x000000003354783b */ /* 0x000fee0000004200 */
[C---:B------:R-:W-:Y:S08]  /*3c40*/  HMMA.16816.F16 R182, R76.reuse, R110, R182 ;  /* 0x0000006e4cb6723c */ /* 0x040ff000000008b6 */
[C---:B------:R-:W-:Y:S08]  /*3c50*/  HMMA.16816.F16 R180, R76.reuse, R100, R180 ;  /* 0x000000644cb4723c */ /* 0x040ff000000008b4 */
[C---:B------:R-:W-:Y:S08]  /*3c60*/  HMMA.16816.F16 R178, R76.reuse, R102, R178 ;  /* 0x000000664cb2723c */ /* 0x040ff000000008b2 */
[C---:B------:R-:W-:Y:S08]  /*3c70*/  HMMA.16816.F16 R176, R76.reuse, R116, R176 ;  /* 0x000000744cb0723c */ /* 0x040ff000000008b0 */
[C---:B------:R-:W-:Y:S08]  /*3c80*/  HMMA.16816.F16 R174, R76.reuse, R118, R174 ;  /* 0x000000764cae723c */ /* 0x040ff000000008ae */
[C---:B-----5:R-:W-:Y:S08]  /*3c90*/  HMMA.16816.F16 R170, R76.reuse, R96, R170 ;  /* 0x000000604caa723c */ /* 0x060ff000000008aa */
[----:B------:R-:W-:Y:S01]  /*3ca0*/  HMMA.16816.F16 R112, R76, R98, R112 ;  /* 0x000000624c70723c */ /* 0x000fe20000000870 */
[----:B------:R-:W4:Y:S07]  /*3cb0*/  LDSM.16.M88.4 R76, [R61] ;  /* 0x000000003d4c783b */ /* 0x000f2e0000000200 */
[C---:B-1----:R-:W-:Y:S08]  /*3cc0*/  HMMA.16816.F16 R74, R164.reuse, R116, R74 ;  /* 0x00000074a44a723c */ /* 0x042ff0000000084a */
        /* <DEDUP_REMOVED lines=9> */
[C---:B------:R-:W-:Y:S08]  /*3d60*/  HMMA.16816.F16 R104, R80.reuse, R96, R104 ;  /* 0x000000605068723c */ /* 0x040ff00000000868 */
[----:B------:R-:W-:Y:S01]  /*3d70*/  HMMA.16816.F16 R116, R80, R98, R124 ;  /* 0x000000625074723c */ /* 0x000fe2000000087c */
[----:B------:R-:W1:Y:S04]  /*3d80*/  LDSM.16.M88.4 R124, [R29] ;  /* 0x000000001d7c783b */ /* 0x000e680000000200 */
[----:B------:R-:W2:Y:S01]  /*3d90*/  LDSM.16.M88.4 R80, [R27] ;  /* 0x000000001b50783b */ /* 0x000ea20000000200 */
[----:B------:R-:W-:-:S04]  /*3da0*/  DEPBAR.LE SB0, 0x0 ;  /* 0x000080000000791a */ /* 0x000fc80000000000 */
[----:B------:R-:W-:Y:S01]  /*3db0*/  BAR.SYNC.DEFER_BLOCKING 0x0 ;  /* 0x0000000000007b1d */ /* 0x000fe20000010000 */
        /* <DEDUP_REMOVED lines=8> */
[----:B------:R-:W-:Y:S07]  /*3e40*/  LDGSTS.E.128 [R25+0x50], desc[UR6][R212.64+0x200] ;  /* 0x00050200d4197fae */ /* 0x000fee000b9a1806 */
[C---:B------:R-:W-:Y:S08]  /*3e50*/  HMMA.16816.F16 R194, R164.reuse, R96, R194 ;  /* 0x00000060a4c2723c */ /* 0x040ff000000008c2 */
[----:B------:R-:W-:Y:S08]  /*3e60*/  HMMA.16816.F16 R166, R164, R98, R186 ;  /* 0x00000062a4a6723c */ /* 0x000ff000000008ba */
[C---:B------:R-:W-:Y:S08]  /*3e70*/  HMMA.16816.F16 R164, R148.reuse, R108, R184 ;  /* 0x0000006c94a4723c */ /* 0x040ff000000008b8 */
[C---:B------:R-:W-:Y:S08]  /*3e80*/  HMMA.16816.F16 R136, R148.reuse, R110, R136 ;  /* 0x0000006e9488723c */ /* 0x040ff00000000888 */
[C---:B------:R-:W-:Y:S08]  /*3e90*/  HMMA.16816.F16 R138, R148.reuse, R100, R138 ;  /* 0x00000064948a723c */ /* 0x040ff0000000088a */
[C---:B------:R-:W-:Y:S08]  /*3ea0*/  HMMA.16816.F16 R140, R148.reuse, R102, R140 ;  /* 0x00000066948c723c */ /* 0x040ff0000000088c */
[C---:B------:R-:W-:Y:S08]  /*3eb0*/  HMMA.16816.F16 R146, R148.reuse, R96, R146 ;  /* 0x000000609492723c */ /* 0x040ff00000000892 */
[----:B------:R-:W-:Y:S01]  /*3ec0*/  HMMA.16816.F16 R148, R148, R98, R128 ;  /* 0x000000629494723c */ /* 0x000fe20000000880 */
[----:B------:R-:W-:-:S04]  /*3ed0*/  IMAD.WIDE R150, R56, 0x2, R206 ;  /* 0x0000000238967825 */ /* 0x000fc800078e02ce */
[C---:B------:R-:W-:Y:S01]  /*3ee0*/  IMAD R56, R3.reuse, 0x400, R56 ;  /* 0x0000040003387824 */ /* 0x040fe200078e0238 */
[----:B------:R-:W-:Y:S01]  /*3ef0*/  LDGSTS.E.128 [R23+0x5000], desc[UR6][R150.64] ;  /* 0x0500000096177fae */ /* 0x000fe2000b9a1806 */
[C---:B------:R-:W-:Y:S01]  /*3f00*/  IMAD.WIDE R184, R3.reuse, 0x2, R150 ;  /* 0x0000000203b87825 */ /* 0x040fe200078e0296 */
[----:B----4-:R-:W-:Y:S04]  /*3f10*/  HMMA.16816.F16 R114, R76, R92, R114 ;  /* 0x0000005c4c72723c */ /* 0x010fe80000000872 */
[----:B------:R3:W-:Y:S01]  /*3f20*/  LDGSTS.E.128 [R23+0x5210], desc[UR6][R184.64] ;  /* 0x05210000b8177fae */ /* 0x0007e2000b9a1806 */
[----:B------:R-:W-:-:S03]  /*3f30*/  IMAD.WIDE R190, R3, 0x2, R184 ;  /* 0x0000000203be7825 */ /* 0x000fc600078e02b8 */
[----:B------:R-:W-:Y:S02]  /*3f40*/  HMMA.16816.F16 R182, R76, R94, R182 ;  /* 0x0000005e4cb6723c */ /* 0x000fe400000008b6 */
[----:B------:R4:W-:Y:S01]  /*3f50*/  LDGSTS.E.128 [R23+0x5420], desc[UR6][R190.64] ;  /* 0x05420000be177fae */ /* 0x0009e2000b9a1806 */
[----:B------:R-:W-:-:S05]  /*3f60*/  IMAD.WIDE R188, R3, 0x2, R190 ;  /* 0x0000000203bc7825 */ /* 0x000fca00078e02be */
[C---:B------:R-:W-:Y:S01]  /*3f70*/  HMMA.16816.F16 R180, R76.reuse, R88, R180 ;  /* 0x000000584cb4723c */ /* 0x040fe200000008b4 */
[----:B------:R5:W-:Y:S04]  /*3f80*/  LDGSTS.E.128 [R23+0x5630], desc[UR6][R188.64] ;  /* 0x05630000bc177fae */ /* 0x000be8000b9a1806 */
[----:B------:R-:W-:Y:S03]  /*3f90*/  LDSM.16.MT88.4 R108, [R65] ;  /* 0x00000000416c783b */ /* 0x000fe60000004200 */
[C---:B------:R-:W-:Y:S01]  /*3fa0*/  HMMA.16816.F16 R178, R76.reuse, R90, R178 ;  /* 0x0000005a4cb2723c */ /* 0x040fe200000008b2 */
[----:B------:R-:W-:Y:S04]  /*3fb0*/  LDSM.16.MT88.4 R100, [R67] ;  /* 0x000000004364783b */ /* 0x000fe80000004200 */
[----:B------:R-:W-:Y:S03]  /*3fc0*/  LDSM.16.MT88.4 R128, [R69] ;  /* 0x000000004580783b */ /* 0x000fe60000004200 */
[C---:B------:R-:W-:Y:S01]  /*3fd0*/  HMMA.16816.F16 R176, R76.reuse, R120, R176 ;  /* 0x000000784cb0723c */ /* 0x040fe200000008b0 */
[----:B------:R-:W-:Y:S04]  /*3fe0*/  LDSM.16.MT88.4 R96, [R203] ;  /* 0x00000000cb60783b */ /* 0x000fe80000004200 */
[----:B---3--:R-:W-:Y:S03]  /*3ff0*/  LDSM.16.M88.4 R184, [R201] ;  /* 0x00000000c9b8783b */ /* 0x008fe60000000200 */
[C---:B------:R-:W-:Y:S01]  /*4000*/  HMMA.16816.F16 R174, R76.reuse, R122, R174 ;  /* 0x0000007a4cae723c */ /* 0x040fe200000008ae */
[----:B------:R-:W0:Y:S07]  /*4010*/  LDGDEPBAR ;  /* 0x00000000000079af */ /* 0x000e2e0000000000 */
[C---:B------:R-:W-:Y:S08]  /*4020*/  HMMA.16816.F16 R170, R76.reuse, R84, R170 ;  /* 0x000000544caa723c */ /* 0x040ff000000008aa */
[----:B------:R-:W-:Y:S01]  /*4030*/  HMMA.16816.F16 R112, R76, R86, R112 ;  /* 0x000000564c70723c */ /* 0x000fe20000000870 */
[----:B------:R-:W3:Y:S07]  /*4040*/  LDSM.16.M88.4 R76, [R197] ;  /* 0x00000000c54c783b */ /* 0x000eee0000000200 */
        /* <DEDUP_REMOVED lines=8> */
[C---:B-1----:R-:W-:Y:S01]  /*40d0*/  HMMA.16816.F16 R160, R124.reuse, R92, R164 ;  /* 0x0000005c7ca0723c */ /* 0x042fe200000008a4 */
[----:B------:R-:W-:Y:S07]  /*40e0*/  LDSM.16.M88.4 R164, [R31] ;  /* 0x000000001fa4783b */ /* 0x000fee0000000200 */
[C---:B------:R-:W-:Y:S08]  /*40f0*/  HMMA.16816.F16 R136, R124.reuse, R94, R136 ;  /* 0x0000005e7c88723c */ /* 0x040ff00000000888 */
[C---:B------:R-:W-:Y:S08]  /*4100*/  HMMA.16816.F16 R138, R124.reuse, R88, R138 ;  /* 0x000000587c8a723c */ /* 0x040ff0000000088a */
[C---:B------:R-:W-:Y:S08]  /*4110*/  HMMA.16816.F16 R140, R124.reuse, R90, R140 ;  /* 0x0000005a7c8c723c */ /* 0x040ff0000000088c */
[C---:B------:R-:W-:Y:S08]  /*4120*/  HMMA.16816.F16 R142, R124.reuse, R120, R142 ;  /* 0x000000787c8e723c */ /* 0x040ff0000000088e */
[C---:B------:R-:W-:Y:S08]  /*4130*/  HMMA.16816.F16 R144, R124.reuse, R122, R144 ;  /* 0x0000007a7c90723c */ /* 0x040ff00000000890 */
[----:B------:R-:W-:Y:S08]  /*4140*/  HMMA.16816.F16 R146, R124, R84, R146 ;  /* 0x000000547c92723c */ /* 0x000ff00000000892 */
[----:B--2---:R-:W-:Y:S08]  /*4150*/  HMMA.16816.F16 R158, R80, R120, R158 ;  /* 0x00000078509e723c */ /* 0x004ff0000000089e */
[----:B------:R-:W-:Y:S01]  /*4160*/  HMMA.16816.F16 R124, R124, R86, R148 ;  /* 0x000000567c7c723c */ /* 0x000fe20000000894 */
[----:B------:R-:W1:Y:S07]  /*4170*/  LDSM.16.M88.4 R148, [R199] ;  /* 0x00000000c794783b */ /* 0x000e6e0000000200 */
        /* <DEDUP_REMOVED lines=9> */
[----:B------:R-:W2:Y:S04]  /*4210*/  LDSM.16.M88.4 R80, [R43] ;  /* 0x000000002b50783b */ /* 0x000ea80000000200 */
[----:B------:R-:W-:Y:S03]  /*4220*/  LDSM.16.MT88.4 R116, [R35] ;  /* 0x000000002374783b */ /* 0x000fe60000004200 */
[C---:B---3--:R-:W-:Y:S01]  /*4230*/  HMMA.16816.F16 R114, R76.reuse, R108, R114 ;  /* 0x0000006c4c72723c */ /* 0x048fe20000000872 */
[----:B------:R-:W-:Y:S07]  /*4240*/  LDSM.16.MT88.4 R84, [R33] ;  /* 0x000000002154783b */ /* 0x000fee0000004200 */
[C---:B------:R-:W-:Y:S08]  /*4250*/  HMMA.16816.F16 R182, R76.reuse, R110, R182 ;  /* 0x0000006e4cb6723c */ /* 0x040ff000000008b6 */
[C---:B------:R-:W-:Y:S08]  /*4260*/  HMMA.16816.F16 R180, R76.reuse, R100, R180 ;  /* 0x000000644cb4723c */ /* 0x040ff000000008b4 */
[C---:B------:R-:W-:Y:S08]  /*4270*/  HMMA.16816.F16 R178, R76.reuse, R102, R178 ;  /* 0x000000664cb2723c */ /* 0x040ff000000008b2 */
[C---:B------:R-:W-:Y:S08]  /*4280*/  HMMA.16816.F16 R176, R76.reuse, R128, R176 ;  /* 0x000000804cb0723c */ /* 0x040ff000000008b0 */
[C---:B------:R-:W-:Y:S08]  /*4290*/  HMMA.16816.F16 R174, R76.reuse, R130, R174 ;  /* 0x000000824cae723c */ /* 0x040ff000000008ae */
        /* <DEDUP_REMOVED lines=20> */
[----:B------:R-:W1:Y:S01]  /*43e0*/  LDSM.16.M88.4 R124, [R202] ;  /* 0x00000000ca7c783b */ /* 0x000e620000000200 */
[----:B------:R-:W-:Y:S01]  /*43f0*/  IMAD.WIDE R150, R54, 0x2, R206 ;  /* 0x0000000236967825 */ /* 0x000fe200078e02ce */
[----:B------:R-:W-:-:S05]  /*4400*/  LEA R54, R3, R54, 0xa ;  /* 0x0000003603367211 */ /* 0x000fca00078e50ff */
[----:B------:R-:W-:Y:S01]  /*4410*/  HMMA.16816.F16 R106, R80, R108, R106 ;  /* 0x0000006c506a723c */ /* 0x000fe2000000086a */
[----:B------:R-:W-:-:S04]  /*4420*/  IMAD.WIDE R160, R3, 0x2, R150 ;  /* 0x0000000203a07825 */ /* 0x000fc800078e0296 */
[----:B----4-:R-:W-:-:S03]  /*4430*/  IMAD.WIDE R190, R3, 0x2, R160 ;  /* 0x0000000203be7825 */ /* 0x010fc600078e02a0 */
[----:B------:R-:W-:Y:S01]  /*4440*/  HMMA.16816.F16 R152, R80, R110, R152 ;  /* 0x0000006e5098723c */ /* 0x000fe20000000898 */
[----:B-----5:R-:W-:-:S07]  /*4450*/  IMAD.WIDE R188, R3, 0x2, R190 ;  /* 0x0000000203bc7825 */ /* 0x020fce00078e02be */
[C---:B------:R-:W-:Y:S08]  /*4460*/  HMMA.16816.F16 R154, R80.reuse, R100, R154 ;  /* 0x00000064509a723c */ /* 0x040ff0000000089a */
[C---:B------:R-:W-:Y:S08]  /*4470*/  HMMA.16816.F16 R156, R80.reuse, R102, R156 ;  /* 0x00000066509c723c */ /* 0x040ff0000000089c */
[C---:B------:R-:W-:Y:S08]  /*4480*/  HMMA.16816.F16 R130, R80.reuse, R130, R122 ;  /* 0x000000825082723c */ /* 0x040ff0000000087a */
[C---:B------:R-:W-:Y:S08]  /*4490*/  HMMA.16816.F16 R104, R80.reuse, R96, R104 ;  /* 0x000000605068723c */ /* 0x040ff00000000868 */
[----:B------:R-:W-:Y:S01]  /*44a0*/  HMMA.16816.F16 R128, R80, R98, R120 ;  /* 0x000000625080723c */ /* 0x000fe20000000878 */
[----:B------:R-:W2:Y:S01]  /*44b0*/  LDSM.16.M88.4 R80, [R73] ;  /* 0x000000004950783b */ /* 0x000ea20000000200 */
[----:B------:R-:W-:-:S04]  /*44c0*/  DEPBAR.LE SB0, 0x0 ;  /* 0x000080000000791a */ /* 0x000fc80000000000 */
[----:B------:R-:W-:Y:S02]  /*44d0*/  BAR.SYNC.DEFER_BLOCKING 0x0 ;  /* 0x0000000000007b1d */ /* 0x000fe40000010000 */
[C---:B---3--:R-:W-:Y:S08]  /*44e0*/  HMMA.16816.F16 R114, R76.reuse, R92, R114 ;  /* 0x0000005c4c72723c */ /* 0x048ff00000000872 */
        /* <DEDUP_REMOVED lines=19> */
[----:B------:R-:W5:Y:S04]  /*4620*/  LDSM.16.M88.4 R76, [R205] ;  /* 0x00000000cd4c783b */ /* 0x000f680000000200 */
[----:B------:R-:W4:Y:S03]  /*4630*/  LDSM.16.MT88.4 R96, [R55] ;  /* 0x000000003760783b */ /* 0x000f260000004200 */
[C---:B------:R-:W-:Y:S01]  /*4640*/  HMMA.16816.F16 R74, R164.reuse, R116, R74 ;  /* 0x00000074a44a723c */ /* 0x040fe2000000084a */
[----:B---3--:R-:W3:Y:S04]  /*4650*/  LDSM.16.M88.4 R160, [R47] ;  /* 0x000000002fa0783b */ /* 0x008ee80000000200 */
[----:B------:R-:W0:Y:S03]  /*4660*/  LDGDEPBAR ;  /* 0x00000000000079af */ /* 0x000e260000000000 */
[----:B------:R-:W-:Y:S08]  /*4670*/  HMMA.16816.F16 R192, R164, R118, R192 ;  /* 0x00000076a4c0723c */ /* 0x000ff000000008c0 */
[C---:B-1----:R-:W-:Y:S08]  /*4680*/  HMMA.16816.F16 R142, R124.reuse, R116, R142 ;  /* 0x000000747c8e723c */ /* 0x042ff0000000088e */
        /* <DEDUP_REMOVED lines=10> */
[----:B------:R-:W2:Y:S03]  /*4730*/  LDSM.16.M88.4 R80, [R63] ;  /* 0x000000003f50783b */ /* 0x000ea60000000200 */
[C---:B------:R-:W-:Y:S08]  /*4740*/  HMMA.16816.F16 R172, R164.reuse, R92, R172 ;  /* 0x0000005ca4ac723c */ /* 0x040ff000000008ac */
[C---:B------:R-:W-:Y:S08]  /*4750*/  HMMA.16816.F16 R168, R164.reuse, R94, R168 ;  /* 0x0000005ea4a8723c */ /* 0x040ff000000008a8 */
[C---:B------:R-:W-:Y:S08]  /*4760*/  HMMA.16816.F16 R134, R164.reuse, R88, R134 ;  /* 0x00000058a486723c */ /* 0x040ff00000000886 */
[C---:B------:R-:W-:Y:S08]  /*4770*/  HMMA.16816.F16 R132, R164.reuse, R90, R132 ;  /* 0x0000005aa484723c */ /* 0x040ff00000000884 */
[C---:B------:R-:W-:Y:S08]  /*4780*/  HMMA.16816.F16 R194, R164.reuse, R84, R194 ;  /* 0x00000054a4c2723c */ /* 0x040ff000000008c2 */
[----:B------:R-:W-:Y:S08]  /*4790*/  HMMA.16816.F16 R166, R164, R86, R186 ;  /* 0x00000056a4a6723c */ /* 0x000ff000000008ba */
[C---:B------:R-:W-:Y:S01]  /*47a0*/  HMMA.16816.F16 R164, R124.reuse, R92, R184 ;  /* 0x0000005c7ca4723c */ /* 0x040fe200000008b8 */
[----:B------:R-:W-:Y:S07]  /*47b0*/  LDSM.16.M88.4 R184, [R49] ;  /* 0x0000000031b8783b */ /* 0x000fee0000000200 */
[C---:B------:R-:W-:Y:S01]  /*47c0*/  HMMA.16816.F16 R136, R124.reuse, R94, R136 ;  /* 0x0000005e7c88723c */ /* 0x040fe20000000888 */
[----:B------:R-:W-:Y:S07]  /*47d0*/  LDSM.16.MT88.4 R92, [R59] ;  /* 0x000000003b5c783b */ /* 0x000fee0000004200 */
[C---:B------:R-:W-:Y:S08]  /*47e0*/  HMMA.16816.F16 R138, R124.reuse, R88, R138 ;  /* 0x000000587c8a723c */ /* 0x040ff0000000088a */
[C---:B------:R-:W-:Y:S01]  /*47f0*/  HMMA.16816.F16 R140, R124.reuse, R90, R140 ;  /* 0x0000005a7c8c723c */ /* 0x040fe2000000088c */
[----:B------:R-:W-:Y:S07]  /*4800*/  LDSM.16.MT88.4 R88, [R57] ;  /* 0x000000003958783b */ /* 0x000fee0000004200 */
[C---:B------:R-:W-:Y:S08]  /*4810*/  HMMA.16816.F16 R146, R124.reuse, R84, R146 ;  /* 0x000000547c92723c */ /* 0x040ff00000000892 */
[----:B------:R-:W-:Y:S01]  /*4820*/  HMMA.16816.F16 R124, R124, R86, R148 ;  /* 0x000000567c7c723c */ /* 0x000fe20000000894 */
[----:B------:R-:W-:Y:S04]  /*4830*/  LDSM.16.MT88.4 R148, [R53] ;  /* 0x000000003594783b */ /* 0x000fe80000004200 */
[----:B------:R-:W-:Y:S03]  /*4840*/  LDSM.16.MT88.4 R84, [R51] ;  /* 0x000000003354783b */ /* 0x000fe60000004200 */
[C---:B-----5:R-:W-:Y:S08]  /*4850*/  HMMA.16816.F16 R114, R76.reuse, R108, R114 ;  /* 0x0000006c4c72723c */ /* 0x060ff00000000872 */
[C---:B------:R-:W-:Y:S08]  /*4860*/  HMMA.16816.F16 R182, R76.reuse, R110, R182 ;  /* 0x0000006e4cb6723c */ /* 0x040ff000000008b6 */
[C---:B------:R-:W-:Y:S08]  /*4870*/  HMMA.16816.F16 R180, R76.reuse, R100, R180 ;  /* 0x000000644cb4723c */ /* 0x040ff000000008b4 */
[C---:B------:R-:W-:Y:S08]  /*4880*/  HMMA.16816.F16 R178, R76.reuse, R102, R178 ;  /* 0x000000664cb2723c */ /* 0x040ff000000008b2 */
[C---:B------:R-:W-:Y:S08]  /*4890*/  HMMA.16816.F16 R176, R76.reuse, R120, R176 ;  /* 0x000000784cb0723c */ /* 0x040ff000000008b0 */
[C---:B------:R-:W-:Y:S08]  /*48a0*/  HMMA.16816.F16 R174, R76.reuse, R122, R174 ;  /* 0x0000007a4cae723c */ /* 0x040ff000000008ae */
[C---:B----4-:R-:W-:Y:S08]  /*48b0*/  HMMA.16816.F16 R170, R76.reuse, R96, R170 ;  /* 0x000000604caa723c */ /* 0x050ff000000008aa */
[----:B------:R-:W-:Y:S01]  /*48c0*/  HMMA.16816.F16 R112, R76, R98, R112 ;  /* 0x000000624c70723c */ /* 0x000fe20000000870 */
[----:B------:R-:W4:Y:S07]  /*48d0*/  LDSM.16.M88.4 R76, [R61] ;  /* 0x000000003d4c783b */ /* 0x000f2e0000000200 */
[C---:B---3--:R-:W-:Y:S08]  /*48e0*/  HMMA.16816.F16 R172, R160.reuse, R108, R172 ;  /* 0x0000006ca0ac723c */ /* 0x048ff000000008ac */
        /* <DEDUP_REMOVED lines=8> */
[----:B------:R-:W-:Y:S08]  /*4970*/  HMMA.16816.F16 R144, R128, R122, R144 ;  /* 0x0000007a8090723c */ /* 0x000ff00000000890 */
[----:B--2---:R-:W-:Y:S08]  /*4980*/  HMMA.16816.F16 R158, R80, R120, R158 ;  /* 0x00000078509e723c */ /* 0x004ff0000000089e */
[-C--:B------:R-:W-:Y:S01]  /*4990*/  HMMA.16816.F16 R160, R128, R108.reuse, R164 ;  /* 0x0000006c80a0723c */ /* 0x080fe200000008a4 */
[----:B------:R-:W1:Y:S07]  /*49a0*/  LDSM.16.M88.4 R164, [R29] ;  /* 0x000000001da4783b */ /* 0x000e6e0000000200 */
[C---:B------:R-:W-:Y:S08]  /*49b0*/  HMMA.16816.F16 R106, R80.reuse, R108, R106 ;  /* 0x0000006c506a723c */ /* 0x040ff0000000086a */
[C---:B------:R-:W-:Y:S08]  /*49c0*/  HMMA.16816.F16 R152, R80.reuse, R110, R152 ;  /* 0x0000006e5098723c */ /* 0x040ff00000000898 */
        /* <DEDUP_REMOVED lines=26> */
[----:B------:R-:W-:Y:S01]  /*4b70*/  LDGSTS.E.128 [R23+0x5420], desc[UR6][R188.64] ;  /* 0x05420000bc177fae */ /* 0x000fe2000b9a1806 */
        /* <DEDUP_REMOVED lines=26> */
[C---:B------:R-:W-:Y:S01]  /*4d20*/  HMMA.16816.F16 R184, R164.reuse, R92, R160 ;  /* 0x0000005ca4b8723c */ /* 0x040fe200000008a0 */
[----:B------:R-:W-:Y:S07]  /*4d30*/  LDSM.16.MT88.4 R160, [R35] ;  /* 0x0000000023a0783b */ /* 0x000fee0000004200 */
[----:B------:R-:W-:Y:S08]  /*4d40*/  HMMA.16816.F16 R136, R164, R94, R136 ;  /* 0x0000005ea488723c */ /* 0x000ff00000000888 */
[C---:B------:R-:W-:Y:S08]  /*4d50*/  HMMA.16816.F16 R106, R80.reuse, R92, R106 ;  /* 0x0000005c506a723c */ /* 0x040ff0000000086a */
[C---:B------:R-:W-:Y:S01]  /*4d60*/  HMMA.16816.F16 R152, R80.reuse, R94, R152 ;  /* 0x0000005e5098723c */ /* 0x040fe20000000898 */
[----:B------:R-:W-:Y:S07]  /*4d70*/  LDSM.16.M88.4 R92, [R43] ;  /* 0x000000002b5c783b */ /* 0x000fee0000000200 */
[C---:B------:R-:W-:Y:S08]  /*4d80*/  HMMA.16816.F16 R150, R80.reuse, R150, R122 ;  /* 0x000000965096723c */ /* 0x040ff0000000087a */
[----:B------:R-:W-:Y:S01]  /*4d90*/  HMMA.16816.F16 R148, R80, R86, R120 ;  /* 0x000000565094723c */ /* 0x000fe20000000878 */
[----:B------:R-:W1:Y:S07]  /*4da0*/  LDSM.16.M88.4 R120, [R199] ;  /* 0x00000000c778783b */ /* 0x000e6e0000000200 */
[C---:B------:R-:W-:Y:S08]  /*4db0*/  HMMA.16816.F16 R138, R164.reuse, R88, R138 ;  /* 0x00000058a48a723c */ /* 0x040ff0000000088a */
[C---:B------:R-:W-:Y:S08]  /*4dc0*/  HMMA.16816.F16 R140, R164.reuse, R90, R140 ;  /* 0x0000005aa48c723c */ /* 0x040ff0000000088c */
[C---:B------:R-:W-:Y:S08]  /*4dd0*/  HMMA.16816.F16 R146, R164.reuse, R84, R146 ;  /* 0x00000054a492723c */ /* 0x040ff00000000892 */
[----:B------:R-:W-:Y:S01]  /*4de0*/  HMMA.16816.F16 R164, R164, R86, R128 ;  /* 0x00000056a4a4723c */ /* 0x000fe20000000880 */
[----:B----4-:R-:W-:Y:S07]  /*4df0*/  LDSM.16.M88.4 R128, [R31] ;  /* 0x000000001f80783b */ /* 0x010fee0000000200 */
[C---:B------:R-:W-:Y:S08]  /*4e00*/  HMMA.16816.F16 R154, R80.reuse, R88, R154 ;  /* 0x00000058509a723c */ /* 0x040ff0000000089a */
[C---:B------:R-:W-:Y:S01]  /*4e10*/  HMMA.16816.F16 R156, R80.reuse, R90, R156 ;  /* 0x0000005a509c723c */ /* 0x040fe2000000089c */
[----:B------:R-:W-:Y:S07]  /*4e20*/  LDSM.16.M88.4 R88, [R41] ;  /* 0x000000002958783b */ /* 0x000fee0000000200 */
[----:B------:R-:W-:Y:S01]  /*4e30*/  HMMA.16816.F16 R104, R80, R84, R104 ;  /* 0x000000545068723c */ /* 0x000fe20000000868 */
[----:B------:R-:W2:Y:S04]  /*4e40*/  LDSM.16.MT88.4 R84, [R39] ;  /* 0x000000002754783b */ /* 0x000ea80000004200 */
[----:B------:R-:W4:Y:S03]  /*4e50*/  LDSM.16.MT88.4 R80, [R37] ;  /* 0x000000002550783b */ /* 0x000f260000004200 */
        /* <DEDUP_REMOVED lines=8> */
[----:B------:R-:W3:Y:S07]  /*4ee0*/  LDSM.16.MT88.4 R76, [R33] ;  /* 0x00000000214c783b */ /* 0x000eee0000004200 */
        /* <DEDUP_REMOVED lines=10> */
[----:B------:R-:W-:Y:S08]  /*4f90*/  HMMA.16816.F16 R136, R120, R110, R136 ;  /* 0x0000006e7888723c */ /* 0x000ff00000000888 */
[C---:B------:R-:W-:Y:S08]  /*4fa0*/  HMMA.16816.F16 R106, R92.reuse, R108, R106 ;  /* 0x0000006c5c6a723c */ /* 0x040ff0000000086a */
[----:B------:R-:W-:Y:S01]  /*4fb0*/  HMMA.16816.F16 R152, R92, R110, R152 ;  /* 0x0000006e5c98723c */ /* 0x000fe20000000898 */
[----:B------:R-:W1:Y:S01]  /*4fc0*/  LDSM.16.M88.4 R108, [R202] ;  /* 0x00000000ca6c783b */ /* 0x000e620000000200 */
        /* <DEDUP_REMOVED lines=10> */
[----:B------:R-:W-:Y:S07]  /*5070*/  LDGSTS.E.128 [R25+0x2850], desc[UR6][R212.64+0x2c0] ;  /* 0x028502c0d4197fae */ /* 0x000fee000b9a1806 */
[C---:B------:R-:W-:Y:S08]  /*5080*/  HMMA.16816.F16 R146, R120.reuse, R96, R146 ;  /* 0x000000607892723c */ /* 0x040ff00000000892 */
[----:B------:R-:W-:Y:S01]  /*5090*/  HMMA.16816.F16 R120, R120, R98, R164 ;  /* 0x000000627878723c */ /* 0x000fe200000008a4 */
[----:B------:R-:W-:Y:S01]  /*50a0*/  IMAD.WIDE R122, R50, 0x2, R206 ;  /* 0x00000002327a7825 */ /* 0x000fe200078e02ce */
[----:B------:R-:W-:-:S04]  /*50b0*/  LEA R50, R3, R50, 0xa ;  /* 0x0000003203327211 */ /* 0x000fc800078e50ff */
[----:B------:R-:W-:Y:S02]  /*50c0*/  LDGSTS.E.128 [R23+0x9200], desc[UR6][R122.64] ;  /* 0x092000007a177fae */ /* 0x000fe4000b9a1806 */
[C---:B------:R-:W-:Y:S08]  /*50d0*/  HMMA.16816.F16 R158, R92.reuse, R116, R158 ;  /* 0x000000745c9e723c */ /* 0x040ff0000000089e */
[----:B------:R-:W-:Y:S01]  /*50e0*/  HMMA.16816.F16 R116, R92, R98, R148 ;  /* 0x000000625c74723c */ /* 0x000fe20000000894 */
[----:B------:R-:W-:-:S05]  /*50f0*/  IMAD.WIDE R148, R3, 0x2, R122 ;  /* 0x0000000203947825 */ /* 0x000fca00078e027a */
[----:B------:R-:W-:Y:S01]  /*5100*/  LDGSTS.E.128 [R23+0x9410], desc[UR6][R148.64] ;  /* 0x0941000094177fae */ /* 0x000fe2000b9a1806 */
[C---:B------:R-:W-:Y:S01]  /*5110*/  IMAD.WIDE R214, R3.reuse, 0x2, R148 ;  /* 0x0000000203d67825 */ /* 0x040fe200078e0294 */
[----:B------:R-:W-:Y:S04]  /*5120*/  HMMA.16816.F16 R118, R92, R118, R150 ;  /* 0x000000765c76723c */ /* 0x000fe80000000896 */
[----:B------:R-:W-:Y:S01]  /*5130*/  LDGSTS.E.128 [R23+0x9620], desc[UR6][R214.64] ;  /* 0x09620000d6177fae */ /* 0x000fe2000b9a1806 */
[----:B------:R-:W-:-:S03]  /*5140*/  IMAD.WIDE R150, R3, 0x2, R214 ;  /* 0x0000000203967825 */ /* 0x000fc600078e02d6 */
[C---:B------:R-:W-:Y:S02]  /*5150*/  HMMA.16816.F16 R154, R92.reuse, R100, R154 ;  /* 0x000000645c9a723c */ /* 0x040fe4000000089a */
[----:B------:R5:W-:Y:S04]  /*5160*/  LDGSTS.E.128 [R23+0x9830], desc[UR6][R150.64] ;  /* 0x0983000096177fae */ /* 0x000be8000b9a1806 */
[----:B------:R-:W-:Y:S02]  /*5170*/  LDSM.16.M88.4 R188, [R205] ;  /* 0x00000000cdbc783b */ /* 0x000fe40000000200 */
[C---:B------:R-:W-:Y:S02]  /*5180*/  HMMA.16816.F16 R156, R92.reuse, R102, R156 ;  /* 0x000000665c9c723c */ /* 0x040fe4000000089c */
[----:B------:R-:W1:Y:S04]  /*5190*/  LDSM.16.MT88.4 R100, [R204] ;  /* 0x00000000cc64783b */ /* 0x000e680000004200 */
[----:B------:R-:W-:Y:S02]  /*51a0*/  LDSM.16.M88.4 R164, [R47] ;  /* 0x000000002fa4783b */ /* 0x000fe40000000200 */
[----:B------:R-:W-:Y:S02]  /*51b0*/  HMMA.16816.F16 R104, R92, R96, R104 ;  /* 0x000000605c68723c */ /* 0x000fe40000000868 */
[----:B------:R-:W1:Y:S04]  /*51c0*/  LDSM.16.MT88.4 R96, [R200] ;  /* 0x00000000c860783b */ /* 0x000e680000004200 */
[----:B------:R-:W1:Y:S02]  /*51d0*/  LDSM.16.MT88.4 R92, [R71] ;  /* 0x00000000475c783b */ /* 0x000e640000004200 */
[C---:B--2---:R-:W-:Y:S02]  /*51e0*/  HMMA.16816.F16 R114, R88.reuse, R84, R114 ;  /* 0x000000545872723c */ /* 0x044fe40000000872 */
[----:B-----5:R-:W-:Y:S04]  /*51f0*/  LDSM.16.M88.4 R148, [R45] ;  /* 0x000000002d94783b */ /* 0x020fe80000000200 */
[----:B------:R-:W0:Y:S02]  /*5200*/  LDGDEPBAR ;  /* 0x00000000000079af */ /* 0x000e240000000000 */
[C---:B------:R-:W-:Y:S08]  /*5210*/  HMMA.16816.F16 R182, R88.reuse, R86, R182 ;  /* 0x0000005658b6723c */ /* 0x040ff000000008b6 */
[C---:B----4-:R-:W-:Y:S08]  /*5220*/  HMMA.16816.F16 R180, R88.reuse, R80, R180 ;  /* 0x0000005058b4723c */ /* 0x050ff000000008b4 */
[C---:B------:R-:W-:Y:S08]  /*5230*/  HMMA.16816.F16 R178, R88.reuse, R82, R178 ;  /* 0x0000005258b2723c */ /* 0x040ff000000008b2 */
[C---:B------:R-:W-:Y:S08]  /*5240*/  HMMA.16816.F16 R176, R88.reuse, R160, R176 ;  /* 0x000000a058b0723c */ /* 0x040ff000000008b0 */
[C---:B------:R-:W-:Y:S08]  /*5250*/  HMMA.16816.F16 R174, R88.reuse, R162, R174 ;  /* 0x000000a258ae723c */ /* 0x040ff000000008ae */
[C---:B---3--:R-:W-:Y:S08]  /*5260*/  HMMA.16816.F16 R170, R88.reuse, R76, R170 ;  /* 0x0000004c58aa723c */ /* 0x048ff000000008aa */
[----:B------:R-:W-:Y:S01]  /*5270*/  HMMA.16816.F16 R112, R88, R78, R112 ;  /* 0x0000004e5870723c */ /* 0x000fe20000000870 */
[----:B------:R-:W2:Y:S07]  /*5280*/  LDSM.16.MT88.4 R88, [R55] ;  /* 0x000000003758783b */ /* 0x000eae0000004200 */
[-C--:B------:R-:W-:Y:S08]  /*5290*/  HMMA.16816.F16 R192, R128, R162.reuse, R192 ;  /* 0x000000a280c0723c */ /* 0x080ff000000008c0 */
[----:B-1----:R-:W-:Y:S08]  /*52a0*/  HMMA.16816.F16 R144, R108, R162, R144 ;  /* 0x000000a26c90723c */ /* 0x002ff00000000890 */
        /* <DEDUP_REMOVED lines=13> */
[-C--:B------:R-:W-:Y:S08]  /*5380*/  HMMA.16816.F16 R130, R128, R78.reuse, R126 ;  /* 0x0000004e8082723c */ /* 0x080ff0000000087e */
[----:B------:R-:W-:Y:S01]  /*5390*/  HMMA.16816.F16 R186, R184, R78, R116 ;  /* 0x0000004eb8ba723c */ /* 0x000fe20000000874 */
[----:B------:R-:W-:Y:S07]  /*53a0*/  LDSM.16.MT88.4 R116, [R53] ;  /* 0x000000003574783b */ /* 0x000fee0000004200 */
[C---:B------:R-:W-:Y:S01]  /*53b0*/  HMMA.16816.F16 R128, R108.reuse, R84, R124 ;  /* 0x000000546c80723c */ /* 0x040fe2000000087c */
[----:B------:R-:W-:Y:S07]  /*53c0*/  LDSM.16.MT88.4 R124, [R59] ;  /* 0x000000003b7c783b */ /* 0x000fee0000004200 */
[C---:B------:R-:W-:Y:S01]  /*53d0*/  HMMA.16816.F16 R136, R108.reuse, R86, R136 ;  /* 0x000000566c88723c */ /* 0x040fe20000000888 */
[----:B------:R-:W-:Y:S07]  /*53e0*/  LDSM.16.M88.4 R84, [R63] ;  /* 0x000000003f54783b */ /* 0x000fee0000000200 */
[C---:B------:R-:W-:Y:S08]  /*53f0*/  HMMA.16816.F16 R138, R108.reuse, R80, R138 ;  /* 0x000000506c8a723c */ /* 0x040ff0000000088a */
[C---:B------:R-:W-:Y:S01]  /*5400*/  HMMA.16816.F16 R140, R108.reuse, R82, R140 ;  /* 0x000000526c8c723c */ /* 0x040fe2000000088c */
[----:B------:R-:W-:Y:S07]  /*5410*/  LDSM.16.M88.4 R80, [R49] ;  /* 0x000000003150783b */ /* 0x000fee0000000200 */
        /* <DEDUP_REMOVED lines=8> */
[----:B--2---:R-:W-:Y:S08]  /*54a0*/  HMMA.16816.F16 R170, R188, R88, R170 ;  /* 0x00000058bcaa723c */ /* 0x004ff000000008aa */
[----:B------:R-:W-:Y:S01]  /*54b0*/  HMMA.16816.F16 R108, R108, R78, R120 ;  /* 0x0000004e6c6c723c */ /* 0x000fe20000000878 */
[----:B------:R-:W1:Y:S04]  /*54c0*/  LDSM.16.M88.4 R76, [R61] ;  /* 0x000000003d4c783b */ /* 0x000e680000000200 */
[----:B------:R-:W2:Y:S03]  /*54d0*/  LDSM.16.MT88.4 R120, [R57] ;  /* 0x000000003978783b */ /* 0x000ea60000004200 */
        /* <DEDUP_REMOVED lines=16> */
[-C--:B------:R-:W-:Y:S01]  /*55e0*/  HMMA.16816.F16 R164, R164, R90.reuse, R130 ;  /* 0x0000005aa4a4723c */ /* 0x080fe20000000882 */
[----:B------:R-:W-:Y:S07]  /*55f0*/  LDSM.16.M88.4 R128, [R29] ;  /* 0x000000001d80783b */ /* 0x000fee0000000200 */
[----:B------:R-:W-:Y:S01]  /*5600*/  HMMA.16816.F16 R148, R148, R90, R108 ;  /* 0x0000005a9494723c */ /* 0x000fe2000000086c */
[----:B------:R-:W4:Y:S01]  /*5610*/  LDSM.16.M88.4 R108, [R27] ;  /* 0x000000001b6c783b */ /* 0x000f220000000200 */
[----:B------:R-:W-:-:S04]  /*5620*/  DEPBAR.LE SB0, 0x0 ;  /* 0x000080000000791a */ /* 0x000fc80000000000 */
[----:B------:R-:W-:Y:S02]  /*5630*/  BAR.SYNC.DEFER_BLOCKING 0x0 ;  /* 0x0000000000007b1d */ /* 0x000fe40000010000 */
[C---:B-1----:R-:W-:Y:S08]  /*5640*/  HMMA.16816.F16 R184, R76.reuse, R124, R184 ;  /* 0x0000007c4cb8723c */ /* 0x042ff000000008b8 */
[C---:B------:R-:W-:Y:S08]  /*5650*/  HMMA.16816.F16 R182, R76.reuse, R126, R182 ;  /* 0x0000007e4cb6723c */ /* 0x040ff000000008b6 */
[C---:B--2---:R-:W-:Y:S01]  /*5660*/  HMMA.16816.F16 R180, R76.reuse, R120, R180 ;  /* 0x000000784cb4723c */ /* 0x044fe200000008b4 */
[----:B------:R-:W-:Y:S01]  /*5670*/  @!PT LDS RZ, [RZ] ;  /* 0x00000000fffff984 */ /* 0x000fe20000000800 */
[----:B------:R-:W-:Y:S01]  /*5680*/  @!PT LDS RZ, [RZ] ;  /* 0x00000000fffff984 */ /* 0x000fe20000000800 */
[----:B------:R-:W-:Y:S01]  /*5690*/  @!PT LDS RZ, [RZ] ;  /* 0x00000000fffff984 */ /* 0x000fe20000000800 */
[----:B------:R-:W-:Y:S07]  /*56a0*/  LDGSTS.E.128 [R25], desc[UR6][R210.64+-0x100] ;  /* 0x00000f00d2197fae */ /* 0x000fee000b9a1806 */
[C---:B------:R-:W-:Y:S01]  /*56b0*/  HMMA.16816.F16 R178, R76.reuse, R122, R178 ;  /* 0x0000007a4cb2723c */ /* 0x040fe200000008b2 */
[----:B------:R-:W-:Y:S07]  /*56c0*/  LDGSTS.E.128 [R25+0x50], desc[UR6][R212.64+0x300] ;  /* 0x00050300d4197fae */ /* 0x000fee000b9a1806 */
[C---:B------:R-:W-:Y:S08]  /*56d0*/  HMMA.16816.F16 R176, R76.reuse, R116, R176 ;  /* 0x000000744cb0723c */ /* 0x040ff000000008b0 */
[C---:B------:R-:W-:Y:S08]  /*56e0*/  HMMA.16816.F16 R174, R76.reuse, R118, R174 ;  /* 0x000000764cae723c */ /* 0x040ff000000008ae */
[C---:B---3--:R-:W-:Y:S08]  /*56f0*/  HMMA.16816.F16 R170, R76.reuse, R112, R170 ;  /* 0x000000704caa723c */ /* 0x048ff000000008aa */
[----:B------:R-:W-:Y:S01]  /*5700*/  HMMA.16816.F16 R188, R76, R114, R188 ;  /* 0x000000724cbc723c */ /* 0x000fe200000008bc */
[----:B------:R-:W-:-:S04]  /*5710*/  IMAD.WIDE R78, R48, 0x2, R206 ;  /* 0x00000002304e7825 */ /* 0x000fc800078e02ce */
[C---:B------:R-:W-:Y:S01]  /*5720*/  IMAD R48, R3.reuse, 0x400, R48 ;  /* 0x0000040003307824 */ /* 0x040fe200078e0230 */
[----:B------:R-:W-:Y:S02]  /*5730*/  LDGSTS.E.128 [R23+0x5000], desc[UR6][R78.64] ;  /* 0x050000004e177fae */ /* 0x000fe4000b9a1806 */
[----:B------:R-:W-:Y:S01]  /*5740*/  HMMA.16816.F16 R154, R84, R96, R154 ;  /* 0x00000060549a723c */ /* 0x000fe2000000089a */
[----:B------:R-:W-:-:S05]  /*5750*/  IMAD.WIDE R96, R3, 0x2, R78 ;  /* 0x0000000203607825 */ /* 0x000fca00078e024e */
[----:B------:R1:W-:Y:S01]  /*5760*/  LDGSTS.E.128 [R23+0x5210], desc[UR6][R96.64] ;  /* 0x0521000060177fae */ /* 0x0003e2000b9a1806 */
[C---:B------:R-:W-:Y:S01]  /*5770*/  IMAD.WIDE R214, R3.reuse, 0x2, R96 ;  /* 0x0000000203d67825 */ /* 0x040fe200078e0260 */
[----:B------:R-:W-:Y:S04]  /*5780*/  HMMA.16816.F16 R150, R84, R100, R106 ;  /* 0x000000645496723c */ /* 0x000fe8000000086a */
[----:B------:R-:W-:Y:S01]  /*5790*/  LDGSTS.E.128 [R23+0x5420], desc[UR6][R214.64] ;  /* 0x05420000d6177fae */ /* 0x000fe2000b9a1806 */
[----:B------:R-:W-:-:S03]  /*57a0*/  IMAD.WIDE R194, R3, 0x2, R214 ;  /* 0x0000000203c27825 */ /* 0x000fc600078e02d6 */
[C---:B------:R-:W-:Y:S02]  /*57b0*/  HMMA.16816.F16 R152, R84.reuse, R102, R152 ;  /* 0x000000665498723c */ /* 0x040fe40000000898 */
[----:B------:R2:W-:Y:S04]  /*57c0*/  LDGSTS.E.128 [R23+0x5630], desc[UR6][R194.64] ;  /* 0x05630000c2177fae */ /* 0x0005e8000b9a1806 */
[----:B------:R-:W-:Y:S02]  /*57d0*/  LDSM.16.MT88.4 R100, [R69] ;  /* 0x000000004564783b */ /* 0x000fe40000004200 */
[C---:B------:R-:W-:Y:S02]  /*57e0*/  HMMA.16816.F16 R156, R84.reuse, R98, R156 ;  /* 0x00000062549c723c */ /* 0x040fe4000000089c */
[----:B-1----:R-:W-:Y:S04]  /*57f0*/  LDSM.16.M88.4 R96, [R201] ;  /* 0x00000000c960783b */ /* 0x002fe80000000200 */
[----:B------:R-:W0:Y:S02]  /*5800*/  LDGDEPBAR ;  /* 0x00000000000079af */ /* 0x000e240000000000 */
[C---:B------:R-:W-:Y:S08]  /*5810*/  HMMA.16816.F16 R158, R84.reuse, R92, R158 ;  /* 0x0000005c549e723c */ /* 0x040ff0000000089e */
[C---:B------:R-:W-:Y:S01]  /*5820*/  HMMA.16816.F16 R162, R84.reuse, R94, R162 ;  /* 0x0000005e54a2723c */ /* 0x040fe200000008a2 */
[----:B------:R-:W-:Y:S07]  /*5830*/  LDSM.16.MT88.4 R92, [R203] ;  /* 0x00000000cb5c783b */ /* 0x000fee0000004200 */
[C---:B------:R-:W-:Y:S01]  /*5840*/  HMMA.16816.F16 R166, R84.reuse, R88, R104 ;  /* 0x0000005854a6723c */ /* 0x040fe20000000868 */
[----:B------:R-:W-:Y:S07]  /*5850*/  LDSM.16.M88.4 R104, [R197] ;  /* 0x00000000c568783b */ /* 0x000fee0000000200 */
[----:B------:R-:W-:Y:S01]  /*5860*/  HMMA.16816.F16 R186, R84, R90, R186 ;  /* 0x0000005a54ba723c */ /* 0x000fe200000008ba */
[----:B------:R-:W1:Y:S04]  /*5870*/  LDSM.16.MT88.4 R84, [R65] ;  /* 0x000000004154783b */ /* 0x000e680000004200 */
[----:B------:R-:W3:Y:S03]  /*5880*/  LDSM.16.MT88.4 R88, [R67] ;  /* 0x000000004358783b */ /* 0x000ee60000004200 */
[C---:B----4-:R-:W-:Y:S08]  /*5890*/  HMMA.16816.F16 R150, R108.reuse, R124, R150 ;  /* 0x0000007c6c96723c */ /* 0x050ff00000000896 */
[C---:B------:R-:W-:Y:S08]  /*58a0*/  HMMA.16816.F16 R152, R108.reuse, R126, R152 ;  /* 0x0000007e6c98723c */ /* 0x040ff00000000898 */
[C---:B------:R-:W-:Y:S08]  /*58b0*/  HMMA.16816.F16 R154, R108.reuse, R120, R154 ;  /* 0x000000786c9a723c */ /* 0x040ff0000000089a */
[C---:B------:R-:W-:Y:S08]  /*58c0*/  HMMA.16816.F16 R156, R108.reuse, R122, R156 ;  /* 0x0000007a6c9c723c */ /* 0x040ff0000000089c */
[C---:B------:R-:W-:Y:S08]  /*58d0*/  HMMA.16816.F16 R158, R108.reuse, R116, R158 ;  /* 0x000000746c9e723c */ /* 0x040ff0000000089e */
[C---:B------:R-:W-:Y:S08]  /*58e0*/  HMMA.16816.F16 R162, R108.reuse, R118, R162 ;  /* 0x000000766ca2723c */ /* 0x040ff000000008a2 */
[C---:B------:R-:W-:Y:S08]  /*58f0*/  HMMA.16816.F16 R166, R108.reuse, R112, R166 ;  /* 0x000000706ca6723c */ /* 0x040ff000000008a6 */
[----:B------:R-:W-:Y:S01]  /*5900*/  HMMA.16816.F16 R186, R108, R114, R186 ;  /* 0x000000726cba723c */ /* 0x000fe200000008ba */
[----:B------:R-:W-:Y:S07]  /*5910*/  LDSM.16.M88.4 R108, [R43] ;  /* 0x000000002b6c783b */ /* 0x000fee0000000200 */
[C---:B-1----:R-:W-:Y:S08]  /*5920*/  HMMA.16816.F16 R184, R104.reuse, R84, R184 ;  /* 0x0000005468b8723c */ /* 0x042ff000000008b8 */
[C---:B------:R-:W-:Y:S08]  /*5930*/  HMMA.16816.F16 R182, R104.reuse, R86, R182 ;  /* 0x0000005668b6723c */ /* 0x040ff000000008b6 */
[C---:B---3--:R-:W-:Y:S08]  /*5940*/  HMMA.16816.F16 R180, R104.reuse, R88, R180 ;  /* 0x0000005868b4723c */ /* 0x048ff000000008b4 */
[C---:B------:R-:W-:Y:S08]  /*5950*/  HMMA.16816.F16 R178, R104.reuse, R90, R178 ;  /* 0x0000005a68b2723c */ /* 0x040ff000000008b2 */
[C---:B------:R-:W-:Y:S08]  /*5960*/  HMMA.16816.F16 R176, R104.reuse, R100, R176 ;  /* 0x0000006468b0723c */ /* 0x040ff000000008b0 */
[C---:B------:R-:W-:Y:S08]  /*5970*/  HMMA.16816.F16 R174, R104.reuse, R102, R174 ;  /* 0x0000006668ae723c */ /* 0x040ff000000008ae */
[C---:B------:R-:W-:Y:S08]  /*5980*/  HMMA.16816.F16 R170, R104.reuse, R92, R170 ;  /* 0x0000005c68aa723c */ /* 0x040ff000000008aa */
[----:B------:R-:W-:Y:S01]  /*5990*/  HMMA.16816.F16 R188, R104, R94, R188 ;  /* 0x0000005e68bc723c */ /* 0x000fe200000008bc */
[----:B------:R-:W1:Y:S07]  /*59a0*/  LDSM.16.M88.4 R104, [R199] ;  /* 0x00000000c768783b */ /* 0x000e6e0000000200 */
        /* <DEDUP_REMOVED lines=9> */
[C---:B------:R-:W-:Y:S01]  /*5a40*/  HMMA.16816.F16 R136, R128.reuse, R126, R136 ;  /* 0x0000007e8088723c */ /* 0x040fe20000000888 */
[----:B------:R-:W-:Y:S07]  /*5a50*/  LDSM.16.MT88.4 R124, [R35] ;  /* 0x00000000237c783b */ /* 0x000fee0000004200 */
[C---:B------:R-:W-:Y:S08]  /*5a60*/  HMMA.16816.F16 R138, R128.reuse, R120, R138 ;  /* 0x00000078808a723c */ /* 0x040ff0000000088a */
[C---:B------:R-:W-:Y:S01]  /*5a70*/  HMMA.16816.F16 R140, R128.reuse, R122, R140 ;  /* 0x0000007a808c723c */ /* 0x040fe2000000088c */
[----:B------:R-:W-:Y:S07]  /*5a80*/  LDSM.16.MT88.4 R120, [R37] ;  /* 0x000000002578783b */ /* 0x000fee0000004200 */
[C---:B------:R-:W-:Y:S08]  /*5a90*/  HMMA.16816.F16 R142, R128.reuse, R116, R142 ;  /* 0x00000074808e723c */ /* 0x040ff0000000088e */
[C---:B------:R-:W-:Y:S01]  /*5aa0*/  HMMA.16816.F16 R144, R128.reuse, R118, R144 ;  /* 0x000000768090723c */ /* 0x040fe20000000890 */
[----:B------:R-:W-:Y:S07]  /*5ab0*/  LDSM.16.MT88.4 R116, [R39] ;  /* 0x000000002774783b */ /* 0x000fee0000004200 */
[C---:B------:R-:W-:Y:S08]  /*5ac0*/  HMMA.16816.F16 R146, R128.reuse, R112, R146 ;  /* 0x000000708092723c */ /* 0x040ff00000000892 */
[----:B------:R-:W-:Y:S01]  /*5ad0*/  HMMA.16816.F16 R148, R128, R114, R148 ;  /* 0x000000728094723c */ /* 0x000fe20000000894 */
[----:B------:R-:W3:Y:S04]  /*5ae0*/  LDSM.16.M88.4 R112, [R41] ;  /* 0x000000002970783b */ /* 0x000ee80000000200 */
[----:B------:R-:W4:Y:S03]  /*5af0*/  LDSM.16.MT88.4 R128, [R33] ;  /* 0x000000002180783b */ /* 0x000f260000004200 */
[C---:B------:R-:W-:Y:S08]  /*5b00*/  HMMA.16816.F16 R164, R96.reuse, R88, R134 ;  /* 0x0000005860a4723c */ /* 0x040ff00000000886 */
[C---:B------:R-:W-:Y:S01]  /*5b10*/  HMMA.16816.F16 R160, R96.reuse, R90, R132 ;  /* 0x0000005a60a0723c */ /* 0x040fe20000000884 */
[----:B------:R-:W5:Y:S07]  /*5b20*/  LDSM.16.M88.4 R132, [R31] ;  /* 0x000000001f84783b */ /* 0x000f6e0000000200 */
        /* <DEDUP_REMOVED lines=8> */
[C---:B------:R-:W-:Y:S08]  /*5bb0*/  HMMA.16816.F16 R146, R104.reuse, R92, R146 ;  /* 0x0000005c6892723c */ /* 0x040ff00000000892 */
[----:B------:R-:W-:Y:S01]  /*5bc0*/  HMMA.16816.F16 R148, R104, R94, R148 ;  /* 0x0000005e6894723c */ /* 0x000fe20000000894 */
[----:B------:R-:W1:Y:S07]  /*5bd0*/  LDSM.16.M88.4 R104, [R202] ;  /* 0x00000000ca68783b */ /* 0x000e6e0000000200 */
[C---:B------:R-:W-:Y:S08]  /*5be0*/  HMMA.16816.F16 R158, R108.reuse, R100, R158 ;  /* 0x000000646c9e723c */ /* 0x040ff0000000089e */
[----:B------:R-:W-:Y:S01]  /*5bf0*/  HMMA.16816.F16 R162, R108, R102, R162 ;  /* 0x000000666ca2723c */ /* 0x000fe200000008a2 */
[----:B------:R-:W1:Y:S01]  /*5c00*/  LDSM.16.M88.4 R100, [R73] ;  /* 0x000000004964783b */ /* 0x000e620000000200 */
        /* <DEDUP_REMOVED lines=12> */
[C---:B------:R-:W-:Y:S08]  /*5cd0*/  HMMA.16816.F16 R174, R112.reuse, R126, R174 ;  /* 0x0000007e70ae723c */ /* 0x040ff000000008ae */
[C---:B----4-:R-:W-:Y:S08]  /*5ce0*/  HMMA.16816.F16 R170, R112.reuse, R128, R170 ;  /* 0x0000008070aa723c */ /* 0x050ff000000008aa */
[----:B------:R-:W-:Y:S01]  /*5cf0*/  HMMA.16816.F16 R188, R112, R130, R188 ;  /* 0x0000008270bc723c */ /* 0x000fe200000008bc */
[----:B------:R-:W-:Y:S01]  /*5d00*/  IMAD.WIDE R114, R46, 0x2, R206 ;  /* 0x000000022e727825 */ /* 0x000fe200078e02ce */
[----:B------:R-:W-:-:S04]  /*5d10*/  LEA R46, R3, R46, 0xa ;  /* 0x0000002e032e7211 */ /* 0x000fc800078e50ff */
[----:B------:R3:W-:Y:S01]  /*5d20*/  LDGSTS.E.128 [R23+0x9200], desc[UR6][R114.64] ;  /* 0x0920000072177fae */ /* 0x0007e2000b9a1806 */
[C---:B------:R-:W-:Y:S01]  /*5d30*/  IMAD.WIDE R190, R3.reuse, 0x2, R114 ;  /* 0x0000000203be7825 */ /* 0x040fe200078e0272 */
[----:B------:R-:W-:Y:S04]  /*5d40*/  HMMA.16816.F16 R172, R96, R84, R172 ;  /* 0x0000005460ac723c */ /* 0x000fe800000008ac */
[----:B------:R4:W-:Y:S01]  /*5d50*/  LDGSTS.E.128 [R23+0x9410], desc[UR6][R190.64] ;  /* 0x09410000be177fae */ /* 0x0009e2000b9a1806 */
[----:B--2---:R-:W-:-:S03]  /*5d60*/  IMAD.WIDE R194, R3, 0x2, R190 ;  /* 0x0000000203c27825 */ /* 0x004fc600078e02be */
[----:B------:R-:W-:Y:S02]  /*5d70*/  HMMA.16816.F16 R168, R96, R86, R168 ;  /* 0x0000005660a8723c */ /* 0x000fe400000008a8 */
[----:B------:R2:W-:Y:S01]  /*5d80*/  LDGSTS.E.128 [R23+0x9620], desc[UR6][R194.64] ;  /* 0x09620000c2177fae */ /* 0x0005e2000b9a1806 */
[----:B------:R-:W-:-:S05]  /*5d90*/  IMAD.WIDE R192, R3, 0x2, R194 ;  /* 0x0000000203c07825 */ /* 0x000fca00078e02c2 */
[C---:B------:R-:W-:Y:S01]  /*5da0*/  HMMA.16816.F16 R78, R96.reuse, R92, R78 ;  /* 0x0000005c604e723c */ /* 0x040fe2000000084e */
[----:B------:R2:W-:Y:S04]  /*5db0*/  LDGSTS.E.128 [R23+0x9830], desc[UR6][R192.64] ;  /* 0x09830000c0177fae */ /* 0x0005e8000b9a1806 */
[----:B------:R-:W0:Y:S03]  /*5dc0*/  LDGDEPBAR ;  /* 0x00000000000079af */ /* 0x000e260000000000 */
[----:B------:R-:W-:Y:S01]  /*5dd0*/  HMMA.16816.F16 R80, R96, R94, R80 ;  /* 0x0000005e6050723c */ /* 0x000fe20000000850 */
[----:B------:R-:W-:Y:S07]  /*5de0*/  LDSM.16.M88.4 R96, [R205] ;  /* 0x00000000cd60783b */ /* 0x000fee0000000200 */
[C---:B------:R-:W-:Y:S08]  /*5df0*/  HMMA.16816.F16 R150, R108.reuse, R84, R150 ;  /* 0x000000546c96723c */ /* 0x040ff00000000896 */
[C---:B------:R-:W-:Y:S01]  /*5e00*/  HMMA.16816.F16 R152, R108.reuse, R86, R152 ;  /* 0x000000566c98723c */ /* 0x040fe20000000898 */
[----:B------:R-:W-:Y:S07]  /*5e10*/  LDSM.16.MT88.4 R84, [R71] ;  /* 0x000000004754783b */ /* 0x000fee0000004200 */
[C---:B------:R-:W-:Y:S08]  /*5e20*/  HMMA.16816.F16 R154, R108.reuse, R88, R154 ;  /* 0x000000586c9a723c */ /* 0x040ff0000000089a */
[C---:B------:R-:W-:Y:S01]  /*5e30*/  HMMA.16816.F16 R156, R108.reuse, R90, R156 ;  /* 0x0000005a6c9c723c */ /* 0x040fe2000000089c */
[----:B------:R-:W4:Y:S07]  /*5e40*/  LDSM.16.MT88.4 R88, [R204] ;  /* 0x00000000cc58783b */ /* 0x000f2e0000004200 */
[C---:B------:R-:W-:Y:S08]  /*5e50*/  HMMA.16816.F16 R166, R108.reuse, R92, R166 ;  /* 0x0000005c6ca6723c */ /* 0x040ff000000008a6 */
[----:B------:R-:W-:Y:S01]  /*5e60*/  HMMA.16816.F16 R186, R108, R94, R186 ;  /* 0x0000005e6cba723c */ /* 0x000fe200000008ba */
[----:B------:R-:W2:Y:S04]  /*5e70*/  LDSM.16.MT88.4 R92, [R200] ;  /* 0x00000000c85c783b */ /* 0x000ea80000004200 */
[----:B------:R-:W2:Y:S03]  /*5e80*/  LDSM.16.MT88.4 R108, [R55] ;  /* 0x00000000376c783b */ /* 0x000ea60000004200 */
[C---:B-----5:R-:W-:Y:S08]  /*5e90*/  HMMA.16816.F16 R172, R132.reuse, R116, R172 ;  /* 0x0000007484ac723c */ /* 0x060ff000000008ac */
[C---:B------:R-:W-:Y:S08]  /*5ea0*/  HMMA.16816.F16 R168, R132.reuse, R118, R168 ;  /* 0x0000007684a8723c */ /* 0x040ff000000008a8 */
[C---:B------:R-:W-:Y:S08]  /*5eb0*/  HMMA.16816.F16 R164, R132.reuse, R120, R164 ;  /* 0x0000007884a4723c */ /* 0x040ff000000008a4 */
[C---:B------:R-:W-:Y:S08]  /*5ec0*/  HMMA.16816.F16 R160, R132.reuse, R122, R160 ;  /* 0x0000007a84a0723c */ /* 0x040ff000000008a0 */
[C---:B------:R-:W-:Y:S08]  /*5ed0*/  HMMA.16816.F16 R74, R132.reuse, R124, R74 ;  /* 0x0000007c844a723c */ /* 0x040ff0000000084a */
[C---:B------:R-:W-:Y:S08]  /*5ee0*/  HMMA.16816.F16 R112, R132.reuse, R126, R76 ;  /* 0x0000007e8470723c */ /* 0x040ff0000000084c */
[C---:B---3--:R-:W-:Y:S01]  /*5ef0*/  HMMA.16816.F16 R114, R132.reuse, R128, R78 ;  /* 0x000000808472723c */ /* 0x048fe2000000084e */
[----:B------:R-:W3:Y:S07]  /*5f00*/  LDSM.16.M88.4 R76, [R47] ;  /* 0x000000002f4c783b */ /* 0x000eee0000000200 */
[----:B------:R-:W-:Y:S01]  /*5f10*/  HMMA.16816.F16 R80, R132, R130, R80 ;  /* 0x000000828450723c */ /* 0x000fe20000000850 */
[----:B------:R-:W-:Y:S07]  /*5f20*/  LDSM.16.M88.4 R132, [R49] ;  /* 0x000000003184783b */ /* 0x000fee0000000200 */
        /* <DEDUP_REMOVED lines=8> */
[----:B------:R-:W-:Y:S07]  /*5fb0*/  LDSM.16.MT88.4 R104, [R53] ;  /* 0x000000003568783b */ /* 0x000fee0000004200 */
[C---:B------:R-:W-:Y:S08]  /*5fc0*/  HMMA.16816.F16 R150, R100.reuse, R116, R150 ;  /* 0x000000746496723c */ /* 0x040ff00000000896 */
[C---:B------:R-:W-:Y:S01]  /*5fd0*/  HMMA.16816.F16 R152, R100.reuse, R118, R152 ;  /* 0x000000766498723c */ /* 0x040fe20000000898 */
[----:B------:R-:W-:Y:S07]  /*5fe0*/  LDSM.16.M88.4 R116, [R61] ;  /* 0x000000003d74783b */ /* 0x000fee0000000200 */
[C---:B------:R-:W-:Y:S08]  /*5ff0*/  HMMA.16816.F16 R154, R100.reuse, R120, R154 ;  /* 0x00000078649a723c */ /* 0x040ff0000000089a */
[C---:B------:R-:W-:Y:S01]  /*6000*/  HMMA.16816.F16 R156, R100.reuse, R122, R156 ;  /* 0x0000007a649c723c */ /* 0x040fe2000000089c */
[----:B------:R-:W-:Y:S07]  /*6010*/  LDSM.16.M88.4 R120, [R63] ;  /* 0x000000003f78783b */ /* 0x000fee0000000200 */
[C---:B------:R-:W-:Y:S08]  /*6020*/  HMMA.16816.F16 R158, R100.reuse, R124, R158 ;  /* 0x0000007c649e723c */ /* 0x040ff0000000089e */
[C---:B------:R-:W-:Y:S01]  /*6030*/  HMMA.16816.F16 R162, R100.reuse, R126, R162 ;  /* 0x0000007e64a2723c */ /* 0x040fe200000008a2 */
[----:B------:R-:W1:Y:S07]  /*6040*/  LDSM.16.M88.4 R124, [R45] ;  /* 0x000000002d7c783b */ /* 0x000e6e0000000200 */
[C---:B------:R-:W-:Y:S08]  /*6050*/  HMMA.16816.F16 R166, R100.reuse, R128, R166 ;  /* 0x0000008064a6723c */ /* 0x040ff000000008a6 */
[----:B------:R-:W-:Y:S01]  /*6060*/  HMMA.16816.F16 R186, R100, R130, R186 ;  /* 0x0000008264ba723c */ /* 0x000fe200000008ba */
[----:B------:R-:W-:Y:S04]  /*6070*/  LDSM.16.MT88.4 R100, [R57] ;  /* 0x000000003964783b */ /* 0x000fe80000004200 */
[----:B------:R-:W-:Y:S03]  /*6080*/  LDSM.16.MT88.4 R128, [R51] ;  /* 0x000000003380783b */ /* 0x000fe60000004200 */
[C---:B----4-:R-:W-:Y:S08]  /*6090*/  HMMA.16816.F16 R184, R96.reuse, R88, R184 ;  /* 0x0000005860b8723c */ /* 0x050ff000000008b8 */
[C---:B------:R-:W-:Y:S08]  /*60a0*/  HMMA.16816.F16 R182, R96.reuse, R90, R182 ;  /* 0x0000005a60b6723c */ /* 0x040ff000000008b6 */
[C---:B--2---:R-:W-:Y:S08]  /*60b0*/  HMMA.16816.F16 R180, R96.reuse, R92, R180 ;  /* 0x0000005c60b4723c */ /* 0x044ff000000008b4 */
[C---:B------:R-:W-:Y:S08]  /*60c0*/  HMMA.16816.F16 R178, R96.reuse, R94, R178 ;  /* 0x0000005e60b2723c */ /* 0x040ff000000008b2 */
[C---:B------:R-:W-:Y:S08]  /*60d0*/  HMMA.16816.F16 R176, R96.reuse, R84, R176 ;  /* 0x0000005460b0723c */ /* 0x040ff000000008b0 */
[C---:B------:R-:W-:Y:S08]  /*60e0*/  HMMA.16816.F16 R174, R96.reuse, R86, R174 ;  /* 0x0000005660ae723c */ /* 0x040ff000000008ae */
[C---:B------:R-:W-:Y:S08]  /*60f0*/  HMMA.16816.F16 R170, R96.reuse, R108, R170 ;  /* 0x0000006c60aa723c */ /* 0x040ff000000008aa */
[----:B------:R-:W-:Y:S01]  /*6100*/  HMMA.16816.F16 R188, R96, R110, R188 ;  /* 0x0000006e60bc723c */ /* 0x000fe200000008bc */
[----:B------:R-:W2:Y:S07]  /*6110*/  LDSM.16.MT88.4 R96, [R59] ;  /* 0x000000003b60783b */ /* 0x000eae0000004200 */
[C---:B---3--:R-:W-:Y:S08]  /*6120*/  HMMA.16816.F16 R114, R76.reuse, R108, R114 ;  /* 0x0000006c4c72723c */ /* 0x048ff00000000872 */
[----:B------:R-:W-:Y:S08]  /*6130*/  HMMA.16816.F16 R80, R76, R110, R80 ;  /* 0x0000006e4c50723c */ /* 0x000ff00000000850 */
[C---:B-1----:R-:W-:Y:S08]  /*6140*/  HMMA.16816.F16 R146, R124.reuse, R108, R146 ;  /* 0x0000006c7c92723c */ /* 0x042ff00000000892 */
[----:B------:R-:W-:Y:S08]  /*6150*/  HMMA.16816.F16 R148, R124, R110, R148 ;  /* 0x0000006e7c94723c */ /* 0x000ff00000000894 */
[C---:B------:R-:W-:Y:S08]  /*6160*/  HMMA.16816.F16 R166, R120.reuse, R108, R166 ;  /* 0x0000006c78a6723c */ /* 0x040ff000000008a6 */
        /* <DEDUP_REMOVED lines=23> */
[----:B------:R-:W-:Y:S01]  /*62e0*/  HMMA.16816.F16 R144, R124, R86, R144 ;  /* 0x000000567c90723c */ /* 0x000fe20000000890 */
[----:B------:R-:W-:-:S04]  /*62f0*/  IMAD.WIDE R126, R44, 0x2, R206 ;  /* 0x000000022c7e7825 */ /* 0x000fc800078e02ce */
[C---:B------:R-:W-:Y:S01]  /*6300*/  IMAD R44, R3.reuse, 0x400, R44 ;  /* 0x00000400032c7824 */ /* 0x040fe200078e022c */
[----:B------:R3:W-:Y:S01]  /*6310*/  LDGSTS.E.128 [R23+0x5000], desc[UR6][R126.64] ;  /* 0x050000007e177fae */ /* 0x0007e2000b9a1806 */
[C---:B------:R-:W-:Y:S01]  /*6320*/  IMAD.WIDE R190, R3.reuse, 0x2, R126 ;  /* 0x0000000203be7825 */ /* 0x040fe200078e027e */
[----:B------:R-:W-:Y:S04]  /*6330*/  HMMA.16816.F16 R112, R76, R86, R112 ;  /* 0x000000564c70723c */ /* 0x000fe80000000870 */
[----:B------:R-:W-:Y:S01]  /*6340*/  LDGSTS.E.128 [R23+0x5210], desc[UR6][R190.64] ;  /* 0x05210000be177fae */ /* 0x000fe2000b9a1806 */
[----:B------:R-:W-:-:S03]  /*6350*/  IMAD.WIDE R194, R3, 0x2, R190 ;  /* 0x0000000203c27825 */ /* 0x000fc600078e02be */
[----:B------:R-:W-:Y:S02]  /*6360*/  HMMA.16816.F16 R150, R120, R88, R150 ;  /* 0x000000587896723c */ /* 0x000fe40000000896 */
[----:B------:R-:W-:Y:S01]  /*6370*/  LDGSTS.E.128 [R23+0x5420], desc[UR6][R194.64] ;  /* 0x05420000c2177fae */ /* 0x000fe2000b9a1806 */
[----:B------:R-:W-:-:S05]  /*6380*/  IMAD.WIDE R192, R3, 0x2, R194 ;  /* 0x0000000203c07825 */ /* 0x000fca00078e02c2 */
[C---:B------:R-:W-:Y:S01]  /*6390*/  HMMA.16816.F16 R152, R120.reuse, R90, R152 ;  /* 0x0000005a7898723c */ /* 0x040fe20000000898 */
[----:B------:R4:W-:Y:S04]  /*63a0*/  LDGSTS.E.128 [R23+0x5630], desc[UR6][R192.64] ;  /* 0x05630000c0177fae */ /* 0x0009e8000b9a1806 */
[----:B------:R-:W0:Y:S03]  /*63b0*/  LDGDEPBAR ;  /* 0x00000000000079af */ /* 0x000e260000000000 */
[C---:B------:R-:W-:Y:S08]  /*63c0*/  HMMA.16816.F16 R154, R120.reuse, R92, R154 ;  /* 0x0000005c789a723c */ /* 0x040ff0000000089a */
[C---:B------:R-:W-:Y:S08]  /*63d0*/  HMMA.16816.F16 R156, R120.reuse, R94, R156 ;  /* 0x0000005e789c723c */ /* 0x040ff0000000089c */
[C---:B------:R-:W-:Y:S08]  /*63e0*/  HMMA.16816.F16 R158, R120.reuse, R84, R158 ;  /* 0x00000054789e723c */ /* 0x040ff0000000089e */
[----:B------:R-:W-:Y:S01]  /*63f0*/  HMMA.16816.F16 R162, R120, R86, R162 ;  /* 0x0000005678a2723c */ /* 0x000fe200000008a2 */
[----:B------:R-:W-:Y:S07]  /*6400*/  LDSM.16.MT88.4 R120, [R203] ;  /* 0x00000000cb78783b */ /* 0x000fee0000004200 */
[C---:B------:R-:W-:Y:S08]  /*6410*/  HMMA.16816.F16 R172, R76.reuse, R88, R172 ;  /* 0x000000584cac723c */ /* 0x040ff000000008ac */
[C---:B------:R-:W-:Y:S01]  /*6420*/  HMMA.16816.F16 R168, R76.reuse, R90, R168 ;  /* 0x0000005a4ca8723c */ /* 0x040fe200000008a8 */
[----:B------:R-:W-:Y:S07]  /*6430*/  LDSM.16.MT88.4 R88, [R65] ;  /* 0x000000004158783b */ /* 0x000fee0000004200 */
[C---:B------:R-:W-:Y:S08]  /*6440*/  HMMA.16816.F16 R164, R76.reuse, R92, R164 ;  /* 0x0000005c4ca4723c */ /* 0x040ff000000008a4 */
[C---:B------:R-:W-:Y:S01]  /*6450*/  HMMA.16816.F16 R160, R76.reuse, R94, R160 ;  /* 0x0000005e4ca0723c */ /* 0x040fe200000008a0 */
[----:B------:R-:W5:Y:S07]  /*6460*/  LDSM.16.M88.4 R92, [R197] ;  /* 0x00000000c55c783b */ /* 0x000f6e0000000200 */
[----:B------:R-:W-:Y:S01]  /*6470*/  HMMA.16816.F16 R74, R76, R84, R74 ;  /* 0x000000544c4a723c */ /* 0x000fe2000000084a */
[----:B------:R-:W4:Y:S04]  /*6480*/  LDSM.16.MT88.4 R84, [R67] ;  /* 0x000000004354783b */ /* 0x000f280000004200 */
[----:B------:R-:W4:Y:S03]  /*6490*/  LDSM.16.MT88.4 R76, [R69] ;  /* 0x00000000454c783b */ /* 0x000f260000004200 */
[C---:B------:R-:W-:Y:S08]  /*64a0*/  HMMA.16816.F16 R124, R132.reuse, R106, R112 ;  /* 0x0000006a847c723c */ /* 0x040ff00000000870 */
[----:B---3--:R-:W-:Y:S01]  /*64b0*/  HMMA.16816.F16 R126, R132, R128, R114 ;  /* 0x00000080847e723c */ /* 0x008fe20000000872 */
[----:B------:R-:W3:Y:S07]  /*64c0*/  LDSM.16.M88.4 R112, [R201] ;  /* 0x00000000c970783b */ /* 0x000eee0000000200 */
        /* <DEDUP_REMOVED lines=24> */
[C---:B------:R-:W-:Y:S01]  /*6650*/  HMMA.16816.F16 R74, R132.reuse, R104, R74 ;  /* 0x00000068844a723c */ /* 0x040fe2000000084a */
[----:B------:R-:W2:Y:S07]  /*6660*/  LDSM.16.M88.4 R104, [R41] ;  /* 0x000000002968783b */ /* 0x000eae0000000200 */
[----:B------:R-:W-:Y:S01]  /*6670*/  HMMA.16816.F16 R80, R132, R130, R80 ;  /* 0x000000828450723c */ /* 0x000fe20000000850 */
[----:B------:R-:W-:Y:S04]  /*6680*/  LDSM.16.MT88.4 R128, [R33] ;  /* 0x000000002180783b */ /* 0x000fe80000004200 */
[----:B------:R-:W-:Y:S03]  /*6690*/  LDSM.16.M88.4 R132, [R31] ;  /* 0x000000001f84783b */ /* 0x000fe60000000200 */
[C---:B-----5:R-:W-:Y:S08]  /*66a0*/  HMMA.16816.F16 R184, R92.reuse, R88, R184 ;  /* 0x000000585cb8723c */ /* 0x060ff000000008b8 */
[C---:B------:R-:W-:Y:S08]  /*66b0*/  HMMA.16816.F16 R182, R92.reuse, R90, R182 ;  /* 0x0000005a5cb6723c */ /* 0x040ff000000008b6 */
[C---:B----4-:R-:W-:Y:S08]  /*66c0*/  HMMA.16816.F16 R180, R92.reuse, R84, R180 ;  /* 0x000000545cb4723c */ /* 0x050ff000000008b4 */
[C---:B------:R-:W-:Y:S08]  /*66d0*/  HMMA.16816.F16 R178, R92.reuse, R86, R178 ;  /* 0x000000565cb2723c */ /* 0x040ff000000008b2 */
[C---:B------:R-:W-:Y:S08]  /*66e0*/  HMMA.16816.F16 R176, R92.reuse, R76, R176 ;  /* 0x0000004c5cb0723c */ /* 0x040ff000000008b0 */
[C---:B------:R-:W-:Y:S08]  /*66f0*/  HMMA.16816.F16 R174, R92.reuse, R78, R174 ;  /* 0x0000004e5cae723c */ /* 0x040ff000000008ae */
[C---:B------:R-:W-:Y:S08]  /*6700*/  HMMA.16816.F16 R170, R92.reuse, R120, R170 ;  /* 0x000000785caa723c */ /* 0x040ff000000008aa */
[----:B------:R-:W-:Y:S01]  /*6710*/  HMMA.16816.F16 R188, R92, R122, R188 ;  /* 0x0000007a5cbc723c */ /* 0x000fe200000008bc */
[----:B------:R-:W4:Y:S07]  /*6720*/  LDSM.16.MT88.4 R92, [R35] ;  /* 0x00000000235c783b */ /* 0x000f2e0000004200 */
        /* <DEDUP_REMOVED lines=17> */
[----:B------:R-:W1:Y:S01]  /*6840*/  LDSM.16.M88.4 R108, [R73] ;  /* 0x00000000496c783b */ /* 0x000e620000000200 */
[----:B------:R-:W-:-:S04]  /*6850*/  DEPBAR.LE SB0, 0x0 ;  /* 0x000080000000791a */ /* 0x000fc80000000000 */
[----:B------:R-:W-:Y:S02]  /*6860*/  BAR.SYNC.DEFER_BLOCKING 0x0 ;  /* 0x0000000000007b1d */ /* 0x000fe40000010000 */
[----:B--2---:R-:W-:Y:S01]  /*6870*/  HMMA.16816.F16 R146, R116, R120, R146 ;  /* 0x000000787492723c */ /* 0x004fe20000000892 */
[----:B------:R-:W-:Y:S01]  /*6880*/  IMAD.WIDE R120, R42, 0x2, R206 ;  /* 0x000000022a787825 */ /* 0x000fe200078e02ce */
[----:B------:R-:W-:-:S06]  /*6890*/  LEA R42, R3, R42, 0xa ;  /* 0x0000002a032a7211 */ /* 0x000fcc00078e50ff */
[----:B------:R-:W-:Y:S01]  /*68a0*/  HMMA.16816.F16 R148, R116, R122, R148 ;  /* 0x0000007a7494723c */ /* 0x000fe20000000894 */
[----:B------:R-:W-:-:S04]  /*68b0*/  IMAD.WIDE R122, R3, 0x2, R120 ;  /* 0x00000002037a7825 */ /* 0x000fc800078e0278 */
[----:B------:R-:W-:-:S03]  /*68c0*/  IMAD.WIDE R192, R3, 0x2, R122 ;  /* 0x0000000203c07825 */ /* 0x000fc600078e027a */
[C---:B------:R-:W-:Y:S01]  /*68d0*/  HMMA.16816.F16 R82, R116.reuse, R88, R82 ;  /* 0x000000587452723c */ /* 0x040fe20000000852 */
[----:B------:R-:W-:Y:S01]  /*68e0*/  IMAD.WIDE R190, R3, 0x2, R192 ;  /* 0x0000000203be7825 */ /* 0x000fe200078e02c0 */
[----:B------:R-:W-:Y:S01]  /*68f0*/  @!PT LDS RZ, [RZ] ;  /* 0x00000000fffff984 */ /* 0x000fe20000000800 */
[----:B------:R-:W-:Y:S01]  /*6900*/  @!PT LDS RZ, [RZ] ;  /* 0x00000000fffff984 */ /* 0x000fe20000000800 */
[----:B------:R-:W-:Y:S01]  /*6910*/  @!PT LDS RZ, [RZ] ;  /* 0x00000000fffff984 */ /* 0x000fe20000000800 */
[----:B------:R-:W-:Y:S06]  /*6920*/  LDGSTS.E.128 [R25+0x2800], desc[UR6][R210.64+-0x40] ;  /* 0x02800fc0d2197fae */ /* 0x000fec000b9a1806 */
        /* <DEDUP_REMOVED lines=11> */
[----:B--2---:R-:W-:Y:S03]  /*69e0*/  LDSM.16.M88.4 R120, [R47] ;  /* 0x000000002f78783b */ /* 0x004fe60000000200 */
[----:B------:R-:W-:Y:S01]  /*69f0*/  HMMA.16816.F16 R144, R116, R78, R144 ;  /* 0x0000004e7490723c */ /* 0x000fe20000000890 */
[----:B------:R-:W-:Y:S04]  /*6a00*/  LDSM.16.MT88.4 R76, [R200] ;  /* 0x00000000c84c783b */ /* 0x000fe80000004200 */
[----:B------:R-:W-:Y:S03]  /*6a10*/  LDSM.16.MT88.4 R116, [R55] ;  /* 0x000000003774783b */ /* 0x000fe60000004200 */
[C---:B------:R-:W-:Y:S01]  /*6a20*/  HMMA.16816.F16 R184, R104.reuse, R96, R184 ;  /* 0x0000006068b8723c */ /* 0x040fe200000008b8 */
[----:B------:R-:W0:Y:S07]  /*6a30*/  LDGDEPBAR ;  /* 0x00000000000079af */ /* 0x000e2e0000000000 */
[C---:B------:R-:W-:Y:S08]  /*6a40*/  HMMA.16816.F16 R182, R104.reuse, R98, R182 ;  /* 0x0000006268b6723c */ /* 0x040ff000000008b6 */
[C---:B------:R-:W-:Y:S08]  /*6a50*/  HMMA.16816.F16 R180, R104.reuse, R100, R180 ;  /* 0x0000006468b4723c */ /* 0x040ff000000008b4 */
[C---:B------:R-:W-:Y:S08]  /*6a60*/  HMMA.16816.F16 R178, R104.reuse, R102, R178 ;  /* 0x0000006668b2723c */ /* 0x040ff000000008b2 */
[C---:B----4-:R-:W-:Y:S08]  /*6a70*/  HMMA.16816.F16 R176, R104.reuse, R92, R176 ;  /* 0x0000005c68b0723c */ /* 0x050ff000000008b0 */
[C---:B------:R-:W-:Y:S08]  /*6a80*/  HMMA.16816.F16 R174, R104.reuse, R94, R174 ;  /* 0x0000005e68ae723c */ /* 0x040ff000000008ae */
[C---:B------:R-:W-:Y:S08]  /*6a90*/  HMMA.16816.F16 R170, R104.reuse, R128, R170 ;  /* 0x0000008068aa723c */ /* 0x040ff000000008aa */
[----:B------:R-:W-:Y:S01]  /*6aa0*/  HMMA.16816.F16 R188, R104, R130, R188 ;  /* 0x0000008268bc723c */ /* 0x000fe200000008bc */
[----:B------:R-:W2:Y:S07]  /*6ab0*/  LDSM.16.M88.4 R104, [R205] ;  /* 0x00000000cd68783b */ /* 0x000eae0000000200 */
        /* <DEDUP_REMOVED lines=30> */
[----:B------:R-:W-:Y:S03]  /*6ca0*/  LDSM.16.M88.4 R132, [R49] ;  /* 0x000000003184783b */ /* 0x000fe60000000200 */
        /* <DEDUP_REMOVED lines=46> */
[----:B--2---:R-:W-:Y:S04]  /*6f90*/  HMMA.16816.F16 R184, R104, R100, R184 ;  /* 0x0000006468b8723c */ /* 0x004fe800000008b8 */
[----:B------:R2:W-:Y:S01]  /*6fa0*/  LDGSTS.E.128 [R23+0x5210], desc[UR6][R122.64] ;  /* 0x052100007a177fae */ /* 0x0005e2000b9a1806 */
[----:B-----5:R-:W-:-:S03]  /*6fb0*/  IMAD.WIDE R192, R3, 0x2, R122 ;  /* 0x0000000203c07825 */ /* 0x020fc600078e027a */
        /* <DEDUP_REMOVED lines=11> */
[----:B--2---:R-:W-:Y:S03]  /*7070*/  LDSM.16.M88.4 R120, [R201] ;  /* 0x00000000c978783b */ /* 0x004fe60000000200 */
[C---:B------:R-:W-:Y:S01]  /*7080*/  HMMA.16816.F16 R174, R104.reuse, R98, R174 ;  /* 0x0000006268ae723c */ /* 0x040fe200000008ae */
[----:B------:R-:W0:Y:S07]  /*7090*/  LDGDEPBAR ;  /* 0x00000000000079af */ /* 0x000e2e0000000000 */
        /* <DEDUP_REMOVED lines=74> */
[C---:B------:R-:W-:Y:S08]  /*7540*/  HMMA.16816.F16 R126, R120.reuse, R116, R126 ;  /* 0x00000074787e723c */ /* 0x040ff0000000087e */
[----:B------:R-:W-:Y:S01]  /*7550*/  HMMA.16816.F16 R80, R120, R118, R80 ;  /* 0x000000767850723c */ /* 0x000fe20000000850 */
[----:B------:R-:W-:Y:S01]  /*7560*/  IMAD.WIDE R120, R38, 0x2, R206 ;  /* 0x0000000226787825 */ /* 0x000fe200078e02ce */
[----:B------:R-:W-:-:S04]  /*7570*/  LEA R38, R3, R38, 0xa ;  /* 0x0000002603267211 */ /* 0x000fc800078e50ff */
[----:B------:R-:W-:Y:S01]  /*7580*/  LDGSTS.E.128 [R23+0x9200], desc[UR6][R120.64] ;  /* 0x0920000078177fae */ /* 0x000fe2000b9a1806 */
[C---:B------:R-:W-:Y:S01]  /*7590*/  IMAD.WIDE R122, R3.reuse, 0x2, R120 ;  /* 0x00000002037a7825 */ /* 0x040fe200078e0278 */
[----:B--2---:R-:W-:Y:S04]  /*75a0*/  HMMA.16816.F16 R184, R104, R92, R184 ;  /* 0x0000005c68b8723c */ /* 0x004fe800000008b8 */
[----:B------:R2:W-:Y:S01]  /*75b0*/  LDGSTS.E.128 [R23+0x9410], desc[UR6][R122.64] ;  /* 0x094100007a177fae */ /* 0x0005e2000b9a1806 */
[----:B----4-:R-:W-:-:S03]  /*75c0*/  IMAD.WIDE R192, R3, 0x2, R122 ;  /* 0x0000000203c07825 */ /* 0x010fc600078e027a */
[----:B------:R-:W-:Y:S02]  /*75d0*/  HMMA.16816.F16 R182, R104, R94, R182 ;  /* 0x0000005e68b6723c */ /* 0x000fe400000008b6 */
[----:B------:R4:W-:Y:S01]  /*75e0*/  LDGSTS.E.128 [R23+0x9620], desc[UR6][R192.64] ;  /* 0x09620000c0177fae */ /* 0x0009e2000b9a1806 */
[----:B-----5:R-:W-:-:S05]  /*75f0*/  IMAD.WIDE R190, R3, 0x2, R192 ;  /* 0x0000000203be7825 */ /* 0x020fca00078e02c0 */
        /* <DEDUP_REMOVED lines=1259> */
[----:B------:R-:W-:Y:S01]  /*c4b0*/  LDGSTS.E.128 [R23+0x5420], desc[UR6][R192.64] ;  /* 0x05420000c0177fae */ /* 0x000fe2000b9a1806 */
[----:B-----5:R-:W-:-:S05]  /*c4c0*/  IMAD.WIDE R190, R3, 0x2, R192 ;  /* 0x0000000203be7825 */ /* 0x020fca00078e02c0 */
[C---:B------:R-:W-:Y:S01]  /*c4d0*/  HMMA.16816.F16 R180, R104.reuse, R92, R180 ;  /* 0x0000005c68b4723c */ /* 0x040fe200000008b4 */
[----:B------:R-:W-:Y:S04]  /*c4e0*/  LDGSTS.E.128 [R23+0x5630], desc[UR6][R190.64] ;  /* 0x05630000be177fae */ /* 0x000fe8000b9a1806 */
        /* <DEDUP_REMOVED lines=12> */
[C---:B------:R-:W-:Y:S08]  /*c5b0*/  HMMA.16816.F16 R164, R132.reuse, R92, R164 ;  /* 0x0000005c84a4723c */ /* 0x040ff000000008a4 */
[C---:B------:R-:W-:Y:S08]  /*c5c0*/  HMMA.16816.F16 R160, R132.reuse, R94, R160 ;  /* 0x0000005e84a0723c */ /* 0x040ff000000008a0 */
[C---:B------:R-:W-:Y:S08]  /*c5d0*/  HMMA.16816.F16 R74, R132.reuse, R96, R74 ;  /* 0x00000060844a723c */ /* 0x040ff0000000084a */
[----:B------:R-:W-:Y:S08]  /*c5e0*/  HMMA.16816.F16 R124, R132, R98, R124 ;  /* 0x00000062847c723c */ /* 0x000ff0000000087c */
[C---:B---3--:R-:W-:Y:S08]  /*c5f0*/  HMMA.16816.F16 R138, R112.reuse, R92, R138 ;  /* 0x0000005c708a723c */ /* 0x048ff0000000088a */
[C---:B------:R-:W-:Y:S08]  /*c600*/  HMMA.16816.F16 R140, R112.reuse, R94, R140 ;  /* 0x0000005e708c723c */ /* 0x040ff0000000088c */
[C---:B------:R-:W-:Y:S08]  /*c610*/  HMMA.16816.F16 R142, R112.reuse, R96, R142 ;  /* 0x00000060708e723c */ /* 0x040ff0000000088e */
[----:B------:R-:W-:Y:S08]  /*c620*/  HMMA.16816.F16 R144, R112, R98, R144 ;  /* 0x000000627090723c */ /* 0x000ff00000000890 */
[C---:B-1----:R-:W-:Y:S08]  /*c630*/  HMMA.16816.F16 R154, R108.reuse, R92, R154 ;  /* 0x0000005c6c9a723c */ /* 0x042ff0000000089a */
[C---:B------:R-:W-:Y:S01]  /*c640*/  HMMA.16816.F16 R156, R108.reuse, R94, R156 ;  /* 0x0000005e6c9c723c */ /* 0x040fe2000000089c */
[----:B------:R-:W1:Y:S07]  /*c650*/  LDSM.16.M88.4 R92, [R199] ;  /* 0x00000000c75c783b */ /* 0x000e6e0000000200 */
[C---:B------:R-:W-:Y:S08]  /*c660*/  HMMA.16816.F16 R158, R108.reuse, R96, R158 ;  /* 0x000000606c9e723c */ /* 0x040ff0000000089e */
[----:B------:R-:W-:Y:S01]  /*c670*/  HMMA.16816.F16 R162, R108, R98, R162 ;  /* 0x000000626ca2723c */ /* 0x000fe200000008a2 */
[----:B------:R-:W3:Y:S07]  /*c680*/  LDSM.16.M88.4 R96, [R43] ;  /* 0x000000002b60783b */ /* 0x000eee0000000200 */
[C---:B------:R-:W-:Y:S08]  /*c690*/  HMMA.16816.F16 R172, R132.reuse, R100, R172 ;  /* 0x0000006484ac723c */ /* 0x040ff000000008ac */
[C---:B------:R-:W-:Y:S08]  /*c6a0*/  HMMA.16816.F16 R168, R132.reuse, R102, R168 ;  /* 0x0000006684a8723c */ /* 0x040ff000000008a8 */
[C---:B------:R-:W-:Y:S08]  /*c6b0*/  HMMA.16816.F16 R126, R132.reuse, R128, R126 ;  /* 0x00000080847e723c */ /* 0x040ff0000000087e */
[----:B------:R-:W-:Y:S01]  /*c6c0*/  HMMA.16816.F16 R80, R132, R130, R80 ;  /* 0x000000828450723c */ /* 0x000fe20000000850 */
[----:B------:R-:W-:Y:S07]  /*c6d0*/  LDSM.16.M88.4 R132, [R31] ;  /* 0x000000001f84783b */ /* 0x000fee0000000200 */
        /* <DEDUP_REMOVED lines=9> */
[----:B------:R-:W-:Y:S01]  /*c770*/  HMMA.16816.F16 R186, R108, R130, R186 ;  /* 0x000000826cba723c */ /* 0x000fe200000008ba */
[----:B------:R-:W4:Y:S04]  /*c780*/  LDSM.16.M88.4 R108, [R41] ;  /* 0x00000000296c783b */ /* 0x000f280000000200 */
[----:B------:R-:W-:Y:S03]  /*c790*/  LDSM.16.MT88.4 R128, [R33] ;  /* 0x000000002180783b */ /* 0x000fe60000004200 */
        /* <DEDUP_REMOVED lines=8> */
[----:B------:R-:W2:Y:S07]  /*c820*/  LDSM.16.MT88.4 R104, [R37] ;  /* 0x000000002568783b */ /* 0x000eae0000004200 */
[C---:B------:R-:W-:Y:S08]  /*c830*/  HMMA.16816.F16 R172, R120.reuse, R76, R172 ;  /* 0x0000004c78ac723c */ /* 0x040ff000000008ac */
[----:B------:R-:W-:Y:S08]  /*c840*/  HMMA.16816.F16 R168, R120, R78, R168 ;  /* 0x0000004e78a8723c */ /* 0x000ff000000008a8 */
[C---:B-1----:R-:W-:Y:S08]  /*c850*/  HMMA.16816.F16 R82, R92.reuse, R76, R82 ;  /* 0x0000004c5c52723c */ /* 0x042ff00000000852 */
[----:B------:R-:W-:Y:S08]  /*c860*/  HMMA.16816.F16 R136, R92, R78, R136 ;  /* 0x0000004e5c88723c */ /* 0x000ff00000000888 */
[C---:B---3--:R-:W-:Y:S08]  /*c870*/  HMMA.16816.F16 R150, R96.reuse, R76, R150 ;  /* 0x0000004c6096723c */ /* 0x048ff00000000896 */
[----:B------:R-:W-:Y:S01]  /*c880*/  HMMA.16816.F16 R152, R96, R78, R152 ;  /* 0x0000004e6098723c */ /* 0x000fe20000000898 */
[----:B------:R-:W1:Y:S07]  /*c890*/  LDSM.16.M88.4 R76, [R202] ;  /* 0x00000000ca4c783b */ /* 0x000e6e0000000200 */
[C---:B------:R-:W-:Y:S08]  /*c8a0*/  HMMA.16816.F16 R74, R120.reuse, R84, R74 ;  /* 0x00000054784a723c */ /* 0x040ff0000000084a */
[----:B------:R-:W-:Y:S08]  /*c8b0*/  HMMA.16816.F16 R124, R120, R86, R124 ;  /* 0x00000056787c723c */ /* 0x000ff0000000087c */
[C---:B------:R-:W-:Y:S08]  /*c8c0*/  HMMA.16816.F16 R142, R92.reuse, R84, R142 ;  /* 0x000000545c8e723c */ /* 0x040ff0000000088e */
[----:B------:R-:W-:Y:S08]  /*c8d0*/  HMMA.16816.F16 R144, R92, R86, R144 ;  /* 0x000000565c90723c */ /* 0x000ff00000000890 */
[C---:B------:R-:W-:Y:S08]  /*c8e0*/  HMMA.16816.F16 R158, R96.reuse, R84, R158 ;  /* 0x00000054609e723c */ /* 0x040ff0000000089e */
[----:B------:R-:W-:Y:S01]  /*c8f0*/  HMMA.16816.F16 R162, R96, R86, R162 ;  /* 0x0000005660a2723c */ /* 0x000fe200000008a2 */
[----:B------:R-:W3:Y:S01]  /*c900*/  LDSM.16.M88.4 R84, [R73] ;  /* 0x000000004954783b */ /* 0x000ee20000000200 */
[----:B------:R-:W-:-:S04]  /*c910*/  DEPBAR.LE SB0, 0x0 ;  /* 0x000080000000791a */ /* 0x000fc80000000000 */
[----:B------:R-:W-:Y:S02]  /*c920*/  BAR.SYNC.DEFER_BLOCKING 0x0 ;  /* 0x0000000000007b1d */ /* 0x000fe40000010000 */
[C---:B------:R-:W-:Y:S08]  /*c930*/  HMMA.16816.F16 R126, R120.reuse, R116, R126 ;  /* 0x00000074787e723c */ /* 0x040ff0000000087e */
[----:B------:R-:W-:Y:S08]  /*c940*/  HMMA.16816.F16 R80, R120, R118, R80 ;  /* 0x000000767850723c */ /* 0x000ff00000000850 */
[C---:B------:R-:W-:Y:S01]  /*c950*/  HMMA.16816.F16 R146, R92.reuse, R116, R146 ;  /* 0x000000745c92723c */ /* 0x040fe20000000892 */
[----:B------:R-:W-:Y:S01]  /*c960*/  @!PT LDS RZ, [RZ] ;  /* 0x00000000fffff984 */ /* 0x000fe20000000800 */
[----:B------:R-:W-:Y:S01]  /*c970*/  @!PT LDS RZ, [RZ] ;  /* 0x00000000fffff984 */ /* 0x000fe20000000800 */
[----:B------:R-:W-:Y:S01]  /*c980*/  @!PT LDS RZ, [RZ] ;  /* 0x00000000fffff984 */ /* 0x000fe20000000800 */
[----:B------:R-:W-:Y:S07]  /*c990*/  LDGSTS.E.128 [R25+0x2800], desc[UR6][R210.64+0x3c0] ;  /* 0x028003c0d2197fae */ /* 0x000fee000b9a1806 */
[----:B------:R-:W-:Y:S01]  /*c9a0*/  HMMA.16816.F16 R148, R92, R118, R148 ;  /* 0x000000765c94723c */ /* 0x000fe20000000894 */
[----:B------:R-:W-:Y:S07]  /*c9b0*/  LDGSTS.E.128 [R25+0x2850], desc[UR6][R212.64+0x7c0] ;  /* 0x028507c0d4197fae */ /* 0x000fee000b9a1806 */
[C---:B------:R-:W-:Y:S08]  /*c9c0*/  HMMA.16816.F16 R166, R96.reuse, R116, R166 ;  /* 0x0000007460a6723c */ /* 0x040ff000000008a6 */
[----:B------:R-:W-:Y:S08]  /*c9d0*/  HMMA.16816.F16 R186, R96, R118, R186 ;  /* 0x0000007660ba723c */ /* 0x000ff000000008ba */
        /* <DEDUP_REMOVED lines=12> */
[C---:B------:R-:W-:Y:S04]  /*caa0*/  HMMA.16816.F16 R164, R120.reuse, R88, R164 ;  /* 0x0000005878a4723c */ /* 0x040fe800000008a4 */
[----:B------:R2:W-:Y:S04]  /*cab0*/  LDGSTS.E.128 [R23+0x9410], desc[UR6][R110.64] ;  /* 0x094100006e177fae */ /* 0x0005e8000b9a1806 */
[----:B------:R-:W-:Y:S01]  /*cac0*/  HMMA.16816.F16 R160, R120, R90, R160 ;  /* 0x0000005a78a0723c */ /* 0x000fe200000008a0 */
[----:B------:R-:W-:-:S05]  /*cad0*/  IMAD.WIDE R120, R3, 0x2, R110 ;  /* 0x0000000203787825 */ /* 0x000fca00078e026e */
[----:B------:R-:W-:Y:S01]  /*cae0*/  LDGSTS.E.128 [R23+0x9620], desc[UR6][R120.64] ;  /* 0x0962000078177fae */ /* 0x000fe2000b9a1806 */
[----:B------:R-:W-:Y:S01]  /*caf0*/  IMAD.WIDE R122, R3, 0x2, R120 ;  /* 0x00000002037a7825 */ /* 0x000fe200078e0278 */
[C---:B------:R-:W-:Y:S04]  /*cb00*/  HMMA.16816.F16 R138, R92.reuse, R88, R138 ;  /* 0x000000585c8a723c */ /* 0x040fe8000000088a */
[----:B------:R4:W-:Y:S04]  /*cb10*/  LDGSTS.E.128 [R23+0x9830], desc[UR6][R122.64] ;  /* 0x098300007a177fae */ /* 0x0009e8000b9a1806 */
[----:B------:R-:W-:Y:S01]  /*cb20*/  HMMA.16816.F16 R140, R92, R90, R140 ;  /* 0x0000005a5c8c723c */ /* 0x000fe2000000088c */
[----:B------:R-:W-:Y:S04]  /*cb30*/  LDSM.16.MT88.4 R92, [R200] ;  /* 0x00000000c85c783b */ /* 0x000fe80000004200 */
[----:B--2---:R-:W-:Y:S03]  /*cb40*/  LDSM.16.M88.4 R108, [R61] ;  /* 0x000000003d6c783b */ /* 0x004fe60000000200 */
[C---:B------:R-:W-:Y:S01]  /*cb50*/  HMMA.16816.F16 R172, R132.reuse, R100, R172 ;  /* 0x0000006484ac723c */ /* 0x040fe200000008ac */
[----:B----4-:R-:W-:Y:S04]  /*cb60*/  LDSM.16.MT88.4 R120, [R53] ;  /* 0x000000003578783b */ /* 0x010fe80000004200 */
[----:B------:R-:W0:Y:S03]  /*cb70*/  LDGDEPBAR ;  /* 0x00000000000079af */ /* 0x000e260000000000 */
[C---:B------:R-:W-:Y:S08]  /*cb80*/  HMMA.16816.F16 R168, R132.reuse, R102, R168 ;  /* 0x0000006684a8723c */ /* 0x040ff000000008a8 */
[C---:B------:R-:W-:Y:S08]  /*cb90*/  HMMA.16816.F16 R164, R132.reuse, R104, R164 ;  /* 0x0000006884a4723c */ /* 0x040ff000000008a4 */
[C---:B------:R-:W-:Y:S08]  /*cba0*/  HMMA.16816.F16 R160, R132.reuse, R106, R160 ;  /* 0x0000006a84a0723c */ /* 0x040ff000000008a0 */
[C---:B------:R-:W-:Y:S08]  /*cbb0*/  HMMA.16816.F16 R74, R132.reuse, R112, R74 ;  /* 0x00000070844a723c */ /* 0x040ff0000000084a */
[C---:B------:R-:W-:Y:S08]  /*cbc0*/  HMMA.16816.F16 R170, R132.reuse, R114, R124 ;  /* 0x0000007284aa723c */ /* 0x040ff0000000087c */
[C---:B------:R-:W-:Y:S01]  /*cbd0*/  HMMA.16816.F16 R174, R132.reuse, R128, R126 ;  /* 0x0000008084ae723c */ /* 0x040fe2000000087e */
[----:B------:R-:W-:Y:S07]  /*cbe0*/  LDSM.16.MT88.4 R124, [R51] ;  /* 0x00000000337c783b */ /* 0x000fee0000004200 */
[----:B------:R-:W-:Y:S08]  /*cbf0*/  HMMA.16816.F16 R132, R132, R130, R80 ;  /* 0x000000828484723c */ /* 0x000ff00000000850 */
[C---:B------:R-:W-:Y:S08]  /*cc00*/  HMMA.16816.F16 R154, R96.reuse, R88, R154 ;  /* 0x00000058609a723c */ /* 0x040ff0000000089a */
[----:B------:R-:W-:Y:S01]  /*cc10*/  HMMA.16816.F16 R156, R96, R90, R156 ;  /* 0x0000005a609c723c */ /* 0x000fe2000000089c */
[----:B------:R-:W-:Y:S04]  /*cc20*/  LDSM.16.M88.4 R88, [R205] ;  /* 0x00000000cd58783b */ /* 0x000fe80000000200 */
[----:B------:R-:W2:Y:S03]  /*cc30*/  LDSM.16.MT88.4 R96, [R71] ;  /* 0x000000004760783b */ /* 0x000ea60000004200 */
[C---:B-1----:R-:W-:Y:S01]  /*cc40*/  HMMA.16816.F16 R134, R76.reuse, R100, R82 ;  /* 0x000000644c86723c */ /* 0x042fe20000000852 */
        /* <DEDUP_REMOVED lines=8> */
[----:B------:R-:W1:Y:S07]  /*ccd0*/  LDSM.16.MT88.4 R76, [R55] ;  /* 0x00000000374c783b */ /* 0x000e6e0000004200 */
[C---:B---3--:R-:W-:Y:S08]  /*cce0*/  HMMA.16816.F16 R150, R84.reuse, R100, R150 ;  /* 0x000000645496723c */ /* 0x048ff00000000896 */
[C---:B------:R-:W-:Y:S01]  /*ccf0*/  HMMA.16816.F16 R152, R84.reuse, R102, R152 ;  /* 0x000000665498723c */ /* 0x040fe20000000898 */
[----:B------:R-:W3:Y:S07]  /*cd00*/  LDSM.16.M88.4 R100, [R45] ;  /* 0x000000002d64783b */ /* 0x000eee0000000200 */
[C---:B------:R-:W-:Y:S08]  /*cd10*/  HMMA.16816.F16 R154, R84.reuse, R104, R154 ;  /* 0x00000068549a723c */ /* 0x040ff0000000089a */
[C---:B------:R-:W-:Y:S01]  /*cd20*/  HMMA.16816.F16 R156, R84.reuse, R106, R156 ;  /* 0x0000006a549c723c */ /* 0x040fe2000000089c */
[----:B------:R-:W4:Y:S07]  /*cd30*/  LDSM.16.M88.4 R104, [R63] ;  /* 0x000000003f68783b */ /* 0x000f2e0000000200 */
[C---:B------:R-:W-:Y:S08]  /*cd40*/  HMMA.16816.F16 R166, R84.reuse, R128, R166 ;  /* 0x0000008054a6723c */ /* 0x040ff000000008a6 */
[C---:B------:R-:W-:Y:S08]  /*cd50*/  HMMA.16816.F16 R186, R84.reuse, R130, R186 ;  /* 0x0000008254ba723c */ /* 0x040ff000000008ba */
[C---:B------:R-:W-:Y:S08]  /*cd60*/  HMMA.16816.F16 R158, R84.reuse, R112, R158 ;  /* 0x00000070549e723c */ /* 0x040ff0000000089e */
[----:B------:R-:W-:Y:S01]  /*cd70*/  HMMA.16816.F16 R162, R84, R114, R162 ;  /* 0x0000007254a2723c */ /* 0x000fe200000008a2 */
[----:B------:R-:W5:Y:S04]  /*cd80*/  LDSM.16.MT88.4 R112, [R59] ;  /* 0x000000003b70783b */ /* 0x000f680000004200 */
[----:B------:R-:W-:Y:S03]  /*cd90*/  LDSM.16.M88.4 R84, [R47] ;  /* 0x000000002f54783b */ /* 0x000fe60000000200 */
[C---:B--2---:R-:W-:Y:S08]  /*cda0*/  HMMA.16816.F16 R128, R88.reuse, R98, R118 ;  /* 0x000000625880723c */ /* 0x044ff00000000876 */
[C---:B-1----:R-:W-:Y:S01]  /*cdb0*/  HMMA.16816.F16 R130, R88.reuse, R76, R116 ;  /* 0x0000004c5882723c */ /* 0x042fe20000000874 */
[----:B------:R-:W1:Y:S07]  /*cdc0*/  LDSM.16.MT88.4 R116, [R57] ;  /* 0x000000003974783b */ /* 0x000e6e0000004200 */
        /* <DEDUP_REMOVED lines=27> */
[C---:B-----5:R-:W-:Y:S08]  /*cf80*/  HMMA.16816.F16 R184, R108.reuse, R112, R184 ;  /* 0x000000706cb8723c */ /* 0x060ff000000008b8 */
[C---:B------:R-:W-:Y:S08]  /*cf90*/  HMMA.16816.F16 R182, R108.reuse, R114, R182 ;  /* 0x000000726cb6723c */ /* 0x040ff000000008b6 */
[C---:B-1----:R-:W-:Y:S01]  /*cfa0*/  HMMA.16816.F16 R180, R108.reuse, R116, R180 ;  /* 0x000000746cb4723c */ /* 0x042fe200000008b4 */
[----:B------:R-:W-:Y:S01]  /*cfb0*/  @!PT LDS RZ, [RZ] ;  /* 0x00000000fffff984 */ /* 0x000fe20000000800 */
[----:B------:R-:W-:Y:S01]  /*cfc0*/  @!PT LDS RZ, [RZ] ;  /* 0x00000000fffff984 */ /* 0x000fe20000000800 */
[----:B------:R-:W-:Y:S01]  /*cfd0*/  @!PT LDS RZ, [RZ] ;  /* 0x00000000fffff984 */ /* 0x000fe20000000800 */
[----:B------:R1:W-:Y:S07]  /*cfe0*/  LDGSTS.E.128 [R25], desc[UR6][R210.64+0x400] ;  /* 0x00000400d2197fae */ /* 0x0003ee000b9a1806 */
[C---:B------:R-:W-:Y:S08]  /*cff0*/  HMMA.16816.F16 R178, R108.reuse, R118, R178 ;  /* 0x000000766cb2723c */ /* 0x040ff000000008b2 */
[C---:B------:R-:W-:Y:S08]  /*d000*/  HMMA.16816.F16 R176, R108.reuse, R120, R176 ;  /* 0x000000786cb0723c */ /* 0x040ff000000008b0 */
[C---:B------:R-:W-:Y:S08]  /*d010*/  HMMA.16816.F16 R128, R108.reuse, R122, R128 ;  /* 0x0000007a6c80723c */ /* 0x040ff00000000880 */
[C---:B------:R-:W-:Y:S08]  /*d020*/  HMMA.16816.F16 R130, R108.reuse, R124, R130 ;  /* 0x0000007c6c82723c */ /* 0x040ff00000000882 */
[----:B------:R-:W-:Y:S01]  /*d030*/  HMMA.16816.F16 R188, R108, R126, R188 ;  /* 0x0000007e6cbc723c */ /* 0x000fe200000008bc */
[----:B------:R-:W-:Y:S01]  /*d040*/  IMAD.WIDE R108, R10, 0x2, R206 ;  /* 0x000000020a6c7825 */ /* 0x000fe200078e02ce */
[----:B------:R-:W-:-:S02]  /*d050*/  IADD3 R110, P0, PT, R212, 0x1000, RZ ;  /* 0x00001000d46e7810 */ /* 0x000fc40007f1e0ff */
[C---:B------:R-:W-:Y:S02]  /*d060*/  LEA R10, R3.reuse, R10, 0xa ;  /* 0x0000000a030a7211 */ /* 0x040fe400078e50ff */
[----:B------:R-:W-:Y:S01]  /*d070*/  IADD3.X R111, PT, PT, RZ, R213, RZ, P0, !PT ;  /* 0x000000d5ff6f7210 */ /* 0x000fe200007fe4ff */
[C---:B------:R-:W-:Y:S01]  /*d080*/  IMAD.WIDE R190, R3.reuse, 0x2, R108 ;  /* 0x0000000203be7825 */ /* 0x040fe200078e026c */
[----:B------:R-:W-:Y:S01]  /*d090*/  HMMA.16816.F16 R172, R84, R80, R172 ;  /* 0x0000005054ac723c */ /* 0x000fe200000008ac */
[----:B-1----:R-:W-:Y:S02]  /*d0a0*/  IADD3 R210, P0, PT, R210, 0x800, RZ ;  /* 0x00000800d2d27810 */ /* 0x002fe40007f1e0ff */
[----:B------:R-:W-:Y:S01]  /*d0b0*/  LDGSTS.E.128 [R25+0x50], desc[UR6][R110.64+-0x800] ;  /* 0x000508006e197fae */ /* 0x000fe2000b9a1806 */
[----:B------:R-:W-:-:S03]  /*d0c0*/  IMAD.WIDE R192, R3, 0x2, R190 ;  /* 0x0000000203c07825 */ /* 0x000fc600078e02be */
[----:B------:R1:W-:Y:S01]  /*d0d0*/  LDGSTS.E.128 [R23+0x5000], desc[UR6][R108.64] ;  /* 0x050000006c177fae */ /* 0x0003e2000b9a1806 */
[C---:B------:R-:W-:Y:S01]  /*d0e0*/  HMMA.16816.F16 R168, R84.reuse, R82, R168 ;  /* 0x0000005254a8723c */ /* 0x040fe200000008a8 */
[----:B------:R-:W-:Y:S01]  /*d0f0*/  IMAD.X R211, RZ, RZ, R211, P0 ;  /* 0x000000ffffd37224 */ /* 0x000fe200000e06d3 */
[----:B------:R-:W-:Y:S01]  /*d100*/  ISETP.NE.AND P0, PT, R7, RZ, PT ;  /* 0x000000ff0700720c */ /* 0x000fe20003f05270 */
[----:B------:R-:W-:Y:S01]  /*d110*/  IMAD.WIDE R194, R3, 0x2, R192 ;  /* 0x0000000203c27825 */ /* 0x000fe200078e02c0 */
[----:B------:R4:W-:Y:S04]  /*d120*/  LDGSTS.E.128 [R23+0x5210], desc[UR6][R190.64] ;  /* 0x05210000be177fae */ /* 0x0009e8000b9a1806 */
[C---:B------:R-:W-:Y:S01]  /*d130*/  HMMA.16816.F16 R164, R84.reuse, R92, R164 ;  /* 0x0000005c54a4723c */ /* 0x040fe200000008a4 */
[----:B------:R5:W-:Y:S04]  /*d140*/  LDGSTS.E.128 [R23+0x5420], desc[UR6][R192.64] ;  /* 0x05420000c0177fae */ /* 0x000be8000b9a1806 */
[----:B------:R5:W-:Y:S03]  /*d150*/  LDGSTS.E.128 [R23+0x5630], desc[UR6][R194.64] ;  /* 0x05630000c2177fae */ /* 0x000be6000b9a1806 */
[C---:B------:R-:W-:Y:S01]  /*d160*/  HMMA.16816.F16 R160, R84.reuse, R94, R160 ;  /* 0x0000005e54a0723c */ /* 0x040fe200000008a0 */
[----:B------:R-:W-:Y:S04]  /*d170*/  LDSM.16.MT88.4 R80, [R67] ;  /* 0x000000004350783b */ /* 0x000fe80000004200 */
[----:B------:R-:W-:Y:S03]  /*d180*/  LDSM.16.MT88.4 R92, [R203] ;  /* 0x00000000cb5c783b */ /* 0x000fe60000004200 */
[C---:B------:R-:W-:Y:S01]  /*d190*/  HMMA.16816.F16 R74, R84.reuse, R96, R74 ;  /* 0x00000060544a723c */ /* 0x040fe2000000084a */
[----:B-1----:R-:W-:Y:S04]  /*d1a0*/  LDSM.16.M88.4 R108, [R201] ;  /* 0x00000000c96c783b */ /* 0x002fe80000000200 */
[----:B------:R-:W0:Y:S03]  /*d1b0*/  LDGDEPBAR ;  /* 0x00000000000079af */ /* 0x000e260000000000 */
[C---:B------:R-:W-:Y:S01]  /*d1c0*/  HMMA.16816.F16 R170, R84.reuse, R98, R170 ;  /* 0x0000006254aa723c */ /* 0x040fe200000008aa */
[----:B------:R-:W-:Y:S07]  /*d1d0*/  LDSM.16.M88.4 R96, [R197] ;  /* 0x00000000c560783b */ /* 0x000fee0000000200 */
[C---:B------:R-:W-:Y:S08]  /*d1e0*/  HMMA.16816.F16 R174, R84.reuse, R76, R174 ;  /* 0x0000004c54ae723c */ /* 0x040ff000000008ae */
[----:B------:R-:W-:Y:S01]  /*d1f0*/  HMMA.16816.F16 R132, R84, R78, R132 ;  /* 0x0000004e5484723c */ /* 0x000fe20000000884 */
[----:B------:R-:W1:Y:S04]  /*d200*/  LDSM.16.MT88.4 R76, [R65] ;  /* 0x00000000414c783b */ /* 0x000e680000004200 */
[----:B------:R-:W4:Y:S03]  /*d210*/  LDSM.16.MT88.4 R84, [R69] ;  /* 0x000000004554783b */ /* 0x000f260000004200 */
        /* <DEDUP_REMOVED lines=18> */
[C---:B------:R-:W-:Y:S08]  /*d340*/  HMMA.16816.F16 R150, R100.reuse, R112, R150 ;  /* 0x000000706496723c */ /* 0x040ff00000000896 */
[C---:B------:R-:W-:Y:S01]  /*d350*/  HMMA.16816.F16 R152, R100.reuse, R114, R152 ;  /* 0x000000726498723c */ /* 0x040fe20000000898 */
[----:B------:R-:W3:Y:S07]  /*d360*/  LDSM.16.M88.4 R112, [R43] ;  /* 0x000000002b70783b */ /* 0x000eee0000000200 */
[C---:B------:R-:W-:Y:S08]  /*d370*/  HMMA.16816.F16 R158, R100.reuse, R120, R158 ;  /* 0x00000078649e723c */ /* 0x040ff0000000089e */
[C---:B------:R-:W-:Y:S08]  /*d380*/  HMMA.16816.F16 R162, R100.reuse, R122, R162 ;  /* 0x0000007a64a2723c */ /* 0x040ff000000008a2 */
[C---:B------:R-:W-:Y:S08]  /*d390*/  HMMA.16816.F16 R154, R100.reuse, R116, R154 ;  /* 0x00000074649a723c */ /* 0x040ff0000000089a */
[C---:B------:R-:W-:Y:S01]  /*d3a0*/  HMMA.16816.F16 R156, R100.reuse, R118, R156 ;  /* 0x00000076649c723c */ /* 0x040fe2000000089c */
[----:B------:R-:W-:Y:S07]  /*d3b0*/  LDSM.16.M88.4 R116, [R31] ;  /* 0x000000001f74783b */ /* 0x000fee0000000200 */
[C---:B------:R-:W-:Y:S08]  /*d3c0*/  HMMA.16816.F16 R166, R100.reuse, R124, R166 ;  /* 0x0000007c64a6723c */ /* 0x040ff000000008a6 */
[----:B------:R-:W-:Y:S01]  /*d3d0*/  HMMA.16816.F16 R126, R100, R126, R186 ;  /* 0x0000007e647e723c */ /* 0x000fe200000008ba */
[----:B------:R-:W-:Y:S07]  /*d3e0*/  LDSM.16.MT88.4 R100, [R37] ;  /* 0x000000002564783b */ /* 0x000fee0000004200 */
[C---:B-1----:R-:W-:Y:S01]  /*d3f0*/  HMMA.16816.F16 R120, R96.reuse, R76, R184 ;  /* 0x0000004c6078723c */ /* 0x042fe200000008b8 */
[----:B------:R-:W-:Y:S07]  /*d400*/  LDSM.16.MT88.4 R184, [R35] ;  /* 0x0000000023b8783b */ /* 0x000fee0000004200 */
[C---:B------:R-:W-:Y:S08]  /*d410*/  HMMA.16816.F16 R182, R96.reuse, R78, R182 ;  /* 0x0000004e60b6723c */ /* 0x040ff000000008b6 */
[C---:B------:R-:W-:Y:S08]  /*d420*/  HMMA.16816.F16 R180, R96.reuse, R80, R180 ;  /* 0x0000005060b4723c */ /* 0x040ff000000008b4 */
[C---:B------:R-:W-:Y:S08]  /*d430*/  HMMA.16816.F16 R178, R96.reuse, R82, R178 ;  /* 0x0000005260b2723c */ /* 0x040ff000000008b2 */
[C---:B----4-:R-:W-:Y:S08]  /*d440*/  HMMA.16816.F16 R176, R96.reuse, R84, R176 ;  /* 0x0000005460b0723c */ /* 0x050ff000000008b0 */
[C---:B------:R-:W-:Y:S08]  /*d450*/  HMMA.16816.F16 R128, R96.reuse, R86, R128 ;  /* 0x000000566080723c */ /* 0x040ff00000000880 */
[C---:B------:R-:W-:Y:S08]  /*d460*/  HMMA.16816.F16 R130, R96.reuse, R92, R130 ;  /* 0x0000005c6082723c */ /* 0x040ff00000000882 */
[----:B------:R-:W-:Y:S01]  /*d470*/  HMMA.16816.F16 R122, R96, R94, R188 ;  /* 0x0000005e607a723c */ /* 0x000fe200000008bc */
[----:B------:R-:W-:Y:S04]  /*d480*/  LDSM.16.MT88.4 R96, [R33] ;  /* 0x000000002160783b */ /* 0x000fe80000004200 */
[----:B------:R-:W-:Y:S03]  /*d490*/  LDSM.16.M88.4 R188, [R202] ;  /* 0x00000000cabc783b */ /* 0x000fe60000000200 */
[C---:B------:R-:W-:Y:S08]  /*d4a0*/  HMMA.16816.F16 R172, R108.reuse, R76, R172 ;  /* 0x0000004c6cac723c */ /* 0x040ff000000008ac */
        /* <DEDUP_REMOVED lines=17> */
[----:B------:R-:W-:-:S06]  /*d5c0*/  DEPBAR.LE SB0, 0x0 ;  /* 0x000080000000791a */ /* 0x000fcc0000000000 */
        /* <DEDUP_REMOVED lines=17> */
[----:B-----5:R-:W-:Y:S08]  /*d6e0*/  HMMA.16816.F16 R192, R116, R186, R170 ;  /* 0x000000ba74c0723c */ /* 0x020ff000000008aa */
[C---:B------:R-:W-:Y:S08]  /*d6f0*/  HMMA.16816.F16 R80, R188.reuse, R108, R134 ;  /* 0x0000006cbc50723c */ /* 0x040ff00000000886 */
[C---:B------:R-:W-:Y:S08]  /*d700*/  HMMA.16816.F16 R136, R188.reuse, R110, R136 ;  /* 0x0000006ebc88723c */ /* 0x040ff00000000888 */
[C---:B------:R-:W-:Y:S08]  /*d710*/  HMMA.16816.F16 R138, R188.reuse, R100, R138 ;  /* 0x00000064bc8a723c */ /* 0x040ff0000000088a */
[C---:B------:R-:W-:Y:S08]  /*d720*/  HMMA.16816.F16 R140, R188.reuse, R102, R140 ;  /* 0x00000066bc8c723c */ /* 0x040ff0000000088c */
[C---:B------:R-:W-:Y:S08]  /*d730*/  HMMA.16816.F16 R142, R188.reuse, R184, R142 ;  /* 0x000000b8bc8e723c */ /* 0x040ff0000000088e */
[C---:B------:R-:W-:Y:S08]  /*d740*/  HMMA.16816.F16 R144, R188.reuse, R186, R144 ;  /* 0x000000babc90723c */ /* 0x040ff00000000890 */
[----:B------:R-:W-:Y:S08]  /*d750*/  HMMA.16816.F16 R146, R188, R96, R146 ;  /* 0x00000060bc92723c */ /* 0x000ff00000000892 */
[----:B--2---:R-:W-:Y:S08]  /*d760*/  HMMA.16816.F16 R158, R88, R184, R158 ;  /* 0x000000b8589e723c */ /* 0x004ff0000000089e */
[C---:B------:R-:W-:Y:S08]  /*d770*/  HMMA.16816.F16 R172, R116.reuse, R108, R172 ;  /* 0x0000006c74ac723c */ /* 0x040ff000000008ac */
[C---:B------:R-:W-:Y:S08]  /*d780*/  HMMA.16816.F16 R168, R116.reuse, R110, R168 ;  /* 0x0000006e74a8723c */ /* 0x040ff000000008a8 */
[C---:B------:R-:W-:Y:S08]  /*d790*/  HMMA.16816.F16 R164, R116.reuse, R100, R164 ;  /* 0x0000006474a4723c */ /* 0x040ff000000008a4 */
[C---:B------:R-:W-:Y:S08]  /*d7a0*/  HMMA.16816.F16 R160, R116.reuse, R102, R160 ;  /* 0x0000006674a0723c */ /* 0x040ff000000008a0 */
[C---:B------:R-:W-:Y:S08]  /*d7b0*/  HMMA.16816.F16 R194, R116.reuse, R96, R174 ;  /* 0x0000006074c2723c */ /* 0x040ff000000008ae */
[-C--:B------:R-:W-:Y:S08]  /*d7c0*/  HMMA.16816.F16 R82, R116, R98.reuse, R132 ;  /* 0x000000627452723c */ /* 0x080ff00000000884 */
[----:B------:R-:W-:Y:S08]  /*d7d0*/  HMMA.16816.F16 R188, R188, R98, R148 ;  /* 0x00000062bcbc723c */ /* 0x000ff00000000894 */
[C---:B------:R-:W-:Y:S08]  /*d7e0*/  HMMA.16816.F16 R106, R88.reuse, R108, R150 ;  /* 0x0000006c586a723c */ /* 0x040ff00000000896 */
[C---:B------:R-:W-:Y:S08]  /*d7f0*/  HMMA.16816.F16 R152, R88.reuse, R110, R152 ;  /* 0x0000006e5898723c */ /* 0x040ff00000000898 */
[C---:B------:R-:W-:Y:S08]  /*d800*/  HMMA.16816.F16 R154, R88.reuse, R100, R154 ;  /* 0x00000064589a723c */ /* 0x040ff0000000089a */
[C---:B------:R-:W-:Y:S08]  /*d810*/  HMMA.16816.F16 R156, R88.reuse, R102, R156 ;  /* 0x00000066589c723c */ /* 0x040ff0000000089c */
[C---:B------:R-:W-:Y:S08]  /*d820*/  HMMA.16816.F16 R186, R88.reuse, R186, R162 ;  /* 0x000000ba58ba723c */ /* 0x040ff000000008a2 */
[C---:B------:R-:W-:Y:S08]  /*d830*/  HMMA.16816.F16 R104, R88.reuse, R96, R166 ;  /* 0x000000605868723c */ /* 0x040ff000000008a6 */
[----:B------:R-:W-:Y:S01]  /*d840*/  HMMA.16816.F16 R184, R88, R98, R126 ;  /* 0x0000006258b8723c */ /* 0x000fe2000000087e */
[----:B------:R-:W-:Y:S06]  /*d850*/  BAR.SYNC.DEFER_BLOCKING 0x0 ;  /* 0x0000000000007b1d */ /* 0x000fec0000010000 */
[----:B------:R-:W-:-:S13]  /*d860*/  @P0 BRA `(.L_x_67) ;  /* 0xffffff3800340947 */ /* 0x000fda000383ffff */
[----:B------:R-:W-:-:S07]  /*d870*/  VIADD R5, R5, 0x1 ;  /* 0x0000000105057836 */ /* 0x000fce0000000000 */
.L_x_66:
[----:B------:R-:W-:-:S13]  /*d880*/  ISETP.NE.AND P0, PT, R9, RZ, PT ;  /* 0x000000ff0900720c */ /* 0x000fda0003f05270 */
[----:B------:R-:W-:Y:S05]  /*d890*/  @!P0 BRA `(.L_x_65) ;  /* 0x00000008007c8947 */ /* 0x000fea0003800000 */
[----:B------:R-:W1:Y:S01]  /*d8a0*/  S2R R7, SR_LANEID ;  /* 0x0000000000077919 */ /* 0x000e620000000000 */
[----:B------:R-:W2:Y:S01]  /*d8b0*/  LDCU.64 UR4, c[0x0][0x380] ;  /* 0x00007000ff0477ac */ /* 0x000ea20008000a00 */
[C---:B------:R-:W-:Y:S01]  /*d8c0*/  LEA R61, R3.reuse, R72, 0x5 ;  /* 0x00000048033d7211 */ /* 0x040fe200078e28ff */
[----:B------:R-:W-:Y:S02]  /*d8d0*/  IMAD.MOV R20, RZ, RZ, -R9 ;  /* 0x000000ffff147224 */ /* 0x000fe400078e0a09 */
[----:B------:R-:W-:-:S04]  /*d8e0*/  IMAD.WIDE R26, R3, 0x2, R206 ;  /* 0x00000002031a7825 */ /* 0x000fc800078e02ce */
[----:B------:R-:W-:-:S04]  /*d8f0*/  IMAD.WIDE R56, R3, 0x4, R206 ;  /* 0x0000000403387825 */ /* 0x000fc800078e02ce */
[----:B------:R-:W-:Y:S01]  /*d900*/  IMAD.WIDE R58, R3, 0x6, R206 ;  /* 0x00000006033a7825 */ /* 0x000fe200078e02ce */
[----:B--2---:R-:W-:-:S04]  /*d910*/  UIADD3 UR4, UP0, UPT, UR4, 0x40, URZ ;  /* 0x0000004004047890 */ /* 0x004fc8000ff1e0ff */
[----:B------:R-:W-:Y:S02]  /*d920*/  UIADD3.X UR5, UPT, UPT, URZ, UR5, URZ, UP0, !UPT ;  /* 0x00000005ff057290 */ /* 0x000fe400087fe4ff */
[----:B------:R-:W-:-:S04]  /*d930*/  IMAD.U32 R10, RZ, RZ, UR4 ;  /* 0x00000004ff0a7e24 */ /* 0x000fc8000f8e00ff */
[----:B------:R-:W-:Y:S02]  /*d940*/  MOV R11, UR5 ;  /* 0x00000005000b7c02 */ /* 0x000fe40008000f00 */
[----:B-1----:R-:W-:Y:S02]  /*d950*/  SHF.R.U32.HI R8, RZ, 0x3, R7 ;  /* 0x00000003ff087819 */ /* 0x002fe40000011607 */
[----:B------:R-:W-:Y:S01]  /*d960*/  LOP3.LUT R12, R7, 0x7, RZ, 0xc0, !PT ;  /* 0x00000007070c7812 */ /* 0x000fe200078ec0ff */
[----:B------:R-:W-:Y:S01]  /*d970*/  IMAD.WIDE.U32 R10, R17, 0x2, R10 ;  /* 0x00000002110a7825 */ /* 0x000fe200078e000a */
[----:B------:R-:W-:Y:S02]  /*d980*/  SHF.R.U32.HI R7, RZ, 0x4, R7 ;  /* 0x00000004ff077819 */ /* 0x000fe40000011607 */
[----:B------:R-:W-:Y:S01]  /*d990*/  SHF.L.U32 R13, R8, 0x3, RZ ;  /* 0x00000003080d7819 */ /* 0x000fe200000006ff */
[----:B------:R-:W-:Y:S01]  /*d9a0*/  IMAD.MOV.U32 R16, RZ, RZ, R10 ;  /* 0x000000ffff107224 */ /* 0x000fe200078e000a */
[----:B------:R-:W-:-:S02]  /*d9b0*/  SHF.L.U32 R7, R7, 0x3, RZ ;  /* 0x0000000307077819 */ /* 0x000fc400000006ff */
[----:B------:R-:W-:-:S05]  /*d9c0*/  LOP3.LUT R12, R13, 0x8, R12, 0xe2, !PT ;  /* 0x000000080d0c7812 */ /* 0x000fca00078ee20c */
[C-C-:B------:R-:W-:Y:S02]  /*d9d0*/  IMAD R18, R12.reuse, 0x28, R7.reuse ;  /* 0x000000280c127824 */ /* 0x140fe400078e0207 */
[----:B------:R-:W-:Y:S01]  /*d9e0*/  IMAD R22, R12, 0x108, R7 ;  /* 0x000001080c167824 */ /* 0x000fe200078e0207 */
[----:B------:R-:W-:Y:S02]  /*d9f0*/  MOV R7, R11 ;  /* 0x0000000b00077202 */ /* 0x000fe40000000f00 */
[----:B------:R-:W-:Y:S02]  /*da00*/  SHF.L.U32 R18, R18, 0x1, RZ ;  /* 0x0000000112127819 */ /* 0x000fe400000006ff */
[----:B------:R-:W-:-:S07]  /*da10*/  SHF.L.U32 R22, R22, 0x1, RZ ;  /* 0x0000000116167819 */ /* 0x000fce00000006ff */
.L_x_68:
[----:B------:R-:W-:Y:S01]  /*da20*/  IADD3 R9, P0, PT, R17, R4, RZ ;  /* 0x0000000411097210 */ /* 0x000fe20007f1e0ff */
[----:B------:R-:W-:Y:S01]  /*da30*/  IMAD.MOV.U32 R28, RZ, RZ, R16 ;  /* 0x000000ffff1c7224 */ /* 0x000fe200078e0010 */
[----:B------:R-:W-:Y:S01]  /*da40*/  LOP3.LUT R10, R5, 0x1, RZ, 0xc, !PT ;  /* 0x00000001050a7812 */ /* 0x000fe200078e0cff */
[----:B------:R-:W-:Y:S01]  /*da50*/  IMAD.WIDE R14, R61, 0x2, R206 ;  /* 0x000000023d0e7825 */ /* 0x000fe200078e02ce */
[----:B------:R-:W-:Y:S02]  /*da60*/  LOP3.LUT R8, R5, 0x1, RZ, 0xc0, !PT ;  /* 0x0000000105087812 */ /* 0x000fe400078ec0ff */
[----:B------:R-:W-:Y:S01]  /*da70*/  LEA.HI.X.SX32 R12, R17, RZ, 0x1, P0 ;  /* 0x000000ff110c7211 */ /* 0x000fe200000f0eff */
[----:B------:R-:W-:Y:S01]  /*da80*/  IMAD R37, R10, 0x2100, R19 ;  /* 0x000021000a257824 */ /* 0x000fe200078e0213 */
[----:B------:R-:W-:Y:S01]  /*da90*/  LEA R30, P0, R9, UR4, 0x1 ;  /* 0x00000004091e7c11 */ /* 0x000fe2000f8008ff */
[----:B------:R-:W-:Y:S01]  /*daa0*/  IMAD R33, R8, 0x2800, R25 ;  /* 0x0000280008217824 */ /* 0x000fe200078e0219 */
[----:B------:R-:W-:Y:S01]  /*dab0*/  LEA R35, R10, R21, 0x1 ;  /* 0x000000150a237211 */ /* 0x000fe200078e08ff */
[----:B------:R-:W-:Y:S01]  /*dac0*/  IMAD R41, R8, 0x4200, R23 ;  /* 0x0000420008297824 */ /* 0x000fe200078e0217 */
[----:B------:R-:W-:Y:S01]  /*dad0*/  MOV R29, R7 ;  /* 0x00000007001d7202 */ /* 0x000fe20000000f00 */
[----:B------:R-:W-:Y:S01]  /*dae0*/  IMAD.WIDE R10, R61, 0x2, R56 ;  /* 0x000000023d0a7825 */ /* 0x000fe200078e0238 */
[----:B------:R-:W-:-:S02]  /*daf0*/  LEA.HI.X R31, R9, UR5, R12, 0x1, P0 ;  /* 0x00000005091f7c11 */ /* 0x000fc400080f0c0c */
[----:B------:R-:W-:Y:S01]  /*db00*/  LEA R65, R37, R198, 0x1 ;  /* 0x000000c625417211 */ /* 0x000fe200078e08ff */
[----:B------:R-:W-:Y:S01]  /*db10*/  IMAD R35, R35, 0xa00, RZ ;  /* 0x00000a0023237824 */ /* 0x000fe200078e02ff */
[----:B------:R-:W-:Y:S01]  /*db20*/  @!PT LDS RZ, [RZ] ;  /* 0x00000000fffff984 */ /* 0x000fe20000000800 */
[----:B------:R-:W-:Y:S01]  /*db30*/  @!PT LDS RZ, [RZ] ;  /* 0x00000000fffff984 */ /* 0x000fe20000000800 */
[----:B------:R-:W-:Y:S01]  /*db40*/  @!PT LDS RZ, [RZ] ;  /* 0x00000000fffff984 */ /* 0x000fe20000000800 */
[----:B------:R1:W-:Y:S01]  /*db50*/  LDGSTS.E.128 [R33], desc[UR6][R28.64] ;  /* 0x000000001c217fae */ /* 0x0003e2000b9a1806 */
[C---:B------:R-:W-:Y:S01]  /*db60*/  IMAD.WIDE R8, R61.reuse, 0x2, R26 ;  /* 0x000000023d087825 */ /* 0x040fe200078e021a */
[C---:B------:R-:W-:Y:S02]  /*db70*/  IADD3 R36, PT, PT, R22.reuse, 0x5000, R65 ;  /* 0x0000500016247810 */ /* 0x040fe40007ffe041 */
[----:B------:R2:W-:Y:S01]  /*db80*/  LDGSTS.E.128 [R33+0x50], desc[UR6][R30.64] ;  /* 0x000500001e217fae */ /* 0x0005e2000b9a1806 */
[----:B------:R-:W-:Y:S01]  /*db90*/  IMAD.WIDE R12, R61, 0x2, R58 ;  /* 0x000000023d0c7825 */ /* 0x000fe200078e023a */
[C-C-:B------:R-:W-:Y:S02]  /*dba0*/  IADD3 R32, PT, PT, R22.reuse, 0x5020, R65.reuse ;  /* 0x0000502016207810 */ /* 0x140fe40007ffe041 */
[----:B------:R-:W-:Y:S01]  /*dbb0*/  LDGSTS.E.128 [R41+0x5000], desc[UR6][R14.64] ;  /* 0x050000000e297fae */ /* 0x000fe2000b9a1806 */
[----:B------:R-:W-:Y:S01]  /*dbc0*/  IMAD R63, R35, 0x2, R198 ;  /* 0x00000002233f7824 */ /* 0x000fe200078e02c6 */
[--C-:B------:R-:W-:Y:S01]  /*dbd0*/  IADD3 R24, PT, PT, R22, 0x5060, R65.reuse ;  /* 0x0000506016187810 */ /* 0x100fe20007ffe041 */
[----:B------:R-:W-:Y:S01]  /*dbe0*/  VIADD R20, R20, 0x1 ;  /* 0x0000000114147836 */ /* 0x000fe20000000000 */
[----:B------:R-:W-:Y:S01]  /*dbf0*/  LDGSTS.E.128 [R41+0x5210], desc[UR6][R8.64] ;  /* 0x0521000008297fae */ /* 0x000fe2000b9a1806 */
[----:B-1----:R-:W-:Y:S01]  /*dc00*/  IADD3 R28, PT, PT, R22, 0x5040, R65 ;  /* 0x00005040161c7810 */ /* 0x002fe20007ffe041 */
[----:B------:R-:W-:Y:S01]  /*dc10*/  VIADD R17, R17, 0x20 ;  /* 0x0000002011117836 */ /* 0x000fe20000000000 */
[----:B------:R-:W-:Y:S01]  /*dc20*/  IADD3 R48, PT, PT, R63, R18, RZ ;  /* 0x000000123f307210 */ /* 0x000fe20007ffe0ff */
[----:B------:R-:W-:Y:S01]  /*dc30*/  LDGSTS.E.128 [R41+0x5420], desc[UR6][R10.64] ;  /* 0x054200000a297fae */ /* 0x000fe2000b9a1806 */
[----:B------:R-:W-:-:S02]  /*dc40*/  IADD3 R44, PT, PT, R18, 0x500, R63 ;  /* 0x00000500122c7810 */ /* 0x000fc40007ffe03f */
[C-C-:B------:R-:W-:Y:S01]  /*dc50*/  IADD3 R40, PT, PT, R18.reuse, 0xa00, R63.reuse ;  /* 0x00000a0012287810 */ /* 0x140fe20007ffe03f */
[----:B------:R1:W-:Y:S01]  /*dc60*/  LDGSTS.E.128 [R41+0x5630], desc[UR6][R12.64] ;  /* 0x056300000c297fae */ /* 0x0003e2000b9a1806 */
[----:B------:R-:W-:Y:S02]  /*dc70*/  IADD3 R52, PT, PT, R18, 0x20, R63 ;  /* 0x0000002012347810 */ /* 0x000fe40007ffe03f */
[----:B------:R-:W-:Y:S01]  /*dc80*/  ISETP.NE.AND P0, PT, R20, RZ, PT ;  /* 0x000000ff1400720c */ /* 0x000fe20003f05270 */
[----:B------:R-:W-:Y:S01]  /*dc90*/  LDSM.16.M88.4 R48, [R48] ;  /* 0x000000003030783b */ /* 0x000fe20000000200 */
[----:B------:R-:W-:Y:S02]  /*dca0*/  IADD3 R16, P1, PT, R16, 0x40, RZ ;  /* 0x0000004010107810 */ /* 0x000fe40007f3e0ff */
[----:B------:R-:W-:Y:S01]  /*dcb0*/  LEA R61, R3, R61, 0x5 ;  /* 0x0000003d033d7211 */ /* 0x000fe200078e28ff */
[----:B------:R-:W3:Y:S01]  /*dcc0*/  LDSM.16.MT88.4 R36, [R36] ;  /* 0x000000002424783b */ /* 0x000ee20000004200 */
[----:B------:R-:W-:-:S02]  /*dcd0*/  IADD3 R5, PT, PT, R5, 0x1, RZ ;  /* 0x0000000105057810 */ /* 0x000fc40007ffe0ff */
[----:B------:R-:W-:Y:S01]  /*dce0*/  IADD3.X R7, PT, PT, RZ, R7, RZ, P1, !PT ;  /* 0x00000007ff077210 */ /* 0x000fe20000ffe4ff */
[----:B--2---:R-:W2:Y:S01]  /*dcf0*/  LDSM.16.MT88.4 R32, [R32] ;  /* 0x000000002020783b */ /* 0x004ea20000004200 */
[----:B-1----:R-:W-:-:S03]  /*dd00*/  IADD3 R12, PT, PT, R18, 0xf00, R63 ;  /* 0x00000f00120c7810 */ /* 0x002fc60007ffe03f */
[----:B------:R-:W1:Y:S04]  /*dd10*/  LDSM.16.MT88.4 R28, [R28] ;  /* 0x000000001c1c783b */ /* 0x000e680000004200 */
[----:B------:R-:W4:Y:S04]  /*dd20*/  LDSM.16.MT88.4 R8, [R24] ;  /* 0x000000001808783b */ /* 0x000f280000004200 */
[----:B------:R-:W5:Y:S04]  /*dd30*/  LDSM.16.M88.4 R44, [R44] ;  /* 0x000000002c2c783b */ /* 0x000f680000000200 */
[----:B------:R-:W5:Y:S04]  /*dd40*/  LDSM.16.M88.4 R40, [R40] ;  /* 0x000000002828783b */ /* 0x000f680000000200 */
[----:B------:R-:W5:Y:S04]  /*dd50*/  LDSM.16.M88.4 R12, [R12] ;  /* 0x000000000c0c783b */ /* 0x000f680000000200 */
[----:B------:R-:W-:Y:S04]  /*dd60*/  LDSM.16.M88.4 R52, [R52] ;  /* 0x000000003434783b */ /* 0x000fe80000000200 */
[----:B------:R-:W0:Y:S01]  /*dd70*/  LDGDEPBAR ;  /* 0x00000000000079af */ /* 0x000e220000000000 */
[C---:B---3--:R-:W-:Y:S08]  /*dd80*/  HMMA.16816.F16 R120, R48.reuse, R36, R120 ;  /* 0x000000243078723c */ /* 0x048ff00000000878 */
[C---:B------:R-:W-:Y:S08]  /*dd90*/  HMMA.16816.F16 R182, R48.reuse, R38, R182 ;  /* 0x0000002630b6723c */ /* 0x040ff000000008b6 */
[C---:B--2---:R-:W-:Y:S08]  /*dda0*/  HMMA.16816.F16 R180, R48.reuse, R32, R180 ;  /* 0x0000002030b4723c */ /* 0x044ff000000008b4 */
[C---:B------:R-:W-:Y:S08]  /*ddb0*/  HMMA.16816.F16 R178, R48.reuse, R34, R178 ;  /* 0x0000002230b2723c */ /* 0x040ff000000008b2 */
[C---:B-1----:R-:W-:Y:S08]  /*ddc0*/  HMMA.16816.F16 R176, R48.reuse, R28, R176 ;  /* 0x0000001c30b0723c */ /* 0x042ff000000008b0 */
[C---:B------:R-:W-:Y:S08]  /*ddd0*/  HMMA.16816.F16 R128, R48.reuse, R30, R128 ;  /* 0x0000001e3080723c */ /* 0x040ff00000000880 */
[C---:B----4-:R-:W-:Y:S08]  /*dde0*/  HMMA.16816.F16 R130, R48.reuse, R8, R130 ;  /* 0x000000083082723c */ /* 0x050ff00000000882 */
[----:B------:R-:W-:Y:S01]  /*ddf0*/  HMMA.16816.F16 R122, R48, R10, R122 ;  /* 0x0000000a307a723c */ /* 0x000fe2000000087a */
[----:B------:R-:W-:-:S06]  /*de00*/  IADD3 R48, PT, PT, R22, 0x7100, R65 ;  /* 0x0000710016307810 */ /* 0x000fcc0007ffe041 */
[----:B------:R-:W-:Y:S01]  /*de10*/  LDSM.16.MT88.4 R48, [R48] ;  /* 0x000000003030783b */ /* 0x000fe20000004200 */
[C---:B-----5:R-:W-:Y:S08]  /*de20*/  HMMA.16816.F16 R172, R44.reuse, R36, R172 ;  /* 0x000000242cac723c */ /* 0x060ff000000008ac */
[C---:B------:R-:W-:Y:S08]  /*de30*/  HMMA.16816.F16 R168, R44.reuse, R38, R168 ;  /* 0x000000262ca8723c */ /* 0x040ff000000008a8 */
[C---:B------:R-:W-:Y:S08]  /*de40*/  HMMA.16816.F16 R164, R44.reuse, R32, R164 ;  /* 0x000000202ca4723c */ /* 0x040ff000000008a4 */
[C---:B------:R-:W-:Y:S08]  /*de50*/  HMMA.16816.F16 R160, R44.reuse, R34, R160 ;  /* 0x000000222ca0723c */ /* 0x040ff000000008a0 */
[C---:B------:R-:W-:Y:S08]  /*de60*/  HMMA.16816.F16 R74, R44.reuse, R28, R74 ;  /* 0x0000001c2c4a723c */ /* 0x040ff0000000084a */
[C---:B------:R-:W-:Y:S08]  /*de70*/  HMMA.16816.F16 R192, R44.reuse, R30, R192 ;  /* 0x0000001e2cc0723c */ /* 0x040ff000000008c0 */
[C---:B------:R-:W-:Y:S08]  /*de80*/  HMMA.16816.F16 R194, R44.reuse, R8, R194 ;  /* 0x000000082cc2723c */ /* 0x040ff000000008c2 */
[----:B------:R-:W-:Y:S01]  /*de90*/  HMMA.16816.F16 R66, R44, R10, R82 ;  /* 0x0000000a2c42723c */ /* 0x000fe20000000852 */
[----:B------:R-:W-:-:S06]  /*dea0*/  IADD3 R44, PT, PT, R22, 0x7160, R65 ;  /* 0x00007160162c7810 */ /* 0x000fcc0007ffe041 */
[----:B------:R-:W-:Y:S01]  /*deb0*/  LDSM.16.MT88.4 R44, [R44] ;  /* 0x000000002c2c783b */ /* 0x000fe20000004200 */
[----:B------:R-:W-:Y:S01]  /*dec0*/  HMMA.16816.F16 R68, R40, R36, R80 ;  /* 0x000000242844723c */ /* 0x000fe20000000850 */
[----:B------:R-:W-:-:S06]  /*ded0*/  IADD3 R80, PT, PT, R18, 0x520, R63 ;  /* 0x0000052012507810 */ /* 0x000fcc0007ffe03f */
[----:B------:R-:W1:Y:S01]  /*dee0*/  LDSM.16.M88.4 R80, [R80] ;  /* 0x000000005050783b */ /* 0x000e620000000200 */
[C---:B------:R-:W-:Y:S08]  /*def0*/  HMMA.16816.F16 R136, R40.reuse, R38, R136 ;  /* 0x000000262888723c */ /* 0x040ff00000000888 */
[C---:B------:R-:W-:Y:S08]  /*df00*/  HMMA.16816.F16 R138, R40.reuse, R32, R138 ;  /* 0x00000020288a723c */ /* 0x040ff0000000088a */
[C---:B------:R-:W-:Y:S08]  /*df10*/  HMMA.16816.F16 R140, R40.reuse, R34, R140 ;  /* 0x00000022288c723c */ /* 0x040ff0000000088c */
[C---:B------:R-:W-:Y:S08]  /*df20*/  HMMA.16816.F16 R142, R40.reuse, R28, R142 ;  /* 0x0000001c288e723c */ /* 0x040ff0000000088e */
[C---:B------:R-:W-:Y:S08]  /*df30*/  HMMA.16816.F16 R144, R40.reuse, R30, R144 ;  /* 0x0000001e2890723c */ /* 0x040ff00000000890 */
[C---:B------:R-:W-:Y:S08]  /*df40*/  HMMA.16816.F16 R146, R40.reuse, R8, R146 ;  /* 0x000000082892723c */ /* 0x040ff00000000892 */
[----:B------:R-:W-:Y:S01]  /*df50*/  HMMA.16816.F16 R70, R40, R10, R188 ;  /* 0x0000000a2846723c */ /* 0x000fe200000008bc */
[----:B------:R-:W-:-:S02]  /*df60*/  IADD3 R40, PT, PT, R22, 0x7140, R65 ;  /* 0x0000714016287810 */ /* 0x000fc40007ffe041 */
[----:B------:R-:W-:-:S04]  /*df70*/  IADD3 R188, PT, PT, R18, 0xa20, R63 ;  /* 0x00000a2012bc7810 */ /* 0x000fc80007ffe03f */
[----:B------:R-:W-:Y:S01]  /*df80*/  LDSM.16.MT88.4 R40, [R40] ;  /* 0x000000002828783b */ /* 0x000fe20000004200 */
[C---:B------:R-:W-:Y:S01]  /*df90*/  HMMA.16816.F16 R106, R12.reuse, R36, R106 ;  /* 0x000000240c6a723c */ /* 0x040fe2000000086a */
[----:B------:R-:W-:Y:S02]  /*dfa0*/  IADD3 R36, PT, PT, R22, 0x7120, R65 ;  /* 0x0000712016247810 */ /* 0x000fe40007ffe041 */
[----:B------:R-:W-:Y:S05]  /*dfb0*/  LDSM.16.M88.4 R188, [R188] ;  /* 0x00000000bcbc783b */ /* 0x000fea0000000200 */
[----:B------:R-:W-:Y:S01]  /*dfc0*/  HMMA.16816.F16 R158, R12, R28, R158 ;  /* 0x0000001c0c9e723c */ /* 0x000fe2000000089e */
[----:B------:R-:W-:-:S07]  /*dfd0*/  IADD3 R28, PT, PT, R18, 0xf20, R63 ;  /* 0x00000f20121c7810 */ /* 0x000fce0007ffe03f */
[C---:B------:R-:W-:Y:S01]  /*dfe0*/  HMMA.16816.F16 R152, R12.reuse, R38, R152 ;  /* 0x000000260c98723c */ /* 0x040fe20000000898 */
[----:B------:R-:W2:Y:S07]  /*dff0*/  LDSM.16.MT88.4 R36, [R36] ;  /* 0x000000002424783b */ /* 0x000eae0000004200 */
[----:B------:R-:W-:Y:S01]  /*e000*/  HMMA.16816.F16 R186, R12, R30, R186 ;  /* 0x0000001e0cba723c */ /* 0x000fe200000008ba */
[----:B------:R-:W3:Y:S01]  /*e010*/  LDSM.16.M88.4 R28, [R28] ;  /* 0x000000001c1c783b */ /* 0x000ee20000000200 */
[----:B------:R-:W-:-:S06]  /*e020*/  DEPBAR.LE SB0, 0x0 ;  /* 0x000080000000791a */ /* 0x000fcc0000000000 */
[C---:B------:R-:W-:Y:S08]  /*e030*/  HMMA.16816.F16 R154, R12.reuse, R32, R154 ;  /* 0x000000200c9a723c */ /* 0x040ff0000000089a */
[C---:B------:R-:W-:Y:S08]  /*e040*/  HMMA.16816.F16 R156, R12.reuse, R34, R156 ;  /* 0x000000220c9c723c */ /* 0x040ff0000000089c */
[C---:B------:R-:W-:Y:S08]  /*e050*/  HMMA.16816.F16 R104, R12.reuse, R8, R104 ;  /* 0x000000080c68723c */ /* 0x040ff00000000868 */
[----:B------:R-:W-:Y:S08]  /*e060*/  HMMA.16816.F16 R184, R12, R10, R184 ;  /* 0x0000000a0cb8723c */ /* 0x000ff000000008b8 */
[C---:B-1----:R-:W-:Y:S08]  /*e070*/  HMMA.16816.F16 R172, R80.reuse, R48, R172 ;  /* 0x0000003050ac723c */ /* 0x042ff000000008ac */
[C---:B------:R-:W-:Y:S08]  /*e080*/  HMMA.16816.F16 R168, R80.reuse, R50, R168 ;  /* 0x0000003250a8723c */ /* 0x040ff000000008a8 */
[C---:B--2---:R-:W-:Y:S08]  /*e090*/  HMMA.16816.F16 R164, R80.reuse, R36, R164 ;  /* 0x0000002450a4723c */ /* 0x044ff000000008a4 */
        /* <DEDUP_REMOVED lines=18> */
[C---:B------:R-:W-:Y:S08]  /*e1c0*/  HMMA.16816.F16 R130, R52.reuse, R44, R130 ;  /* 0x0000002c3482723c */ /* 0x040ff00000000882 */
[-C--:B------:R-:W-:Y:S08]  /*e1d0*/  HMMA.16816.F16 R122, R52, R46.reuse, R122 ;  /* 0x0000002e347a723c */ /* 0x080ff0000000087a */
        /* <DEDUP_REMOVED lines=11> */
.L_x_65:
[----:B------:R-:W1:Y:S01]  /*e290*/  S2R R16, SR_LANEID ;  /* 0x0000000000107919 */ /* 0x000e620000000000 */
[----:B------:R-:W-:Y:S02]  /*e2a0*/  LOP3.LUT R6, R6, 0x1, RZ, 0xc, !PT ;  /* 0x0000000106067812 */ /* 0x000fe400078e0cff */
[----:B------:R-:W-:-:S03]  /*e2b0*/  SHF.L.U32 R2, R2, 0x1, RZ ;  /* 0x0000000102027819 */ /* 0x000fc600000006ff */
[----:B------:R-:W-:-:S04]  /*e2c0*/  IMAD R5, R6, 0x2, R21 ;  /* 0x0000000206057824 */ /* 0x000fc800078e0215 */
[----:B------:R-:W-:Y:S01]  /*e2d0*/  IMAD R5, R5, 0xa00, RZ ;  /* 0x00000a0005057824 */ /* 0x000fe200078e02ff */
[--C-:B-1----:R-:W-:Y:S02]  /*e2e0*/  SHF.R.U32.HI R4, RZ, 0x3, R16.reuse ;  /* 0x00000003ff047819 */ /* 0x102fe40000011610 */
[----:B------:R-:W-:Y:S02]  /*e2f0*/  LOP3.LUT R7, R16, 0x7, RZ, 0xc0, !PT ;  /* 0x0000000710077812 */ /* 0x000fe400078ec0ff */
[----:B------:R-:W-:Y:S02]  /*e300*/  SHF.L.U32 R8, R4, 0x3, RZ ;  /* 0x0000000304087819 */ /* 0x000fe400000006ff */
[----:B------:R-:W-:Y:S02]  /*e310*/  SHF.R.U32.HI R4, RZ, 0x4, R16 ;  /* 0x00000004ff047819 */ /* 0x000fe40000011610 */
[----:B------:R-:W-:Y:S01]  /*e320*/  LOP3.LUT R9, R8, 0x8, R7, 0xe2, !PT ;  /* 0x0000000808097812 */ /* 0x000fe200078ee207 */
[--C-:B------:R-:W-:Y:S01]  /*e330*/  IMAD R7, R6, 0x2100, R19.reuse ;  /* 0x0000210006077824 */ /* 0x100fe200078e0213 */
[----:B------:R-:W-:Y:S01]  /*e340*/  SHF.L.U32 R4, R4, 0x3, RZ ;  /* 0x0000000304047819 */ /* 0x000fe200000006ff */
[----:B------:R-:W-:-:S03]  /*e350*/  IMAD.IADD R19, R196, 0x1, R19 ;  /* 0x00000001c4137824 */ /* 0x000fc600078e0213 */
[----:B------:R-:W-:Y:S01]  /*e360*/  LEA R18, R7, R198, 0x1 ;  /* 0x000000c607127211 */ /* 0x000fe200078e08ff */
[----:B------:R-:W-:Y:S02]  /*e370*/  IMAD R198, R5, 0x2, R198 ;  /* 0x0000000205c67824 */ /* 0x000fe400078e02c6 */
[C-C-:B------:R-:W-:Y:S01]  /*e380*/  IMAD R60, R9.reuse, 0x28, R4.reuse ;  /* 0x00000028093c7824 */ /* 0x140fe200078e0204 */
[C---:B------:R-:W-:Y:S01]  /*e390*/  IADD3 R5, PT, PT, R18.reuse, 0x5020, RZ ;  /* 0x0000502012057810 */ /* 0x040fe20007ffe0ff */
[----:B------:R-:W-:Y:S01]  /*e3a0*/  IMAD R37, R9, 0x108, R4 ;  /* 0x0000010809257824 */ /* 0x000fe200078e0204 */
[C---:B------:R-:W-:Y:S01]  /*e3b0*/  IADD3 R4, PT, PT, R18.reuse, 0x5000, RZ ;  /* 0x0000500012047810 */ /* 0x040fe20007ffe0ff */
[C---:B------:R-:W-:Y:S01]  /*e3c0*/  VIADD R6, R18.reuse, 0x5040 ;  /* 0x0000504012067836 */ /* 0x040fe20000000000 */
[----:B------:R-:W-:Y:S01]  /*e3d0*/  IADD3 R8, PT, PT, R18, 0x5060, RZ ;  /* 0x0000506012087810 */ /* 0x000fe20007ffe0ff */
[C---:B------:R-:W-:Y:S01]  /*e3e0*/  VIADD R17, R198.reuse, 0xa00 ;  /* 0x00000a00c6117836 */ /* 0x040fe20000000000 */
[----:B------:R-:W-:Y:S01]  /*e3f0*/  IADD3 R12, PT, PT, R198, 0x500, RZ ;  /* 0x00000500c60c7810 */ /* 0x000fe20007ffe0ff */
[C---:B------:R-:W-:Y:S01]  /*e400*/  IMAD.U32 R4, R37.reuse, 0x2, R4 ;  /* 0x0000000225047824 */ /* 0x040fe200078e0004 */
[C---:B------:R-:W-:Y:S01]  /*e410*/  LEA R9, R37.reuse, R5, 0x1 ;  /* 0x0000000525097211 */ /* 0x040fe200078e08ff */
[C---:B------:R-:W-:Y:S01]  /*e420*/  IMAD.U32 R13, R37.reuse, 0x2, R6 ;  /* 0x00000002250d7824 */ /* 0x040fe200078e0006 */
[----:B------:R-:W-:-:S02]  /*e430*/  LEA R20, R37, R8, 0x1 ;  /* 0x0000000825147211 */ /* 0x000fc400078e08ff */
[C---:B------:R-:W-:Y:S01]  /*e440*/  LEA R28, R60.reuse, R12, 0x1 ;  /* 0x0000000c3c1c7211 */ /* 0x040fe200078e08ff */
[----:B------:R-:W-:Y:S01]  /*e450*/  LDSM.16.MT88.4 R4, [R4] ;  /* 0x000000000404783b */ /* 0x000fe20000004200 */
[C---:B------:R-:W-:Y:S02]  /*e460*/  LEA R17, R60.reuse, R17, 0x1 ;  /* 0x000000113c117211 */ /* 0x040fe400078e08ff */
[----:B------:R-:W-:Y:S01]  /*e470*/  LEA R32, R60, R198, 0x1 ;  /* 0x000000c63c207211 */ /* 0x000fe200078e08ff */
[----:B------:R-:W-:Y:S04]  /*e480*/  LDSM.16.MT88.4 R8, [R9] ;  /* 0x000000000908783b */ /* 0x000fe80000004200 */
[----:B------:R-:W-:Y:S04]  /*e490*/  LDSM.16.MT88.4 R12, [R13] ;  /* 0x000000000d0c783b */ /* 0x000fe80000004200 */
[----:B------:R-:W-:Y:S04]  /*e4a0*/  LDSM.16.MT88.4 R20, [R20] ;  /* 0x000000001414783b */ /* 0x000fe80000004200 */
[----:B------:R-:W1:Y:S04]  /*e4b0*/  LDSM.16.M88.4 R28, [R28] ;  /* 0x000000001c1c783b */ /* 0x000e680000000200 */
[----:B------:R2:W3:Y:S04]  /*e4c0*/  LDSM.16.M88.4 R24, [R17] ;  /* 0x000000001118783b */ /* 0x0004e80000000200 */
[----:B------:R-:W4:Y:S01]  /*e4d0*/  LDSM.16.M88.4 R32, [R32] ;  /* 0x000000002020783b */ /* 0x000f220000000200 */
[----:B--2---:R-:W-:-:S04]  /*e4e0*/  IADD3 R17, PT, PT, R198, 0xf00, RZ ;  /* 0x00000f00c6117810 */ /* 0x004fc80007ffe0ff */
[----:B------:R-:W-:Y:S02]  /*e4f0*/  LEA R56, R60, R17, 0x1 ;  /* 0x000000113c387211 */ /* 0x000fe400078e08ff */
[----:B------:R-:W-:-:S04]  /*e500*/  IADD3 R17, PT, PT, R198, 0x20, RZ ;  /* 0x00000020c6117810 */ /* 0x000fc80007ffe0ff */
[----:B------:R-:W2:Y:S01]  /*e510*/  LDSM.16.M88.4 R56, [R56] ;  /* 0x000000003838783b */ /* 0x000ea20000000200 */
[----:B------:R-:W-:Y:S01]  /*e520*/  IMAD.U32 R52, R60, 0x2, R17 ;  /* 0x000000023c347824 */ /* 0x000fe200078e0011 */
[----:B------:R-:W-:-:S05]  /*e530*/  IADD3 R17, PT, PT, R198, 0x520, RZ ;  /* 0x00000520c6117810 */ /* 0x000fca0007ffe0ff */
[----:B------:R-:W-:Y:S01]  /*e540*/  IMAD.U32 R44, R60, 0x2, R17 ;  /* 0x000000023c2c7824 */ /* 0x000fe200078e0011 */
[C---:B------:R-:W-:Y:S01]  /*e550*/  IADD3 R17, PT, PT, R198.reuse, 0xa20, RZ ;  /* 0x00000a20c6117810 */ /* 0x040fe20007ffe0ff */
[----:B------:R-:W-:Y:S01]  /*e560*/  VIADD R198, R198, 0xf20 ;  /* 0x00000f20c6c67836 */ /* 0x000fe20000000000 */
[----:B------:R-:W-:Y:S02]  /*e570*/  LDSM.16.M88.4 R52, [R52] ;  /* 0x000000003434783b */ /* 0x000fe40000000200 */
[C---:B------:R-:W-:Y:S02]  /*e580*/  LEA R17, R60.reuse, R17, 0x1 ;  /* 0x000000113c117211 */ /* 0x040fe400078e08ff */
[----:B------:R-:W-:Y:S01]  /*e590*/  LEA R198, R60, R198, 0x1 ;  /* 0x000000c63cc67211 */ /* 0x000fe200078e08ff */
[----:B------:R-:W-:Y:S01]  /*e5a0*/  LDSM.16.M88.4 R44, [R44] ;  /* 0x000000002c2c783b */ /* 0x000fe20000000200 */
[C---:B-1----:R-:W-:Y:S03]  /*e5b0*/  HMMA.16816.F16 R172, R28.reuse, R4, R172 ;  /* 0x000000041cac723c */ /* 0x042fe600000008ac */
[----:B------:R1:W-:Y:S05]  /*e5c0*/  LDSM.16.M88.4 R48, [R17] ;  /* 0x000000001130783b */ /* 0x0003ea0000000200 */
[----:B------:R-:W-:Y:S01]  /*e5d0*/  HMMA.16816.F16 R168, R28, R6, R168 ;  /* 0x000000061ca8723c */ /* 0x000fe200000008a8 */
[----:B-1----:R-:W-:-:S07]  /*e5e0*/  SHF.R.U32.HI R17, RZ, 0x1, R3 ;  /* 0x00000001ff117819 */ /* 0x002fce0000011603 */
[C---:B------:R-:W-:Y:S08]  /*e5f0*/  HMMA.16816.F16 R164, R28.reuse, R8, R164 ;  /* 0x000000081ca4723c */ /* 0x040ff000000008a4 */
[C---:B------:R-:W-:Y:S08]  /*e600*/  HMMA.16816.F16 R160, R28.reuse, R10, R160 ;  /* 0x0000000a1ca0723c */ /* 0x040ff000000008a0 */
[C---:B------:R-:W-:Y:S08]  /*e610*/  HMMA.16816.F16 R74, R28.reuse, R12, R74 ;  /* 0x0000000c1c4a723c */ /* 0x040ff0000000084a */
[C---:B------:R-:W-:Y:S08]  /*e620*/  HMMA.16816.F16 R192, R28.reuse, R14, R192 ;  /* 0x0000000e1cc0723c */ /* 0x040ff000000008c0 */
[C---:B------:R-:W-:Y:S08]  /*e630*/  HMMA.16816.F16 R194, R28.reuse, R20, R194 ;  /* 0x000000141cc2723c */ /* 0x040ff000000008c2 */
[----:B------:R-:W-:Y:S01]  /*e640*/  HMMA.16816.F16 R82, R28, R22, R82 ;  /* 0x000000161c52723c */ /* 0x000fe20000000852 */
[C---:B------:R-:W-:Y:S01]  /*e650*/  VIADD R28, R18.reuse, 0x7100 ;  /* 0x00007100121c7836 */ /* 0x040fe20000000000 */
[C---:B------:R-:W-:Y:S01]  /*e660*/  IADD3 R29, PT, PT, R18.reuse, 0x7120, RZ ;  /* 0x00007120121d7810 */ /* 0x040fe20007ffe0ff */
[C---:B------:R-:W-:Y:S01]  /*e670*/  VIADD R30, R18.reuse, 0x7140 ;  /* 0x00007140121e7836 */ /* 0x040fe20000000000 */
[----:B------:R-:W-:-:S02]  /*e680*/  IADD3 R18, PT, PT, R18, 0x7160, RZ ;  /* 0x0000716012127810 */ /* 0x000fc40007ffe0ff */
[C---:B------:R-:W-:Y:S01]  /*e690*/  LEA R40, R37.reuse, R28, 0x1 ;  /* 0x0000001c25287211 */ /* 0x040fe200078e08ff */
[C---:B------:R-:W-:Y:S01]  /*e6a0*/  IMAD.U32 R36, R37.reuse, 0x2, R29 ;  /* 0x0000000225247824 */ /* 0x040fe200078e001d */
[----:B---3--:R-:W-:Y:S01]  /*e6b0*/  HMMA.16816.F16 R80, R24, R4, R80 ;  /* 0x000000041850723c */ /* 0x008fe20000000850 */
[----:B------:R-:W-:-:S03]  /*e6c0*/  LEA R18, R37, R18, 0x1 ;  /* 0x0000001225127211 */ /* 0x000fc600078e08ff */
[----:B------:R-:W1:Y:S04]  /*e6d0*/  LDSM.16.MT88.4 R40, [R40] ;  /* 0x000000002828783b */ /* 0x000e680000004200 */
        /* <DEDUP_REMOVED lines=16> */
[----:B------:R-:W-:-:S02]  /*e7e0*/  LEA R32, R37, R30, 0x1 ;  /* 0x0000001e25207211 */ /* 0x000fc400078e08ff */
[----:B------:R-:W4:Y:S04]  /*e7f0*/  LDSM.16.MT88.4 R36, [R36] ;  /* 0x000000002424783b */ /* 0x000f280000004200 */
[----:B------:R-:W5:Y:S01]  /*e800*/  LDSM.16.MT88.4 R32, [R32] ;  /* 0x000000002020783b */ /* 0x000f620000004200 */
[C---:B--2---:R-:W-:Y:S03]  /*e810*/  HMMA.16816.F16 R4, R56.reuse, R4, R106 ;  /* 0x000000043804723c */ /* 0x044fe6000000086a */
[----:B------:R-:W2:Y:S05]  /*e820*/  LDSM.16.MT88.4 R28, [R18] ;  /* 0x00000000121c783b */ /* 0x000eaa0000004200 */
[C---:B------:R-:W-:Y:S08]  /*e830*/  HMMA.16816.F16 R6, R56.reuse, R6, R152 ;  /* 0x000000063806723c */ /* 0x040ff00000000898 */
[C---:B------:R-:W-:Y:S01]  /*e840*/  HMMA.16816.F16 R158, R56.reuse, R12, R158 ;  /* 0x0000000c389e723c */ /* 0x040fe2000000089e */
[----:B------:R-:W5:Y:S07]  /*e850*/  LDC.64 R12, c[0x0][0x390] ;  /* 0x0000e400ff0c7b82 */ /* 0x000f6e0000000a00 */
[----:B------:R-:W-:Y:S08]  /*e860*/  HMMA.16816.F16 R10, R56, R10, R156 ;  /* 0x0000000a380a723c */ /* 0x000ff0000000089c */
[-C--:B-1----:R-:W-:Y:S08]  /*e870*/  HMMA.16816.F16 R120, R52, R40.reuse, R120 ;  /* 0x000000283478723c */ /* 0x082ff00000000878 */
[-C--:B------:R-:W-:Y:S08]  /*e880*/  HMMA.16816.F16 R172, R44, R40.reuse, R172 ;  /* 0x000000282cac723c */ /* 0x080ff000000008ac */
[-C--:B------:R-:W-:Y:S08]  /*e890*/  HMMA.16816.F16 R80, R48, R40.reuse, R80 ;  /* 0x000000283050723c */ /* 0x080ff00000000850 */
[----:B---3--:R-:W-:Y:S01]  /*e8a0*/  HMMA.16816.F16 R40, R24, R40, R4 ;  /* 0x000000281828723c */ /* 0x008fe20000000804 */
[----:B------:R-:W-:-:S02]  /*e8b0*/  LOP3.LUT R5, R2, 0x40, RZ, 0xc0, !PT ;  /* 0x0000004002057812 */ /* 0x000fc400078ec0ff */
[----:B------:R-:W-:Y:S02]  /*e8c0*/  LOP3.LUT R4, R16, 0x3, RZ, 0xc0, !PT ;  /* 0x0000000310047812 */ /* 0x000fe400078ec0ff */
[----:B------:R-:W-:Y:S02]  /*e8d0*/  LEA R0, R0, R5, 0x7 ;  /* 0x0000000500007211 */ /* 0x000fe400078e38ff */
[----:B------:R-:W-:Y:S01]  /*e8e0*/  MOV R5, RZ ;  /* 0x000000ff00057202 */ /* 0x000fe20000000f00 */
[----:B------:R-:W-:Y:S02]  /*e8f0*/  HMMA.16816.F16 R8, R56, R8, R154 ;  /* 0x000000083808723c */ /* 0x000fe4000000089a */
[----:B------:R-:W-:-:S06]  /*e900*/  IMAD R0, R0, R3, R19 ;  /* 0x0000000300007224 */ /* 0x000fcc00078e0213 */
[-C--:B------:R-:W-:Y:S08]  /*e910*/  HMMA.16816.F16 R182, R52, R42.reuse, R182 ;  /* 0x0000002a34b6723c */ /* 0x080ff000000008b6 */
[-C--:B------:R-:W-:Y:S08]  /*e920*/  HMMA.16816.F16 R168, R44, R42.reuse, R168 ;  /* 0x0000002a2ca8723c */ /* 0x080ff000000008a8 */
[-C--:B------:R-:W-:Y:S08]  /*e930*/  HMMA.16816.F16 R136, R48, R42.reuse, R136 ;  /* 0x0000002a3088723c */ /* 0x080ff00000000888 */
[----:B------:R-:W-:Y:S01]  /*e940*/  HMMA.16816.F16 R42, R24, R42, R6 ;  /* 0x0000002a182a723c */ /* 0x000fe20000000806 */
[----:B------:R-:W-:-:S05]  /*e950*/  SHF.R.U32.HI R7, RZ, 0x2, R16 ;  /* 0x00000002ff077819 */ /* 0x000fca0000011610 */
[----:B------:R-:W-:Y:S02]  /*e960*/  IMAD.WIDE.U32 R6, R7, R17, R4 ;  /* 0x0000001107067225 */ /* 0x000fe400078e0004 */
[----:B----4-:R-:W-:Y:S02]  /*e970*/  HMMA.16816.F16 R178, R52, R38, R178 ;  /* 0x0000002634b2723c */ /* 0x010fe400000008b2 */
[----:B-----5:R-:W-:-:S03]  /*e980*/  IMAD.WIDE R4, R0, 0x2, R12 ;  /* 0x0000000200047825 */ /* 0x020fc600078e020c */
[----:B------:R-:W-:-:S03]  /*e990*/  LEA R2, P0, R6, R4, 0x2 ;  /* 0x0000000406027211 */ /* 0x000fc600078010ff */
[-C--:B------:R-:W-:Y:S08]  /*e9a0*/  HMMA.16816.F16 R160, R44, R38.reuse, R160 ;  /* 0x000000262ca0723c */ /* 0x080ff000000008a0 */
[-C--:B------:R-:W-:Y:S08]  /*e9b0*/  HMMA.16816.F16 R140, R48, R38.reuse, R140 ;  /* 0x00000026308c723c */ /* 0x080ff0000000088c */
[----:B------:R-:W-:Y:S01]  /*e9c0*/  HMMA.16816.F16 R38, R24, R38, R10 ;  /* 0x000000261826723c */ /* 0x000fe2000000080a */
[----:B------:R-:W-:-:S05]  /*e9d0*/  IMAD R10, R3, 0x20, R0 ;  /* 0x00000020030a7824 */ /* 0x000fca00078e0200 */
[----:B------:R-:W-:Y:S01]  /*e9e0*/  LEA R19, R3, R10, 0x4 ;  /* 0x0000000a03137211 */ /* 0x000fe200078e20ff */
[----:B------:R-:W-:Y:S01]  /*e9f0*/  IMAD.WIDE R10, R10, 0x2, R12 ;  /* 0x000000020a0a7825 */ /* 0x000fe200078e020c */
[----:B------:R-:W-:Y:S02]  /*ea00*/  HMMA.16816.F16 R180, R52, R36, R180 ;  /* 0x0000002434b4723c */ /* 0x000fe400000008b4 */
[----:B------:R-:W-:-:S06]  /*ea10*/  LEA R10, P1, R6, R10, 0x2 ;  /* 0x0000000a060a7211 */ /* 0x000fcc00078210ff */
[----:B------:R-:W-:Y:S01]  /*ea20*/  HMMA.16816.F16 R164, R44, R36, R164 ;  /* 0x000000242ca4723c */ /* 0x000fe200000008a4 */
[----:B------:R-:W-:-:S07]  /*ea30*/  LEA.HI.X R11, R6, R11, R7, 0x2, P1 ;  /* 0x0000000b060b7211 */ /* 0x000fce00008f1407 */
[----:B------:R-:W-:Y:S08]  /*ea40*/  HMMA.16816.F16 R138, R48, R36, R138 ;  /* 0x00000024308a723c */ /* 0x000ff0000000088a */
[----:B------:R-:W-:Y:S08]  /*ea50*/  HMMA.16816.F16 R176, R52, R32, R176 ;  /* 0x0000002034b0723c */ /* 0x000ff000000008b0 */
[----:B------:R-:W-:Y:S01]  /*ea60*/  HMMA.16816.F16 R36, R24, R36, R8 ;  /* 0x000000241824723c */ /* 0x000fe20000000808 */
[----:B------:R-:W-:-:S02]  /*ea70*/  LEA R9, R3, R0, 0x4 ;  /* 0x0000000003097211 */ /* 0x000fc400078e20ff */
[----:B------:R-:W-:-:S03]  /*ea80*/  LEA.HI.X R3, R6, R5, R7, 0x2, P0 ;  /* 0x0000000506037211 */ /* 0x000fc600000f1407 */
[----:B------:R-:W-:Y:S02]  /*ea90*/  IMAD.WIDE R8, R9, 0x2, R12 ;  /* 0x0000000209087825 */ /* 0x000fe400078e020c */
[----:B------:R-:W-:Y:S01]  /*eaa0*/  HMMA.16816.F16 R128, R52, R34, R128 ;  /* 0x000000223480723c */ /* 0x000fe20000000880 */
[----:B------:R-:W-:Y:S01]  /*eab0*/  STG.E desc[UR6][R2.64], R120 ;  /* 0x0000007802007986 */ /* 0x000fe2000c101906 */
[----:B------:R-:W-:Y:S01]  /*eac0*/  IMAD.WIDE.U32 R4, R17, 0x20, R2 ;  /* 0x0000002011047825 */ /* 0x000fe200078e0002 */
[----:B------:R-:W-:-:S03]  /*ead0*/  LEA R8, P0, R6, R8, 0x2 ;  /* 0x0000000806087211 */ /* 0x000fc600078010ff */
[----:B------:R-:W-:Y:S01]  /*eae0*/  IMAD.WIDE R12, R19, 0x2, R12 ;  /* 0x00000002130c7825 */ /* 0x000fe200078e020c */
[----:B------:R-:W-:Y:S01]  /*eaf0*/  STG.E desc[UR6][R4.64], R121 ;  /* 0x0000007904007986 */ /* 0x000fe2000c101906 */
[----:B--2---:R-:W-:Y:S01]  /*eb00*/  HMMA.16816.F16 R130, R52, R28, R130 ;  /* 0x0000001c3482723c */ /* 0x004fe20000000882 */
[C---:B------:R-:W-:Y:S02]  /*eb10*/  LEA.HI.X R9, R6.reuse, R9, R7, 0x2, P0 ;  /* 0x0000000906097211 */ /* 0x040fe400000f1407 */
[----:B------:R-:W-:Y:S01]  /*eb20*/  STG.E desc[UR6][R2.64+0x10], R182 ;  /* 0x000010b602007986 */ /* 0x000fe2000c101906 */
[----:B------:R-:W-:-:S03]  /*eb30*/  LEA R12, P2, R6, R12, 0x2 ;  /* 0x0000000c060c7211 */ /* 0x000fc600078410ff */
[----:B------:R-:W-:Y:S01]  /*eb40*/  STG.E desc[UR6][R4.64+0x10], R183 ;  /* 0x000010b704007986 */ /* 0x000fe2000c101906 */
[----:B------:R-:W-:Y:S01]  /*eb50*/  HMMA.16816.F16 R122, R52, R30, R122 ;  /* 0x0000001e347a723c */ /* 0x000fe2000000087a */
[----:B------:R-:W-:Y:S01]  /*eb60*/  LEA.HI.X R13, R6, R13, R7, 0x2, P2 ;  /* 0x0000000d060d7211 */ /* 0x000fe200010f1407 */
[C---:B------:R-:W-:Y:S01]  /*eb70*/  IMAD.WIDE.U32 R6, R17.reuse, 0x20, R8 ;  /* 0x0000002011067825 */ /* 0x040fe200078e0008 */
[----:B------:R-:W-:Y:S04]  /*eb80*/  STG.E desc[UR6][R2.64+0x20], R180 ;  /* 0x000020b402007986 */ /* 0x000fe8000c101906 */
[----:B------:R-:W-:Y:S01]  /*eb90*/  STG.E desc[UR6][R4.64+0x20], R181 ;  /* 0x000020b504007986 */ /* 0x000fe2000c101906 */
[C---:B------:R-:W-:Y:S03]  /*eba0*/  HMMA.16816.F16 R74, R44.reuse, R32, R74 ;  /* 0x000000202c4a723c */ /* 0x040fe6000000084a */
        /* <DEDUP_REMOVED lines=8> */
[----:B------:R-:W-:Y:S03]  /*ec30*/  HMMA.16816.F16 R82, R44, R30, R82 ;  /* 0x0000001e2c52723c */ /* 0x000fe60000000852 */
[----:B------:R-:W-:Y:S04]  /*ec40*/  STG.E desc[UR6][R2.64+0x60], R130 ;  /* 0x0000608202007986 */ /* 0x000fe8000c101906 */
[----:B------:R-:W-:Y:S01]  /*ec50*/  STG.E desc[UR6][R4.64+0x60], R131 ;  /* 0x0000608304007986 */ /* 0x000fe2000c101906 */
[C---:B------:R-:W-:Y:S03]  /*ec60*/  HMMA.16816.F16 R14, R56.reuse, R14, R186 ;  /* 0x0000000e380e723c */ /* 0x040fe600000008ba */
[----:B------:R1:W-:Y:S04]  /*ec70*/  STG.E desc[UR6][R2.64+0x70], R122 ;  /* 0x0000707a02007986 */ /* 0x0003e8000c101906 */
[----:B------:R2:W-:Y:S01]  /*ec80*/  STG.E desc[UR6][R4.64+0x70], R123 ;  /* 0x0000707b04007986 */ /* 0x0005e2000c101906 */
[----:B------:R-:W-:Y:S03]  /*ec90*/  HMMA.16816.F16 R20, R56, R20, R104 ;  /* 0x000000143814723c */ /* 0x000fe60000000868 */
[----:B------:R-:W-:Y:S04]  /*eca0*/  STG.E desc[UR6][R8.64], R172 ;  /* 0x000000ac08007986 */ /* 0x000fe8000c101906 */
[----:B------:R-:W-:Y:S01]  /*ecb0*/  STG.E desc[UR6][R6.64], R173 ;  /* 0x000000ad06007986 */ /* 0x000fe2000c101906 */
[----:B------:R-:W-:Y:S01]  /*ecc0*/  HMMA.16816.F16 R142, R48, R32, R142 ;  /* 0x00000020308e723c */ /* 0x000fe2000000088e */
[----:B-1----:R-:W-:-:S02]  /*ecd0*/  IMAD.WIDE.U32 R2, R17, 0x20, R10 ;  /* 0x0000002011027825 */ /* 0x002fc400078e000a */
[----:B------:R-:W-:Y:S02]  /*ece0*/  STG.E desc[UR6][R8.64+0x10], R168 ;  /* 0x000010a808007986 */ /* 0x000fe4000c101906 */
[----:B--2---:R-:W-:Y:S02]  /*ecf0*/  IMAD.WIDE.U32 R4, R17, 0x20, R12 ;  /* 0x0000002011047825 */ /* 0x004fe400078e000c */
[----:B------:R-:W-:Y:S01]  /*ed00*/  STG.E desc[UR6][R6.64+0x10], R169 ;  /* 0x000010a906007986 */ /* 0x000fe2000c101906 */
[----:B------:R-:W-:Y:S03]  /*ed10*/  HMMA.16816.F16 R22, R56, R22, R184 ;  /* 0x000000163816723c */ /* 0x000fe600000008b8 */
        /* <DEDUP_REMOVED lines=50> */
[----:B------:R-:W-:Y:S01]  /*f040*/  STG.E desc[UR6][R4.64+0x70], R23 ;  /* 0x0000701704007986 */ /* 0x000fe2000c101906 */
[----:B------:R-:W-:Y:S05]  /*f050*/  EXIT ;  /* 0x000000000000794d */ /* 0x000fea0003800000 */
.L_x_69:
        /* <DEDUP_REMOVED lines=10> */
.L_x_77:


//--------------------- .nv.shared._Z24eed_hgemm_m8n128k64x4_v7P6__halfS0_S0_iii --------------------------
	.section	.nv.shared._Z24eed_hgemm_m8n128k64x4_v7P6__halfS0_S0_iii,"aw",@nobits
	.sectionflags	@""
	.align	16
	.zero		1024


//--------------------- .nv.shared.reserved.0     --------------------------
	.section	.nv.shared.reserved.0,"aw",@nobits
	.weak		__nv_reservedSMEM_offset_0_alias
	.size		__nv_reservedSMEM_offset_0_alias, 0, 64
	.other		__nv_reservedSMEM_offset_0_alias,@"STO_CUDA_RESERVED_SHARED STV_DEFAULT"
__nv_reservedSMEM_offset_0_alias:
	.zero		0
	.zero		64


//--------------------- .nv.shared._Z27eed_hgemm_m8n128k64x4_v7_btP6__halfS0_S0_iii --------------------------
	.section	.nv.shared._Z27eed_hgemm_m8n128k64x4_v7_btP6__halfS0_S0_iii,"aw",@nobits
	.sectionflags	@""
	.align	16
	.zero		1024


//--------------------- .nv.shared._Z23eed_hgemm_m8n128k128_v5P6__halfS0_S0_iii --------------------------
	.section	.nv.shared._Z23eed_hgemm_m8n128k128_v5P6__halfS0_S0_iii,"aw",@nobits
	.sectionflags	@""
	.align	16
	.zero		1024


//--------------------- .nv.shared._Z22eed_hgemm_m8n128k64_v4P6__halfS0_S0_iii --------------------------
	.section	.nv.shared._Z22eed_hgemm_m8n128k64_v4P6__halfS0_S0_iii,"aw",@nobits
	.sectionflags	@""
	.align	16
	.zero		1024


//--------------------- .nv.shared._Z22eed_hgemm_m8n256k64_v3P6__halfS0_S0_iii --------------------------
	.section	.nv.shared._Z22eed_hgemm_m8n256k64_v3P6__halfS0_S0_iii,"aw",@nobits
	.sectionflags	@""
	.align	16
	.zero		1024


//--------------------- .nv.shared._Z22eed_hgemm_m8n256k32_v2P6__halfS0_S0_iii --------------------------
	.section	.nv.shared._Z22eed_hgemm_m8n256k32_v2P6__halfS0_S0_iii,"aw",@nobits
	.sectionflags	@""
	.align	16
	.zero		1024


//--------------------- .nv.shared._Z22eed_hgemm_m8n256k32_v1P6__halfS0_S0_iii --------------------------
	.section	.nv.shared._Z22eed_hgemm_m8n256k32_v1P6__halfS0_S0_iii,"aw",@nobits
	.sectionflags	@""
	.align	16
	.zero		1024


//--------------------- .nv.shared._Z16myHGEMMAlignedV5P6__halfS0_S0_iii --------------------------
	.section	.nv.shared._Z16myHGEMMAlignedV5P6__halfS0_S0_iii,"aw",@nobits
	.sectionflags	@""
	.align	16
	.zero		1024


//--------------------- .nv.constant0._Z24eed_hgemm_m8n128k64x4_v7P6__halfS0_S0_iii --------------------------
	.section	.nv.constant0._Z24eed_hgemm_m8n128k64x4_v7P6__halfS0_S0_iii,"a",@progbits
	.sectionflags	@""
	.align	4
.nv.constant0._Z24eed_hgemm_m8n128k64x4_v7P6__halfS0_S0_iii:
	.zero		932


//--------------------- .nv.constant0._Z27eed_hgemm_m8n128k64x4_v7_btP6__halfS0_S0_iii --------------------------
	.section	.nv.constant0._Z27eed_hgemm_m8n128k64x4_v7_btP6__halfS0_S0_iii,"a",@progbits
	.sectionflags	@""
	.align	4
.nv.constant0._Z27eed_hgemm_m8n128k64x4_v7_btP6__halfS0_S0_iii:
	.zero		932


//--------------------- .nv.constant0._Z23eed_hgemm_m8n128k128_v5P6__halfS0_S0_iii --------------------------
	.section	.nv.constant0._Z23eed_hgemm_m8n128k128_v5P6__halfS0_S0_iii,"a",@progbits
	.sectionflags	@""
	.align	4
.nv.constant0._Z23eed_hgemm_m8n128k128_v5P6__halfS0_S0_iii:
	.zero		932


//--------------------- .nv.constant0._Z22eed_hgemm_m8n128k64_v4P6__halfS0_S0_iii --------------------------
	.section	.nv.constant0._Z22eed_hgemm_m8n128k64_v4P6__halfS0_S0_iii,"a",@progbits
	.sectionflags	@""
	.align	4
.nv.constant0._Z22eed_hgemm_m8n128k64_v4P6__halfS0_S0_iii:
	.zero		932


//--------------------- .nv.constant0._Z22eed_hgemm_m8n256k64_v3P6__halfS0_S0_iii --------------------------
	.section	.nv.constant0._Z22eed_hgemm_m8n256k64_v3P6__halfS0_S0_iii,"a",@progbits
	.sectionflags	@""
	.align	4
.nv.constant0._Z22eed_hgemm_m8n256k64_v3P6__halfS0_S0_iii:
	.zero		932


//--------------------- .nv.constant0._Z22eed_hgemm_m8n256k32_v2P6__halfS0_S0_iii --------------------------
	.section	.nv.constant0._Z22eed_hgemm_m8n256k32_v2P6__halfS0_S0_iii,"a",@progbits
	.sectionflags	@""
	.align	4
.nv.constant0._Z22eed_hgemm_m8n256k32_v2P6__halfS0_S0_iii:
	.zero		932


//--------------------- .nv.constant0._Z22eed_hgemm_m8n256k32_v1P6__halfS0_S0_iii --------------------------
	.section	.nv.constant0._Z22eed_hgemm_m8n256k32_v1P6__halfS0_S0_iii,"a",@progbits
	.sectionflags	@""
	.align	4
.nv.constant0._Z22eed_hgemm_m8n256k32_v1P6__halfS0_S0_iii:
	.zero		932


//--------------------- .nv.constant0._Z16myHGEMMAlignedV5P6__halfS0_S0_iii --------------------------
	.section	.nv.constant0._Z16myHGEMMAlignedV5P6__halfS0_S0_iii,"a",@progbits
	.sectionflags	@""
	.align	4
.nv.constant0._Z16myHGEMMAlignedV5P6__halfS0_S0_iii:
	.zero		932


//--------------------- SYMBOLS --------------------------

	.type		.nv.reservedSmem.offset0,@object
	.size		.nv.reservedSmem.offset0,0x4
	.type		.nv.reservedSmem.cap,@object
	.size		.nv.reservedSmem.cap,0x4
